//
// Generated by NVIDIA NVVM Compiler
//
// Compiler Build ID: CL-36424714
// Cuda compilation tools, release 13.0, V13.0.88
// Based on NVVM 20.0.0
//

.version 9.0
.target sm_100
.address_size 64

	// .globl	_Z14gpu_rad_sweep1PfjjjS_
// _ZZ14gpu_rad_sweep4PfjjjS_E10pass_right has been demoted
// _ZZ14gpu_rad_sweep4PfjjjS_E9pass_left has been demoted
// _ZZ14gpu_rad_sweep5PfjjjS_E8a_shared has been demoted
.extern .shared .align 16 .b8 active_vals_block[];

.visible .entry _Z14gpu_rad_sweep1PfjjjS_(
	.param .u64 .ptr .align 1 _Z14gpu_rad_sweep1PfjjjS__param_0,
	.param .u32 _Z14gpu_rad_sweep1PfjjjS__param_1,
	.param .u32 _Z14gpu_rad_sweep1PfjjjS__param_2,
	.param .u32 _Z14gpu_rad_sweep1PfjjjS__param_3,
	.param .u64 .ptr .align 1 _Z14gpu_rad_sweep1PfjjjS__param_4
)
{
	.reg .pred 	%p<16>;
	.reg .b32 	%r<53>;
	.reg .b32 	%f<250>;
	.reg .b64 	%rd<90>;

	ld.param.u64 	%rd16, [_Z14gpu_rad_sweep1PfjjjS__param_0];
	ld.param.u32 	%r26, [_Z14gpu_rad_sweep1PfjjjS__param_1];
	ld.param.u32 	%r24, [_Z14gpu_rad_sweep1PfjjjS__param_2];
	ld.param.u32 	%r25, [_Z14gpu_rad_sweep1PfjjjS__param_3];
	ld.param.u64 	%rd17, [_Z14gpu_rad_sweep1PfjjjS__param_4];
	mov.u32 	%r27, %ctaid.x;
	mov.u32 	%r28, %ntid.x;
	mov.u32 	%r29, %tid.x;
	mad.lo.s32 	%r1, %r27, %r28, %r29;
	setp.ge.u32 	%p1, %r1, %r26;
	@%p1 bra 	$L__BB0_21;
	mul.lo.s32 	%r2, %r24, %r1;
	setp.eq.s32 	%p2, %r25, 0;
	@%p2 bra 	$L__BB0_21;
	cvta.to.global.u64 	%rd89, %rd17;
	cvta.to.global.u64 	%rd88, %rd16;
	add.s32 	%r3, %r24, -5;
	setp.gt.u32 	%p3, %r3, -4;
	add.s32 	%r30, %r2, %r24;
	add.s32 	%r4, %r30, -4;
	add.s32 	%r5, %r30, -3;
	add.s32 	%r6, %r30, -2;
	add.s32 	%r7, %r30, -1;
	@%p3 bra 	$L__BB0_13;
	and.b32  	%r8, %r24, 3;
	and.b32  	%r36, %r24, -4;
	add.s32 	%r9, %r36, -8;
	and.b32  	%r10, %r24, 1;
	mov.b32 	%r47, 0;
	mul.wide.u32 	%rd76, %r4, 4;
	mul.wide.u32 	%rd78, %r5, 4;
$L__BB0_4:
	mov.u64 	%rd4, %rd89;
	mov.u64 	%rd89, %rd88;
	setp.lt.u32 	%p10, %r3, 3;
	mov.b32 	%r51, 2;
	@%p10 bra 	$L__BB0_7;
	mov.b32 	%r49, 0;
	mov.b32 	%r48, 2;
$L__BB0_6:
	.pragma "nounroll";
	add.s32 	%r40, %r48, %r2;
	mul.wide.s32 	%rd56, %r40, 4;
	add.s64 	%rd57, %rd89, %rd56;
	ld.global.f32 	%f149, [%rd57+-8];
	ld.global.f32 	%f150, [%rd57+-4];
	mul.f32 	%f151, %f150, 0f3FB33333;
	fma.rn.f32 	%f152, %f149, 0f3FD9999A, %f151;
	ld.global.f32 	%f153, [%rd57];
	add.f32 	%f154, %f153, %f152;
	ld.global.f32 	%f155, [%rd57+4];
	fma.rn.f32 	%f156, %f155, 0f3F19999A, %f154;
	ld.global.f32 	%f157, [%rd57+8];
	fma.rn.f32 	%f158, %f157, 0f3E99999A, %f156;
	div.rn.f32 	%f159, %f158, 0f40A00000;
	mul.wide.u32 	%rd58, %r40, 4;
	add.s64 	%rd59, %rd4, %rd58;
	st.global.f32 	[%rd59], %f159;
	add.s32 	%r41, %r40, 1;
	ld.global.f32 	%f160, [%rd57+-4];
	ld.global.f32 	%f161, [%rd57];
	mul.f32 	%f162, %f161, 0f3FB33333;
	fma.rn.f32 	%f163, %f160, 0f3FD9999A, %f162;
	ld.global.f32 	%f164, [%rd57+4];
	add.f32 	%f165, %f164, %f163;
	ld.global.f32 	%f166, [%rd57+8];
	fma.rn.f32 	%f167, %f166, 0f3F19999A, %f165;
	ld.global.f32 	%f168, [%rd57+12];
	fma.rn.f32 	%f169, %f168, 0f3E99999A, %f167;
	div.rn.f32 	%f170, %f169, 0f40A00000;
	mul.wide.u32 	%rd60, %r41, 4;
	add.s64 	%rd61, %rd4, %rd60;
	st.global.f32 	[%rd61], %f170;
	add.s32 	%r42, %r40, 2;
	ld.global.f32 	%f171, [%rd57];
	ld.global.f32 	%f172, [%rd57+4];
	mul.f32 	%f173, %f172, 0f3FB33333;
	fma.rn.f32 	%f174, %f171, 0f3FD9999A, %f173;
	ld.global.f32 	%f175, [%rd57+8];
	add.f32 	%f176, %f175, %f174;
	ld.global.f32 	%f177, [%rd57+12];
	fma.rn.f32 	%f178, %f177, 0f3F19999A, %f176;
	ld.global.f32 	%f179, [%rd57+16];
	fma.rn.f32 	%f180, %f179, 0f3E99999A, %f178;
	div.rn.f32 	%f181, %f180, 0f40A00000;
	mul.wide.u32 	%rd62, %r42, 4;
	add.s64 	%rd63, %rd4, %rd62;
	st.global.f32 	[%rd63], %f181;
	add.s32 	%r43, %r40, 3;
	ld.global.f32 	%f182, [%rd57+4];
	ld.global.f32 	%f183, [%rd57+8];
	mul.f32 	%f184, %f183, 0f3FB33333;
	fma.rn.f32 	%f185, %f182, 0f3FD9999A, %f184;
	ld.global.f32 	%f186, [%rd57+12];
	add.f32 	%f187, %f186, %f185;
	ld.global.f32 	%f188, [%rd57+16];
	fma.rn.f32 	%f189, %f188, 0f3F19999A, %f187;
	ld.global.f32 	%f190, [%rd57+20];
	fma.rn.f32 	%f191, %f190, 0f3E99999A, %f189;
	div.rn.f32 	%f192, %f191, 0f40A00000;
	mul.wide.u32 	%rd64, %r43, 4;
	add.s64 	%rd65, %rd4, %rd64;
	st.global.f32 	[%rd65], %f192;
	add.s32 	%r51, %r48, 4;
	add.s32 	%r15, %r48, 2;
	setp.ne.s32 	%p11, %r49, %r9;
	mov.u32 	%r48, %r51;
	mov.u32 	%r49, %r15;
	@%p11 bra 	$L__BB0_6;
$L__BB0_7:
	setp.eq.s32 	%p12, %r8, 0;
	@%p12 bra 	$L__BB0_12;
	setp.eq.s32 	%p13, %r8, 1;
	@%p13 bra 	$L__BB0_10;
	add.s32 	%r44, %r51, %r2;
	mul.wide.s32 	%rd66, %r44, 4;
	add.s64 	%rd67, %rd89, %rd66;
	ld.global.f32 	%f193, [%rd67+-8];
	ld.global.f32 	%f194, [%rd67+-4];
	mul.f32 	%f195, %f194, 0f3FB33333;
	fma.rn.f32 	%f196, %f193, 0f3FD9999A, %f195;
	ld.global.f32 	%f197, [%rd67];
	add.f32 	%f198, %f197, %f196;
	ld.global.f32 	%f199, [%rd67+4];
	fma.rn.f32 	%f200, %f199, 0f3F19999A, %f198;
	ld.global.f32 	%f201, [%rd67+8];
	fma.rn.f32 	%f202, %f201, 0f3E99999A, %f200;
	div.rn.f32 	%f203, %f202, 0f40A00000;
	mul.wide.u32 	%rd68, %r44, 4;
	add.s64 	%rd69, %rd4, %rd68;
	st.global.f32 	[%rd69], %f203;
	add.s32 	%r45, %r44, 1;
	ld.global.f32 	%f204, [%rd67+-4];
	ld.global.f32 	%f205, [%rd67];
	mul.f32 	%f206, %f205, 0f3FB33333;
	fma.rn.f32 	%f207, %f204, 0f3FD9999A, %f206;
	ld.global.f32 	%f208, [%rd67+4];
	add.f32 	%f209, %f208, %f207;
	ld.global.f32 	%f210, [%rd67+8];
	fma.rn.f32 	%f211, %f210, 0f3F19999A, %f209;
	ld.global.f32 	%f212, [%rd67+12];
	fma.rn.f32 	%f213, %f212, 0f3E99999A, %f211;
	div.rn.f32 	%f214, %f213, 0f40A00000;
	mul.wide.u32 	%rd70, %r45, 4;
	add.s64 	%rd71, %rd4, %rd70;
	st.global.f32 	[%rd71], %f214;
	add.s32 	%r51, %r51, 2;
$L__BB0_10:
	setp.eq.s32 	%p14, %r10, 0;
	@%p14 bra 	$L__BB0_12;
	add.s32 	%r46, %r51, %r2;
	mul.wide.s32 	%rd72, %r46, 4;
	add.s64 	%rd73, %rd89, %rd72;
	ld.global.f32 	%f215, [%rd73+-8];
	ld.global.f32 	%f216, [%rd73+-4];
	mul.f32 	%f217, %f216, 0f3FB33333;
	fma.rn.f32 	%f218, %f215, 0f3FD9999A, %f217;
	ld.global.f32 	%f219, [%rd73];
	add.f32 	%f220, %f219, %f218;
	ld.global.f32 	%f221, [%rd73+4];
	fma.rn.f32 	%f222, %f221, 0f3F19999A, %f220;
	ld.global.f32 	%f223, [%rd73+8];
	fma.rn.f32 	%f224, %f223, 0f3E99999A, %f222;
	div.rn.f32 	%f225, %f224, 0f40A00000;
	mul.wide.u32 	%rd74, %r46, 4;
	add.s64 	%rd75, %rd4, %rd74;
	st.global.f32 	[%rd75], %f225;
$L__BB0_12:
	add.s64 	%rd77, %rd89, %rd76;
	ld.global.f32 	%f226, [%rd77];
	add.s64 	%rd79, %rd89, %rd78;
	ld.global.f32 	%f227, [%rd79];
	mul.f32 	%f228, %f227, 0f3FB33333;
	fma.rn.f32 	%f229, %f226, 0f3FD9999A, %f228;
	mul.wide.u32 	%rd80, %r6, 4;
	add.s64 	%rd81, %rd89, %rd80;
	ld.global.f32 	%f230, [%rd81];
	add.f32 	%f231, %f230, %f229;
	mul.wide.u32 	%rd82, %r7, 4;
	add.s64 	%rd83, %rd89, %rd82;
	ld.global.f32 	%f232, [%rd83];
	fma.rn.f32 	%f233, %f232, 0f3F19999A, %f231;
	mul.wide.s32 	%rd84, %r2, 4;
	add.s64 	%rd85, %rd89, %rd84;
	ld.global.f32 	%f234, [%rd85];
	fma.rn.f32 	%f235, %f234, 0f3E99999A, %f233;
	div.rn.f32 	%f236, %f235, 0f40A00000;
	add.s64 	%rd86, %rd4, %rd80;
	st.global.f32 	[%rd86], %f236;
	ld.global.f32 	%f237, [%rd79];
	ld.global.f32 	%f238, [%rd81];
	mul.f32 	%f239, %f238, 0f3FB33333;
	fma.rn.f32 	%f240, %f237, 0f3FD9999A, %f239;
	ld.global.f32 	%f241, [%rd83];
	add.f32 	%f242, %f241, %f240;
	ld.global.f32 	%f243, [%rd85];
	fma.rn.f32 	%f244, %f243, 0f3F19999A, %f242;
	ld.global.f32 	%f245, [%rd85+4];
	fma.rn.f32 	%f246, %f245, 0f3E99999A, %f244;
	div.rn.f32 	%f247, %f246, 0f40A00000;
	add.s64 	%rd87, %rd4, %rd82;
	st.global.f32 	[%rd87], %f247;
	add.s32 	%r47, %r47, 1;
	setp.eq.s32 	%p15, %r47, %r25;
	mov.u64 	%rd88, %rd4;
	@%p15 bra 	$L__BB0_21;
	bra.uni 	$L__BB0_4;
$L__BB0_13:
	and.b32  	%r20, %r25, 3;
	setp.lt.u32 	%p4, %r25, 4;
	@%p4 bra 	$L__BB0_16;
	add.s32 	%r31, %r2, 1;
	mul.wide.s32 	%rd18, %r31, 4;
	add.s64 	%rd5, %rd88, %rd18;
	mul.wide.s32 	%rd19, %r2, 4;
	mul.wide.u32 	%rd20, %r7, 4;
	add.s64 	%rd6, %rd88, %rd20;
	mul.wide.u32 	%rd21, %r6, 4;
	add.s64 	%rd7, %rd88, %rd21;
	mul.wide.u32 	%rd22, %r5, 4;
	add.s64 	%rd8, %rd88, %rd22;
	mul.wide.u32 	%rd23, %r4, 4;
	add.s64 	%rd9, %rd88, %rd23;
	add.s64 	%rd10, %rd89, %rd20;
	add.s64 	%rd11, %rd89, %rd21;
	add.s64 	%rd12, %rd89, %rd23;
	add.s64 	%rd13, %rd89, %rd22;
	add.s64 	%rd14, %rd89, %rd19;
	add.s64 	%rd15, %rd89, %rd18;
	ld.global.f32 	%f249, [%rd7];
	ld.global.f32 	%f248, [%rd6];
	and.b32  	%r32, %r25, -4;
	neg.s32 	%r52, %r32;
$L__BB0_15:
	.pragma "nounroll";
	ld.global.f32 	%f7, [%rd9];
	ld.global.f32 	%f8, [%rd8];
	mul.f32 	%f9, %f8, 0f3FB33333;
	fma.rn.f32 	%f10, %f7, 0f3FD9999A, %f9;
	add.f32 	%f11, %f249, %f10;
	fma.rn.f32 	%f12, %f248, 0f3F19999A, %f11;
	mul.wide.s32 	%rd24, %r2, 4;
	add.s64 	%rd25, %rd88, %rd24;
	ld.global.f32 	%f13, [%rd25];
	fma.rn.f32 	%f14, %f13, 0f3E99999A, %f12;
	div.rn.f32 	%f15, %f14, 0f40A00000;
	st.global.f32 	[%rd11], %f15;
	ld.global.f32 	%f16, [%rd8];
	ld.global.f32 	%f17, [%rd7];
	mul.f32 	%f18, %f17, 0f3FB33333;
	fma.rn.f32 	%f19, %f16, 0f3FD9999A, %f18;
	ld.global.f32 	%f20, [%rd6];
	add.f32 	%f21, %f20, %f19;
	ld.global.f32 	%f22, [%rd25];
	fma.rn.f32 	%f23, %f22, 0f3F19999A, %f21;
	ld.global.f32 	%f24, [%rd5];
	fma.rn.f32 	%f25, %f24, 0f3E99999A, %f23;
	div.rn.f32 	%f26, %f25, 0f40A00000;
	st.global.f32 	[%rd10], %f26;
	ld.global.f32 	%f27, [%rd12];
	ld.global.f32 	%f28, [%rd13];
	mul.f32 	%f29, %f28, 0f3FB33333;
	fma.rn.f32 	%f30, %f27, 0f3FD9999A, %f29;
	add.f32 	%f31, %f15, %f30;
	fma.rn.f32 	%f32, %f26, 0f3F19999A, %f31;
	ld.global.f32 	%f33, [%rd14];
	fma.rn.f32 	%f34, %f33, 0f3E99999A, %f32;
	div.rn.f32 	%f35, %f34, 0f40A00000;
	st.global.f32 	[%rd7], %f35;
	ld.global.f32 	%f36, [%rd13];
	ld.global.f32 	%f37, [%rd11];
	mul.f32 	%f38, %f37, 0f3FB33333;
	fma.rn.f32 	%f39, %f36, 0f3FD9999A, %f38;
	ld.global.f32 	%f40, [%rd10];
	add.f32 	%f41, %f40, %f39;
	ld.global.f32 	%f42, [%rd14];
	fma.rn.f32 	%f43, %f42, 0f3F19999A, %f41;
	ld.global.f32 	%f44, [%rd15];
	fma.rn.f32 	%f45, %f44, 0f3E99999A, %f43;
	div.rn.f32 	%f46, %f45, 0f40A00000;
	st.global.f32 	[%rd6], %f46;
	ld.global.f32 	%f47, [%rd9];
	ld.global.f32 	%f48, [%rd8];
	mul.f32 	%f49, %f48, 0f3FB33333;
	fma.rn.f32 	%f50, %f47, 0f3FD9999A, %f49;
	add.f32 	%f51, %f35, %f50;
	fma.rn.f32 	%f52, %f46, 0f3F19999A, %f51;
	ld.global.f32 	%f53, [%rd25];
	fma.rn.f32 	%f54, %f53, 0f3E99999A, %f52;
	div.rn.f32 	%f55, %f54, 0f40A00000;
	st.global.f32 	[%rd11], %f55;
	ld.global.f32 	%f56, [%rd8];
	ld.global.f32 	%f57, [%rd7];
	mul.f32 	%f58, %f57, 0f3FB33333;
	fma.rn.f32 	%f59, %f56, 0f3FD9999A, %f58;
	ld.global.f32 	%f60, [%rd6];
	add.f32 	%f61, %f60, %f59;
	ld.global.f32 	%f62, [%rd25];
	fma.rn.f32 	%f63, %f62, 0f3F19999A, %f61;
	ld.global.f32 	%f64, [%rd5];
	fma.rn.f32 	%f65, %f64, 0f3E99999A, %f63;
	div.rn.f32 	%f66, %f65, 0f40A00000;
	st.global.f32 	[%rd10], %f66;
	ld.global.f32 	%f67, [%rd12];
	ld.global.f32 	%f68, [%rd13];
	mul.f32 	%f69, %f68, 0f3FB33333;
	fma.rn.f32 	%f70, %f67, 0f3FD9999A, %f69;
	add.f32 	%f71, %f55, %f70;
	fma.rn.f32 	%f72, %f66, 0f3F19999A, %f71;
	ld.global.f32 	%f73, [%rd14];
	fma.rn.f32 	%f74, %f73, 0f3E99999A, %f72;
	div.rn.f32 	%f249, %f74, 0f40A00000;
	st.global.f32 	[%rd7], %f249;
	ld.global.f32 	%f75, [%rd13];
	ld.global.f32 	%f76, [%rd11];
	mul.f32 	%f77, %f76, 0f3FB33333;
	fma.rn.f32 	%f78, %f75, 0f3FD9999A, %f77;
	ld.global.f32 	%f79, [%rd10];
	add.f32 	%f80, %f79, %f78;
	ld.global.f32 	%f81, [%rd14];
	fma.rn.f32 	%f82, %f81, 0f3F19999A, %f80;
	ld.global.f32 	%f83, [%rd15];
	fma.rn.f32 	%f84, %f83, 0f3E99999A, %f82;
	div.rn.f32 	%f248, %f84, 0f40A00000;
	st.global.f32 	[%rd6], %f248;
	add.s32 	%r52, %r52, 4;
	setp.ne.s32 	%p5, %r52, 0;
	@%p5 bra 	$L__BB0_15;
$L__BB0_16:
	setp.eq.s32 	%p6, %r20, 0;
	@%p6 bra 	$L__BB0_21;
	setp.eq.s32 	%p7, %r20, 1;
	@%p7 bra 	$L__BB0_19;
	add.s32 	%r33, %r2, 1;
	mul.wide.u32 	%rd26, %r4, 4;
	add.s64 	%rd27, %rd88, %rd26;
	mul.wide.u32 	%rd28, %r5, 4;
	add.s64 	%rd29, %rd88, %rd28;
	mul.wide.u32 	%rd30, %r6, 4;
	add.s64 	%rd31, %rd88, %rd30;
	mul.wide.u32 	%rd32, %r7, 4;
	add.s64 	%rd33, %rd88, %rd32;
	mul.wide.s32 	%rd34, %r2, 4;
	add.s64 	%rd35, %rd88, %rd34;
	mul.wide.s32 	%rd36, %r33, 4;
	add.s64 	%rd37, %rd88, %rd36;
	add.s64 	%rd38, %rd89, %rd30;
	add.s64 	%rd39, %rd89, %rd32;
	add.s64 	%rd40, %rd89, %rd26;
	add.s64 	%rd41, %rd89, %rd28;
	add.s64 	%rd42, %rd89, %rd34;
	add.s64 	%rd43, %rd89, %rd36;
	ld.global.f32 	%f85, [%rd27];
	ld.global.f32 	%f86, [%rd29];
	mul.f32 	%f87, %f86, 0f3FB33333;
	fma.rn.f32 	%f88, %f85, 0f3FD9999A, %f87;
	ld.global.f32 	%f89, [%rd31];
	add.f32 	%f90, %f89, %f88;
	ld.global.f32 	%f91, [%rd33];
	fma.rn.f32 	%f92, %f91, 0f3F19999A, %f90;
	ld.global.f32 	%f93, [%rd35];
	fma.rn.f32 	%f94, %f93, 0f3E99999A, %f92;
	div.rn.f32 	%f95, %f94, 0f40A00000;
	st.global.f32 	[%rd38], %f95;
	ld.global.f32 	%f96, [%rd29];
	ld.global.f32 	%f97, [%rd31];
	mul.f32 	%f98, %f97, 0f3FB33333;
	fma.rn.f32 	%f99, %f96, 0f3FD9999A, %f98;
	ld.global.f32 	%f100, [%rd33];
	add.f32 	%f101, %f100, %f99;
	ld.global.f32 	%f102, [%rd35];
	fma.rn.f32 	%f103, %f102, 0f3F19999A, %f101;
	ld.global.f32 	%f104, [%rd37];
	fma.rn.f32 	%f105, %f104, 0f3E99999A, %f103;
	div.rn.f32 	%f106, %f105, 0f40A00000;
	st.global.f32 	[%rd39], %f106;
	ld.global.f32 	%f107, [%rd40];
	ld.global.f32 	%f108, [%rd41];
	mul.f32 	%f109, %f108, 0f3FB33333;
	fma.rn.f32 	%f110, %f107, 0f3FD9999A, %f109;
	add.f32 	%f111, %f95, %f110;
	fma.rn.f32 	%f112, %f106, 0f3F19999A, %f111;
	ld.global.f32 	%f113, [%rd42];
	fma.rn.f32 	%f114, %f113, 0f3E99999A, %f112;
	div.rn.f32 	%f115, %f114, 0f40A00000;
	st.global.f32 	[%rd31], %f115;
	ld.global.f32 	%f116, [%rd41];
	ld.global.f32 	%f117, [%rd38];
	mul.f32 	%f118, %f117, 0f3FB33333;
	fma.rn.f32 	%f119, %f116, 0f3FD9999A, %f118;
	ld.global.f32 	%f120, [%rd39];
	add.f32 	%f121, %f120, %f119;
	ld.global.f32 	%f122, [%rd42];
	fma.rn.f32 	%f123, %f122, 0f3F19999A, %f121;
	ld.global.f32 	%f124, [%rd43];
	fma.rn.f32 	%f125, %f124, 0f3E99999A, %f123;
	div.rn.f32 	%f126, %f125, 0f40A00000;
	st.global.f32 	[%rd33], %f126;
$L__BB0_19:
	and.b32  	%r34, %r25, 1;
	setp.eq.b32 	%p8, %r34, 1;
	not.pred 	%p9, %p8;
	@%p9 bra 	$L__BB0_21;
	mul.wide.u32 	%rd44, %r4, 4;
	add.s64 	%rd45, %rd88, %rd44;
	ld.global.f32 	%f127, [%rd45];
	mul.wide.u32 	%rd46, %r5, 4;
	add.s64 	%rd47, %rd88, %rd46;
	ld.global.f32 	%f128, [%rd47];
	mul.f32 	%f129, %f128, 0f3FB33333;
	fma.rn.f32 	%f130, %f127, 0f3FD9999A, %f129;
	mul.wide.u32 	%rd48, %r6, 4;
	add.s64 	%rd49, %rd88, %rd48;
	ld.global.f32 	%f131, [%rd49];
	add.f32 	%f132, %f131, %f130;
	mul.wide.u32 	%rd50, %r7, 4;
	add.s64 	%rd51, %rd88, %rd50;
	ld.global.f32 	%f133, [%rd51];
	fma.rn.f32 	%f134, %f133, 0f3F19999A, %f132;
	mul.wide.s32 	%rd52, %r2, 4;
	add.s64 	%rd53, %rd88, %rd52;
	ld.global.f32 	%f135, [%rd53];
	fma.rn.f32 	%f136, %f135, 0f3E99999A, %f134;
	div.rn.f32 	%f137, %f136, 0f40A00000;
	add.s64 	%rd54, %rd89, %rd48;
	st.global.f32 	[%rd54], %f137;
	ld.global.f32 	%f138, [%rd47];
	ld.global.f32 	%f139, [%rd49];
	mul.f32 	%f140, %f139, 0f3FB33333;
	fma.rn.f32 	%f141, %f138, 0f3FD9999A, %f140;
	ld.global.f32 	%f142, [%rd51];
	add.f32 	%f143, %f142, %f141;
	ld.global.f32 	%f144, [%rd53];
	fma.rn.f32 	%f145, %f144, 0f3F19999A, %f143;
	ld.global.f32 	%f146, [%rd53+4];
	fma.rn.f32 	%f147, %f146, 0f3E99999A, %f145;
	div.rn.f32 	%f148, %f147, 0f40A00000;
	add.s64 	%rd55, %rd89, %rd50;
	st.global.f32 	[%rd55], %f148;
$L__BB0_21:
	ret;

}
	// .globl	_Z14gpu_rad_sweep2PfjjjS_
.visible .entry _Z14gpu_rad_sweep2PfjjjS_(
	.param .u64 .ptr .align 1 _Z14gpu_rad_sweep2PfjjjS__param_0,
	.param .u32 _Z14gpu_rad_sweep2PfjjjS__param_1,
	.param .u32 _Z14gpu_rad_sweep2PfjjjS__param_2,
	.param .u32 _Z14gpu_rad_sweep2PfjjjS__param_3,
	.param .u64 .ptr .align 1 _Z14gpu_rad_sweep2PfjjjS__param_4
)
{
	.local .align 4 .b8 	__local_depot1[20];
	.reg .b64 	%SP;
	.reg .b64 	%SPL;
	.reg .pred 	%p<12>;
	.reg .b32 	%r<138>;
	.reg .b32 	%f<155>;
	.reg .b64 	%rd<117>;

	mov.u64 	%SPL, __local_depot1;
	ld.param.u64 	%rd32, [_Z14gpu_rad_sweep2PfjjjS__param_0];
	ld.param.u32 	%r31, [_Z14gpu_rad_sweep2PfjjjS__param_1];
	ld.param.u32 	%r32, [_Z14gpu_rad_sweep2PfjjjS__param_2];
	ld.param.u32 	%r33, [_Z14gpu_rad_sweep2PfjjjS__param_3];
	ld.param.u64 	%rd33, [_Z14gpu_rad_sweep2PfjjjS__param_4];
	add.u64 	%rd1, %SPL, 0;
	mov.u32 	%r34, %ctaid.x;
	mov.u32 	%r35, %ntid.x;
	mov.u32 	%r36, %tid.x;
	mad.lo.s32 	%r1, %r34, %r35, %r36;
	setp.ge.u32 	%p1, %r1, %r31;
	@%p1 bra 	$L__BB1_16;
	mul.lo.s32 	%r2, %r32, %r1;
	setp.eq.s32 	%p2, %r33, 0;
	@%p2 bra 	$L__BB1_16;
	cvta.to.global.u64 	%rd111, %rd32;
	cvta.to.global.u64 	%rd112, %rd33;
	add.s32 	%r37, %r32, -3;
	setp.lt.u32 	%p3, %r37, 3;
	add.s32 	%r3, %r32, -5;
	mul.hi.u32 	%r38, %r3, -858993459;
	shr.u32 	%r39, %r38, 2;
	mul.lo.s32 	%r40, %r39, 5;
	sub.s32 	%r41, %r3, %r40;
	mul.wide.u32 	%rd35, %r41, 4;
	add.s64 	%rd4, %rd1, %rd35;
	add.s32 	%r42, %r32, -4;
	mul.hi.u32 	%r43, %r42, -858993459;
	shr.u32 	%r44, %r43, 2;
	mul.lo.s32 	%r45, %r44, 5;
	sub.s32 	%r46, %r42, %r45;
	mul.wide.u32 	%rd36, %r46, 4;
	add.s64 	%rd5, %rd1, %rd36;
	mul.hi.u32 	%r47, %r37, -858993459;
	shr.u32 	%r48, %r47, 2;
	mul.lo.s32 	%r49, %r48, 5;
	sub.s32 	%r50, %r37, %r49;
	mul.wide.u32 	%rd37, %r50, 4;
	add.s64 	%rd6, %rd1, %rd37;
	add.s32 	%r51, %r32, -2;
	mul.hi.u32 	%r52, %r51, -858993459;
	shr.u32 	%r53, %r52, 2;
	mul.lo.s32 	%r54, %r53, 5;
	sub.s32 	%r55, %r51, %r54;
	mul.wide.u32 	%rd38, %r55, 4;
	add.s64 	%rd7, %rd1, %rd38;
	add.s32 	%r56, %r32, -1;
	mul.hi.u32 	%r57, %r56, -858993459;
	shr.u32 	%r58, %r57, 2;
	mul.lo.s32 	%r59, %r58, 5;
	sub.s32 	%r60, %r56, %r59;
	mul.wide.u32 	%rd39, %r60, 4;
	add.s64 	%rd8, %rd1, %rd39;
	add.s32 	%r4, %r37, %r2;
	add.s32 	%r61, %r1, 1;
	cvt.rn.f32.s32 	%f4, %r61;
	cvt.rn.f32.u32 	%f5, %r31;
	div.rn.f32 	%f6, %f4, %f5;
	mul.f32 	%f1, %f6, 0f3E99999A;
	add.s32 	%r5, %r4, 1;
	mul.f32 	%f2, %f6, 0f3F19999A;
	mul.f32 	%f7, %f4, 0f3E75C28F;
	div.rn.f32 	%f3, %f7, %f5;
	add.s32 	%r6, %r4, 2;
	@%p3 bra 	$L__BB1_11;
	and.b32  	%r7, %r3, 1;
	and.b32  	%r69, %r3, -2;
	neg.s32 	%r8, %r69;
	mov.b32 	%r128, 0;
$L__BB1_4:
	mov.u64 	%rd9, %rd111;
	setp.eq.s32 	%p8, %r32, 6;
	mul.wide.s32 	%rd64, %r2, 4;
	add.s64 	%rd11, %rd9, %rd64;
	ld.global.f32 	%f92, [%rd11];
	st.local.f32 	[%rd1], %f92;
	ld.global.f32 	%f93, [%rd11+4];
	st.local.f32 	[%rd1+4], %f93;
	ld.global.f32 	%f94, [%rd11+8];
	st.local.f32 	[%rd1+8], %f94;
	ld.global.f32 	%f95, [%rd11+12];
	st.local.f32 	[%rd1+12], %f95;
	ld.global.f32 	%f96, [%rd11+16];
	st.local.f32 	[%rd1+16], %f96;
	mov.b32 	%r136, 2;
	@%p8 bra 	$L__BB1_8;
	add.s32 	%r129, %r2, 2;
	add.s64 	%rd116, %rd1, 4;
	mov.b32 	%r135, 2;
	mov.b32 	%r133, 6;
	mov.b32 	%r132, 5;
	mov.b32 	%r131, 3;
	mov.b32 	%r130, 4;
	mov.b64 	%rd115, 1;
	mov.b64 	%rd113, 0;
	mov.u64 	%rd114, %rd1;
	mov.u32 	%r134, %r8;
$L__BB1_6:
	mul.hi.u32 	%r76, %r133, -858993459;
	shr.u32 	%r77, %r76, 2;
	mul.lo.s32 	%r78, %r77, 5;
	sub.s32 	%r79, %r133, %r78;
	mul.hi.u32 	%r80, %r132, -858993459;
	shr.u32 	%r81, %r80, 2;
	mul.lo.s32 	%r82, %r81, 5;
	sub.s32 	%r83, %r132, %r82;
	mul.hi.u32 	%r84, %r130, -858993459;
	shr.u32 	%r85, %r84, 2;
	mul.lo.s32 	%r86, %r85, 5;
	mul.hi.u32 	%r87, %r131, -858993459;
	shr.u32 	%r88, %r87, 2;
	mul.lo.s32 	%r89, %r88, 5;
	mul.hi.u64 	%rd67, %rd115, -3689348814741910323;
	shr.u64 	%rd68, %rd67, 2;
	mad.lo.s64 	%rd69, %rd68, -20, %rd116;
	mul.hi.u64 	%rd70, %rd113, -3689348814741910323;
	shr.u64 	%rd71, %rd70, 2;
	mad.lo.s64 	%rd72, %rd71, -20, %rd114;
	mul.wide.s32 	%rd73, %r135, 4;
	mul.wide.s32 	%rd74, %r2, 4;
	add.s64 	%rd75, %rd74, %rd9;
	add.s64 	%rd76, %rd75, %rd73;
	mul.hi.u32 	%r90, %r135, -858993459;
	shr.u32 	%r91, %r90, 2;
	mul.lo.s32 	%r92, %r91, 5;
	mul.wide.s32 	%rd77, %r129, 4;
	add.s64 	%rd78, %rd112, %rd77;
	ld.local.f32 	%f97, [%rd72];
	ld.local.f32 	%f98, [%rd69];
	mul.f32 	%f99, %f98, 0f3FB33333;
	fma.rn.f32 	%f100, %f97, 0f3FD9999A, %f99;
	not.b32 	%r93, %r92;
	add.s32 	%r94, %r93, %r131;
	mul.wide.u32 	%rd79, %r94, 4;
	add.s64 	%rd80, %rd1, %rd79;
	ld.local.f32 	%f101, [%rd80];
	add.f32 	%f102, %f101, %f100;
	sub.s32 	%r95, %r131, %r89;
	mul.wide.u32 	%rd81, %r95, 4;
	add.s64 	%rd82, %rd1, %rd81;
	ld.local.f32 	%f103, [%rd82];
	fma.rn.f32 	%f104, %f103, 0f3F19999A, %f102;
	add.s32 	%r135, %r135, 2;
	sub.s32 	%r96, %r131, %r86;
	add.s32 	%r97, %r96, 1;
	mul.wide.u32 	%rd83, %r97, 4;
	add.s64 	%rd84, %rd1, %rd83;
	ld.local.f32 	%f105, [%rd84];
	fma.rn.f32 	%f106, %f105, 0f3E99999A, %f104;
	div.rn.f32 	%f107, %f106, 0f40A00000;
	st.global.f32 	[%rd78], %f107;
	ld.global.f32 	%f108, [%rd76+12];
	mul.wide.u32 	%rd85, %r83, 4;
	add.s64 	%rd86, %rd1, %rd85;
	st.local.f32 	[%rd86], %f108;
	ld.local.f32 	%f109, [%rd69];
	ld.local.f32 	%f110, [%rd80];
	mul.f32 	%f111, %f110, 0f3FB33333;
	fma.rn.f32 	%f112, %f109, 0f3FD9999A, %f111;
	ld.local.f32 	%f113, [%rd82];
	add.f32 	%f114, %f113, %f112;
	ld.local.f32 	%f115, [%rd84];
	fma.rn.f32 	%f116, %f115, 0f3F19999A, %f114;
	fma.rn.f32 	%f117, %f108, 0f3E99999A, %f116;
	div.rn.f32 	%f118, %f117, 0f40A00000;
	st.global.f32 	[%rd78+4], %f118;
	ld.global.f32 	%f119, [%rd76+16];
	mul.wide.u32 	%rd87, %r79, 4;
	add.s64 	%rd88, %rd1, %rd87;
	st.local.f32 	[%rd88], %f119;
	add.s32 	%r134, %r134, 2;
	add.s32 	%r133, %r133, 2;
	add.s32 	%r132, %r132, 2;
	add.s32 	%r131, %r131, 2;
	add.s32 	%r130, %r130, 2;
	add.s64 	%rd116, %rd116, 8;
	add.s64 	%rd115, %rd115, 2;
	add.s64 	%rd114, %rd114, 8;
	add.s64 	%rd113, %rd113, 2;
	add.s32 	%r129, %r129, 2;
	setp.ne.s32 	%p9, %r134, 0;
	@%p9 bra 	$L__BB1_6;
	add.s32 	%r136, %r131, -1;
$L__BB1_8:
	setp.eq.s32 	%p10, %r7, 0;
	@%p10 bra 	$L__BB1_10;
	add.s32 	%r98, %r136, -2;
	mul.hi.u32 	%r99, %r98, -858993459;
	shr.u32 	%r100, %r99, 2;
	mul.lo.s32 	%r101, %r100, 5;
	sub.s32 	%r102, %r98, %r101;
	mul.wide.u32 	%rd89, %r102, 4;
	add.s64 	%rd90, %rd1, %rd89;
	ld.local.f32 	%f120, [%rd90];
	add.s32 	%r103, %r136, -1;
	mul.hi.u32 	%r104, %r103, -858993459;
	shr.u32 	%r105, %r104, 2;
	mul.lo.s32 	%r106, %r105, 5;
	sub.s32 	%r107, %r103, %r106;
	mul.wide.u32 	%rd91, %r107, 4;
	add.s64 	%rd92, %rd1, %rd91;
	ld.local.f32 	%f121, [%rd92];
	mul.f32 	%f122, %f121, 0f3FB33333;
	fma.rn.f32 	%f123, %f120, 0f3FD9999A, %f122;
	mul.hi.u32 	%r108, %r136, -858993459;
	shr.u32 	%r109, %r108, 2;
	mul.lo.s32 	%r110, %r109, 5;
	sub.s32 	%r111, %r136, %r110;
	mul.wide.u32 	%rd93, %r111, 4;
	add.s64 	%rd94, %rd1, %rd93;
	ld.local.f32 	%f124, [%rd94];
	add.f32 	%f125, %f124, %f123;
	add.s32 	%r112, %r136, 1;
	mul.hi.u32 	%r113, %r112, -858993459;
	shr.u32 	%r114, %r113, 2;
	mul.lo.s32 	%r115, %r114, 5;
	sub.s32 	%r116, %r112, %r115;
	mul.wide.u32 	%rd95, %r116, 4;
	add.s64 	%rd96, %rd1, %rd95;
	ld.local.f32 	%f126, [%rd96];
	fma.rn.f32 	%f127, %f126, 0f3F19999A, %f125;
	add.s32 	%r117, %r136, 2;
	mul.hi.u32 	%r118, %r117, -858993459;
	shr.u32 	%r119, %r118, 2;
	mul.lo.s32 	%r120, %r119, 5;
	sub.s32 	%r121, %r117, %r120;
	mul.wide.u32 	%rd97, %r121, 4;
	add.s64 	%rd98, %rd1, %rd97;
	ld.local.f32 	%f128, [%rd98];
	fma.rn.f32 	%f129, %f128, 0f3E99999A, %f127;
	div.rn.f32 	%f130, %f129, 0f40A00000;
	add.s32 	%r122, %r136, %r2;
	mul.wide.s32 	%rd99, %r122, 4;
	add.s64 	%rd100, %rd112, %rd99;
	st.global.f32 	[%rd100], %f130;
	mul.wide.s32 	%rd101, %r136, 4;
	add.s64 	%rd102, %rd11, %rd101;
	ld.global.f32 	%f131, [%rd102+12];
	add.s32 	%r123, %r136, 3;
	mul.hi.u32 	%r124, %r123, -858993459;
	shr.u32 	%r125, %r124, 2;
	mul.lo.s32 	%r126, %r125, 5;
	sub.s32 	%r127, %r123, %r126;
	mul.wide.u32 	%rd103, %r127, 4;
	add.s64 	%rd104, %rd1, %rd103;
	st.local.f32 	[%rd104], %f131;
$L__BB1_10:
	ld.local.f32 	%f132, [%rd4];
	ld.local.f32 	%f133, [%rd5];
	mul.f32 	%f134, %f133, 0f3FB33333;
	fma.rn.f32 	%f135, %f132, 0f3FD9999A, %f134;
	ld.local.f32 	%f136, [%rd6];
	add.f32 	%f137, %f136, %f135;
	ld.local.f32 	%f138, [%rd7];
	fma.rn.f32 	%f139, %f138, 0f3F19999A, %f137;
	ld.local.f32 	%f140, [%rd8];
	fma.rn.f32 	%f141, %f140, 0f3E99999A, %f139;
	div.rn.f32 	%f142, %f141, 0f40A00000;
	mul.wide.u32 	%rd105, %r4, 4;
	add.s64 	%rd106, %rd112, %rd105;
	st.global.f32 	[%rd106], %f142;
	mul.f32 	%f143, %f136, 0f3FB33333;
	fma.rn.f32 	%f144, %f133, 0f3FD9999A, %f143;
	add.f32 	%f145, %f138, %f144;
	fma.rn.f32 	%f146, %f140, 0f3F19999A, %f145;
	add.f32 	%f147, %f1, %f146;
	div.rn.f32 	%f148, %f147, 0f40A00000;
	mul.wide.u32 	%rd107, %r5, 4;
	add.s64 	%rd108, %rd112, %rd107;
	st.global.f32 	[%rd108], %f148;
	mul.f32 	%f149, %f138, 0f3FB33333;
	fma.rn.f32 	%f150, %f136, 0f3FD9999A, %f149;
	add.f32 	%f151, %f140, %f150;
	add.f32 	%f152, %f2, %f151;
	add.f32 	%f153, %f3, %f152;
	div.rn.f32 	%f154, %f153, 0f40A00000;
	mul.wide.u32 	%rd109, %r6, 4;
	add.s64 	%rd110, %rd112, %rd109;
	st.global.f32 	[%rd110], %f154;
	add.s32 	%r128, %r128, 1;
	setp.eq.s32 	%p11, %r128, %r33;
	mov.u64 	%rd111, %rd112;
	mov.u64 	%rd112, %rd9;
	@%p11 bra 	$L__BB1_16;
	bra.uni 	$L__BB1_4;
$L__BB1_11:
	setp.eq.s32 	%p4, %r33, 1;
	@%p4 bra 	$L__BB1_14;
	and.b32  	%r28, %r33, -2;
	mul.wide.s32 	%rd40, %r2, 4;
	add.s32 	%r63, %r2, 1;
	mul.wide.s32 	%rd41, %r63, 4;
	add.s64 	%rd21, %rd111, %rd41;
	add.s32 	%r64, %r2, 2;
	mul.wide.s32 	%rd42, %r64, 4;
	add.s64 	%rd22, %rd111, %rd42;
	add.s32 	%r65, %r2, 3;
	mul.wide.s32 	%rd43, %r65, 4;
	add.s64 	%rd23, %rd111, %rd43;
	add.s32 	%r66, %r2, 4;
	mul.wide.s32 	%rd44, %r66, 4;
	add.s64 	%rd24, %rd111, %rd44;
	mul.wide.u32 	%rd45, %r4, 4;
	add.s64 	%rd25, %rd111, %rd45;
	mul.wide.u32 	%rd46, %r6, 4;
	add.s64 	%rd26, %rd112, %rd46;
	add.s64 	%rd27, %rd112, %rd40;
	add.s64 	%rd28, %rd112, %rd41;
	add.s64 	%rd29, %rd112, %rd42;
	add.s64 	%rd30, %rd112, %rd43;
	add.s64 	%rd31, %rd112, %rd44;
	mov.b32 	%r137, 0;
$L__BB1_13:
	mul.wide.s32 	%rd47, %r2, 4;
	add.s64 	%rd48, %rd111, %rd47;
	ld.global.f32 	%f8, [%rd48];
	st.local.f32 	[%rd1], %f8;
	ld.global.f32 	%f9, [%rd21];
	st.local.f32 	[%rd1+4], %f9;
	ld.global.f32 	%f10, [%rd22];
	st.local.f32 	[%rd1+8], %f10;
	ld.global.f32 	%f11, [%rd23];
	st.local.f32 	[%rd1+12], %f11;
	ld.global.f32 	%f12, [%rd24];
	st.local.f32 	[%rd1+16], %f12;
	ld.local.f32 	%f13, [%rd4];
	ld.local.f32 	%f14, [%rd5];
	mul.f32 	%f15, %f14, 0f3FB33333;
	fma.rn.f32 	%f16, %f13, 0f3FD9999A, %f15;
	ld.local.f32 	%f17, [%rd6];
	add.f32 	%f18, %f17, %f16;
	ld.local.f32 	%f19, [%rd7];
	fma.rn.f32 	%f20, %f19, 0f3F19999A, %f18;
	ld.local.f32 	%f21, [%rd8];
	fma.rn.f32 	%f22, %f21, 0f3E99999A, %f20;
	div.rn.f32 	%f23, %f22, 0f40A00000;
	mul.wide.u32 	%rd49, %r4, 4;
	add.s64 	%rd50, %rd112, %rd49;
	st.global.f32 	[%rd50], %f23;
	mul.f32 	%f24, %f17, 0f3FB33333;
	fma.rn.f32 	%f25, %f14, 0f3FD9999A, %f24;
	add.f32 	%f26, %f19, %f25;
	fma.rn.f32 	%f27, %f21, 0f3F19999A, %f26;
	add.f32 	%f28, %f1, %f27;
	div.rn.f32 	%f29, %f28, 0f40A00000;
	mul.wide.u32 	%rd51, %r5, 4;
	add.s64 	%rd52, %rd112, %rd51;
	st.global.f32 	[%rd52], %f29;
	mul.f32 	%f30, %f19, 0f3FB33333;
	fma.rn.f32 	%f31, %f17, 0f3FD9999A, %f30;
	add.f32 	%f32, %f21, %f31;
	add.f32 	%f33, %f2, %f32;
	add.f32 	%f34, %f3, %f33;
	div.rn.f32 	%f35, %f34, 0f40A00000;
	st.global.f32 	[%rd26], %f35;
	ld.global.f32 	%f36, [%rd27];
	st.local.f32 	[%rd1], %f36;
	ld.global.f32 	%f37, [%rd28];
	st.local.f32 	[%rd1+4], %f37;
	ld.global.f32 	%f38, [%rd29];
	st.local.f32 	[%rd1+8], %f38;
	ld.global.f32 	%f39, [%rd30];
	st.local.f32 	[%rd1+12], %f39;
	ld.global.f32 	%f40, [%rd31];
	st.local.f32 	[%rd1+16], %f40;
	ld.local.f32 	%f41, [%rd4];
	ld.local.f32 	%f42, [%rd5];
	mul.f32 	%f43, %f42, 0f3FB33333;
	fma.rn.f32 	%f44, %f41, 0f3FD9999A, %f43;
	ld.local.f32 	%f45, [%rd6];
	add.f32 	%f46, %f45, %f44;
	ld.local.f32 	%f47, [%rd7];
	fma.rn.f32 	%f48, %f47, 0f3F19999A, %f46;
	ld.local.f32 	%f49, [%rd8];
	fma.rn.f32 	%f50, %f49, 0f3E99999A, %f48;
	div.rn.f32 	%f51, %f50, 0f40A00000;
	st.global.f32 	[%rd25], %f51;
	mul.f32 	%f52, %f45, 0f3FB33333;
	fma.rn.f32 	%f53, %f42, 0f3FD9999A, %f52;
	add.f32 	%f54, %f47, %f53;
	fma.rn.f32 	%f55, %f49, 0f3F19999A, %f54;
	add.f32 	%f56, %f1, %f55;
	div.rn.f32 	%f57, %f56, 0f40A00000;
	add.s64 	%rd53, %rd111, %rd51;
	st.global.f32 	[%rd53], %f57;
	mul.f32 	%f58, %f47, 0f3FB33333;
	fma.rn.f32 	%f59, %f45, 0f3FD9999A, %f58;
	add.f32 	%f60, %f49, %f59;
	add.f32 	%f61, %f2, %f60;
	add.f32 	%f62, %f3, %f61;
	div.rn.f32 	%f63, %f62, 0f40A00000;
	mul.wide.u32 	%rd54, %r6, 4;
	add.s64 	%rd55, %rd111, %rd54;
	st.global.f32 	[%rd55], %f63;
	add.s32 	%r137, %r137, 2;
	setp.ne.s32 	%p5, %r137, %r28;
	@%p5 bra 	$L__BB1_13;
$L__BB1_14:
	and.b32  	%r67, %r33, 1;
	setp.eq.b32 	%p6, %r67, 1;
	not.pred 	%p7, %p6;
	@%p7 bra 	$L__BB1_16;
	mul.wide.s32 	%rd56, %r2, 4;
	add.s64 	%rd57, %rd111, %rd56;
	ld.global.f32 	%f64, [%rd57];
	st.local.f32 	[%rd1], %f64;
	ld.global.f32 	%f65, [%rd57+4];
	st.local.f32 	[%rd1+4], %f65;
	ld.global.f32 	%f66, [%rd57+8];
	st.local.f32 	[%rd1+8], %f66;
	ld.global.f32 	%f67, [%rd57+12];
	st.local.f32 	[%rd1+12], %f67;
	ld.global.f32 	%f68, [%rd57+16];
	st.local.f32 	[%rd1+16], %f68;
	ld.local.f32 	%f69, [%rd4];
	ld.local.f32 	%f70, [%rd5];
	mul.f32 	%f71, %f70, 0f3FB33333;
	fma.rn.f32 	%f72, %f69, 0f3FD9999A, %f71;
	ld.local.f32 	%f73, [%rd6];
	add.f32 	%f74, %f73, %f72;
	ld.local.f32 	%f75, [%rd7];
	fma.rn.f32 	%f76, %f75, 0f3F19999A, %f74;
	ld.local.f32 	%f77, [%rd8];
	fma.rn.f32 	%f78, %f77, 0f3E99999A, %f76;
	div.rn.f32 	%f79, %f78, 0f40A00000;
	mul.wide.u32 	%rd58, %r4, 4;
	add.s64 	%rd59, %rd112, %rd58;
	st.global.f32 	[%rd59], %f79;
	mul.f32 	%f80, %f73, 0f3FB33333;
	fma.rn.f32 	%f81, %f70, 0f3FD9999A, %f80;
	add.f32 	%f82, %f75, %f81;
	fma.rn.f32 	%f83, %f77, 0f3F19999A, %f82;
	add.f32 	%f84, %f1, %f83;
	div.rn.f32 	%f85, %f84, 0f40A00000;
	mul.wide.u32 	%rd60, %r5, 4;
	add.s64 	%rd61, %rd112, %rd60;
	st.global.f32 	[%rd61], %f85;
	mul.f32 	%f86, %f75, 0f3FB33333;
	fma.rn.f32 	%f87, %f73, 0f3FD9999A, %f86;
	add.f32 	%f88, %f77, %f87;
	add.f32 	%f89, %f2, %f88;
	add.f32 	%f90, %f3, %f89;
	div.rn.f32 	%f91, %f90, 0f40A00000;
	mul.wide.u32 	%rd62, %r6, 4;
	add.s64 	%rd63, %rd112, %rd62;
	st.global.f32 	[%rd63], %f91;
$L__BB1_16:
	ret;

}
	// .globl	_Z14gpu_rad_sweep3PfjjjS_
.visible .entry _Z14gpu_rad_sweep3PfjjjS_(
	.param .u64 .ptr .align 1 _Z14gpu_rad_sweep3PfjjjS__param_0,
	.param .u32 _Z14gpu_rad_sweep3PfjjjS__param_1,
	.param .u32 _Z14gpu_rad_sweep3PfjjjS__param_2,
	.param .u32 _Z14gpu_rad_sweep3PfjjjS__param_3,
	.param .u64 .ptr .align 1 _Z14gpu_rad_sweep3PfjjjS__param_4
)
{
	.reg .pred 	%p<14>;
	.reg .b32 	%r<197>;
	.reg .b32 	%f<267>;
	.reg .b64 	%rd<100>;

	ld.param.u32 	%r42, [_Z14gpu_rad_sweep3PfjjjS__param_1];
	ld.param.u32 	%r44, [_Z14gpu_rad_sweep3PfjjjS__param_3];
	mov.u32 	%r45, %ctaid.x;
	mov.u32 	%r46, %ntid.x;
	mov.u32 	%r47, %tid.x;
	mad.lo.s32 	%r1, %r45, %r46, %r47;
	mul.lo.s32 	%r2, %r47, 20;
	setp.ge.u32 	%p1, %r1, %r42;
	@%p1 bra 	$L__BB2_19;
	ld.param.u32 	%r179, [_Z14gpu_rad_sweep3PfjjjS__param_2];
	mul.lo.s32 	%r3, %r179, %r1;
	setp.eq.s32 	%p2, %r44, 0;
	@%p2 bra 	$L__BB2_19;
	ld.param.u64 	%rd94, [_Z14gpu_rad_sweep3PfjjjS__param_4];
	ld.param.u32 	%r180, [_Z14gpu_rad_sweep3PfjjjS__param_2];
	ld.param.u64 	%rd90, [_Z14gpu_rad_sweep3PfjjjS__param_0];
	mov.u32 	%r48, active_vals_block;
	add.s32 	%r4, %r48, %r2;
	cvta.to.global.u64 	%rd98, %rd90;
	cvta.to.global.u64 	%rd99, %rd94;
	add.s32 	%r49, %r180, -3;
	setp.lt.u32 	%p3, %r49, 3;
	add.s32 	%r50, %r180, -5;
	mul.hi.u32 	%r51, %r50, -858993459;
	shr.u32 	%r52, %r51, 2;
	mul.lo.s32 	%r53, %r52, 5;
	sub.s32 	%r54, %r50, %r53;
	shl.b32 	%r55, %r54, 2;
	add.s32 	%r5, %r4, %r55;
	add.s32 	%r56, %r180, -4;
	mul.hi.u32 	%r57, %r56, -858993459;
	shr.u32 	%r58, %r57, 2;
	mul.lo.s32 	%r59, %r58, 5;
	sub.s32 	%r60, %r56, %r59;
	shl.b32 	%r61, %r60, 2;
	add.s32 	%r6, %r4, %r61;
	mul.hi.u32 	%r62, %r49, -858993459;
	shr.u32 	%r63, %r62, 2;
	mul.lo.s32 	%r64, %r63, 5;
	sub.s32 	%r65, %r49, %r64;
	shl.b32 	%r66, %r65, 2;
	add.s32 	%r7, %r4, %r66;
	add.s32 	%r67, %r180, -2;
	mul.hi.u32 	%r68, %r67, -858993459;
	shr.u32 	%r69, %r68, 2;
	mul.lo.s32 	%r70, %r69, 5;
	sub.s32 	%r71, %r67, %r70;
	shl.b32 	%r72, %r71, 2;
	add.s32 	%r8, %r4, %r72;
	add.s32 	%r73, %r180, -1;
	mul.hi.u32 	%r74, %r73, -858993459;
	shr.u32 	%r75, %r74, 2;
	mul.lo.s32 	%r76, %r75, 5;
	sub.s32 	%r77, %r73, %r76;
	shl.b32 	%r78, %r77, 2;
	add.s32 	%r9, %r4, %r78;
	add.s32 	%r10, %r49, %r3;
	add.s32 	%r79, %r1, 1;
	cvt.rn.f32.s32 	%f4, %r79;
	cvt.rn.f32.u32 	%f5, %r42;
	div.rn.f32 	%f6, %f4, %f5;
	mul.f32 	%f1, %f6, 0f3E99999A;
	mul.f32 	%f2, %f6, 0f3F19999A;
	mul.f32 	%f7, %f4, 0f3E75C28F;
	div.rn.f32 	%f3, %f7, %f5;
	@%p3 bra 	$L__BB2_11;
	mov.b32 	%r184, 0;
	mul.wide.s32 	%rd73, %r3, 4;
	mul.wide.u32 	%rd84, %r10, 4;
$L__BB2_4:
	mov.u64 	%rd3, %rd98;
	ld.param.u32 	%r181, [_Z14gpu_rad_sweep3PfjjjS__param_2];
	setp.eq.s32 	%p10, %r181, 6;
	add.s64 	%rd5, %rd3, %rd73;
	ld.global.f32 	%f204, [%rd5];
	st.shared.f32 	[%r4], %f204;
	ld.global.f32 	%f205, [%rd5+4];
	st.shared.f32 	[%r4+4], %f205;
	ld.global.f32 	%f206, [%rd5+8];
	st.shared.f32 	[%r4+8], %f206;
	ld.global.f32 	%f207, [%rd5+12];
	st.shared.f32 	[%r4+12], %f207;
	ld.global.f32 	%f208, [%rd5+16];
	st.shared.f32 	[%r4+16], %f208;
	mov.b32 	%r195, 2;
	@%p10 bra 	$L__BB2_8;
	ld.param.u32 	%r182, [_Z14gpu_rad_sweep3PfjjjS__param_2];
	mov.u32 	%r108, %tid.x;
	mov.u32 	%r109, active_vals_block;
	mad.lo.s32 	%r110, %r108, 20, %r109;
	add.s32 	%r192, %r110, 24;
	add.s32 	%r111, %r182, -5;
	and.b32  	%r112, %r111, -2;
	neg.s32 	%r193, %r112;
	add.s32 	%r185, %r3, 2;
	mov.b32 	%r194, 2;
	mov.b32 	%r191, 6;
	mov.b32 	%r190, 5;
	mov.b32 	%r189, 0;
	mov.b32 	%r188, 4;
	mov.b32 	%r187, 3;
	mov.b32 	%r186, 1;
	add.s64 	%rd76, %rd73, %rd3;
$L__BB2_6:
	mul.hi.u32 	%r113, %r191, -858993459;
	shr.u32 	%r114, %r113, 2;
	mul.hi.u32 	%r115, %r190, -858993459;
	shr.u32 	%r116, %r115, 2;
	mul.hi.u32 	%r117, %r188, -858993459;
	shr.u32 	%r118, %r117, 2;
	mul.hi.u32 	%r119, %r187, -858993459;
	shr.u32 	%r120, %r119, 2;
	mul.hi.u32 	%r121, %r186, -858993459;
	shr.u32 	%r122, %r121, 2;
	mul.hi.u32 	%r123, %r189, -858993459;
	shr.u32 	%r124, %r123, 2;
	mul.wide.s32 	%rd74, %r194, 4;
	add.s64 	%rd77, %rd76, %rd74;
	mul.hi.u32 	%r125, %r194, -858993459;
	shr.u32 	%r126, %r125, 2;
	mul.wide.s32 	%rd78, %r185, 4;
	add.s64 	%rd79, %rd99, %rd78;
	mad.lo.s32 	%r127, %r124, -20, %r192;
	ld.shared.f32 	%f209, [%r127+-24];
	mad.lo.s32 	%r128, %r122, -20, %r192;
	ld.shared.f32 	%f210, [%r128+-20];
	mul.f32 	%f211, %f210, 0f3FB33333;
	fma.rn.f32 	%f212, %f209, 0f3FD9999A, %f211;
	mad.lo.s32 	%r129, %r126, -20, %r192;
	ld.shared.f32 	%f213, [%r129+-16];
	add.f32 	%f214, %f213, %f212;
	mad.lo.s32 	%r130, %r120, -20, %r192;
	ld.shared.f32 	%f215, [%r130+-12];
	fma.rn.f32 	%f216, %f215, 0f3F19999A, %f214;
	add.s32 	%r194, %r194, 2;
	mad.lo.s32 	%r131, %r118, -20, %r192;
	ld.shared.f32 	%f217, [%r131+-8];
	fma.rn.f32 	%f218, %f217, 0f3E99999A, %f216;
	div.rn.f32 	%f219, %f218, 0f40A00000;
	st.global.f32 	[%rd79], %f219;
	ld.global.f32 	%f220, [%rd77+12];
	mad.lo.s32 	%r132, %r116, -20, %r192;
	st.shared.f32 	[%r132+-4], %f220;
	ld.shared.f32 	%f221, [%r128+-20];
	ld.shared.f32 	%f222, [%r129+-16];
	mul.f32 	%f223, %f222, 0f3FB33333;
	fma.rn.f32 	%f224, %f221, 0f3FD9999A, %f223;
	ld.shared.f32 	%f225, [%r130+-12];
	add.f32 	%f226, %f225, %f224;
	ld.shared.f32 	%f227, [%r131+-8];
	fma.rn.f32 	%f228, %f227, 0f3F19999A, %f226;
	fma.rn.f32 	%f229, %f220, 0f3E99999A, %f228;
	div.rn.f32 	%f230, %f229, 0f40A00000;
	st.global.f32 	[%rd79+4], %f230;
	ld.global.f32 	%f231, [%rd77+16];
	mad.lo.s32 	%r133, %r114, -20, %r192;
	st.shared.f32 	[%r133], %f231;
	add.s32 	%r193, %r193, 2;
	add.s32 	%r192, %r192, 8;
	add.s32 	%r191, %r191, 2;
	add.s32 	%r190, %r190, 2;
	add.s32 	%r189, %r189, 2;
	add.s32 	%r188, %r188, 2;
	add.s32 	%r187, %r187, 2;
	add.s32 	%r186, %r186, 2;
	add.s32 	%r185, %r185, 2;
	setp.ne.s32 	%p11, %r193, 0;
	@%p11 bra 	$L__BB2_6;
	add.s32 	%r195, %r189, 2;
$L__BB2_8:
	ld.param.u32 	%r183, [_Z14gpu_rad_sweep3PfjjjS__param_2];
	and.b32  	%r134, %r183, 1;
	setp.eq.b32 	%p12, %r134, 1;
	@%p12 bra 	$L__BB2_10;
	add.s32 	%r135, %r195, -2;
	mul.hi.u32 	%r136, %r135, -858993459;
	shr.u32 	%r137, %r136, 2;
	mul.lo.s32 	%r138, %r137, 5;
	sub.s32 	%r139, %r135, %r138;
	shl.b32 	%r140, %r139, 2;
	add.s32 	%r141, %r4, %r140;
	ld.shared.f32 	%f232, [%r141];
	add.s32 	%r142, %r195, -1;
	mul.hi.u32 	%r143, %r142, -858993459;
	shr.u32 	%r144, %r143, 2;
	mul.lo.s32 	%r145, %r144, 5;
	sub.s32 	%r146, %r142, %r145;
	shl.b32 	%r147, %r146, 2;
	add.s32 	%r148, %r4, %r147;
	ld.shared.f32 	%f233, [%r148];
	mul.f32 	%f234, %f233, 0f3FB33333;
	fma.rn.f32 	%f235, %f232, 0f3FD9999A, %f234;
	mul.hi.u32 	%r149, %r195, -858993459;
	shr.u32 	%r150, %r149, 2;
	mul.lo.s32 	%r151, %r150, 5;
	sub.s32 	%r152, %r195, %r151;
	shl.b32 	%r153, %r152, 2;
	add.s32 	%r154, %r4, %r153;
	ld.shared.f32 	%f236, [%r154];
	add.f32 	%f237, %f236, %f235;
	add.s32 	%r155, %r195, 1;
	mul.hi.u32 	%r156, %r155, -858993459;
	shr.u32 	%r157, %r156, 2;
	mul.lo.s32 	%r158, %r157, 5;
	sub.s32 	%r159, %r155, %r158;
	shl.b32 	%r160, %r159, 2;
	add.s32 	%r161, %r4, %r160;
	ld.shared.f32 	%f238, [%r161];
	fma.rn.f32 	%f239, %f238, 0f3F19999A, %f237;
	add.s32 	%r162, %r195, 2;
	mul.hi.u32 	%r163, %r162, -858993459;
	shr.u32 	%r164, %r163, 2;
	mul.lo.s32 	%r165, %r164, 5;
	sub.s32 	%r166, %r162, %r165;
	shl.b32 	%r167, %r166, 2;
	add.s32 	%r168, %r4, %r167;
	ld.shared.f32 	%f240, [%r168];
	fma.rn.f32 	%f241, %f240, 0f3E99999A, %f239;
	div.rn.f32 	%f242, %f241, 0f40A00000;
	add.s32 	%r169, %r195, %r3;
	mul.wide.s32 	%rd80, %r169, 4;
	add.s64 	%rd81, %rd99, %rd80;
	st.global.f32 	[%rd81], %f242;
	mul.wide.s32 	%rd82, %r195, 4;
	add.s64 	%rd83, %rd5, %rd82;
	ld.global.f32 	%f243, [%rd83+12];
	add.s32 	%r170, %r195, 3;
	mul.hi.u32 	%r171, %r170, -858993459;
	shr.u32 	%r172, %r171, 2;
	mul.lo.s32 	%r173, %r172, 5;
	sub.s32 	%r174, %r170, %r173;
	shl.b32 	%r175, %r174, 2;
	add.s32 	%r176, %r4, %r175;
	st.shared.f32 	[%r176], %f243;
$L__BB2_10:
	add.s32 	%r177, %r10, 2;
	add.s32 	%r178, %r10, 1;
	ld.shared.f32 	%f244, [%r5];
	ld.shared.f32 	%f245, [%r6];
	mul.f32 	%f246, %f245, 0f3FB33333;
	fma.rn.f32 	%f247, %f244, 0f3FD9999A, %f246;
	ld.shared.f32 	%f248, [%r7];
	add.f32 	%f249, %f248, %f247;
	ld.shared.f32 	%f250, [%r8];
	fma.rn.f32 	%f251, %f250, 0f3F19999A, %f249;
	ld.shared.f32 	%f252, [%r9];
	fma.rn.f32 	%f253, %f252, 0f3E99999A, %f251;
	div.rn.f32 	%f254, %f253, 0f40A00000;
	add.s64 	%rd85, %rd99, %rd84;
	st.global.f32 	[%rd85], %f254;
	mul.f32 	%f255, %f248, 0f3FB33333;
	fma.rn.f32 	%f256, %f245, 0f3FD9999A, %f255;
	add.f32 	%f257, %f250, %f256;
	fma.rn.f32 	%f258, %f252, 0f3F19999A, %f257;
	add.f32 	%f259, %f1, %f258;
	div.rn.f32 	%f260, %f259, 0f40A00000;
	mul.wide.u32 	%rd86, %r178, 4;
	add.s64 	%rd87, %rd99, %rd86;
	st.global.f32 	[%rd87], %f260;
	mul.f32 	%f261, %f250, 0f3FB33333;
	fma.rn.f32 	%f262, %f248, 0f3FD9999A, %f261;
	add.f32 	%f263, %f252, %f262;
	add.f32 	%f264, %f2, %f263;
	add.f32 	%f265, %f3, %f264;
	div.rn.f32 	%f266, %f265, 0f40A00000;
	mul.wide.u32 	%rd88, %r177, 4;
	add.s64 	%rd89, %rd99, %rd88;
	st.global.f32 	[%rd89], %f266;
	add.s32 	%r184, %r184, 1;
	setp.eq.s32 	%p13, %r184, %r44;
	mov.u64 	%rd98, %rd99;
	mov.u64 	%rd99, %rd3;
	@%p13 bra 	$L__BB2_19;
	bra.uni 	$L__BB2_4;
$L__BB2_11:
	setp.lt.u32 	%p4, %r44, 4;
	@%p4 bra 	$L__BB2_14;
	ld.param.u64 	%rd95, [_Z14gpu_rad_sweep3PfjjjS__param_4];
	ld.param.u64 	%rd91, [_Z14gpu_rad_sweep3PfjjjS__param_0];
	and.b32  	%r38, %r44, -4;
	add.s32 	%r81, %r3, 1;
	mul.wide.s32 	%rd15, %r81, 4;
	add.s32 	%r82, %r3, 2;
	mul.wide.s32 	%rd16, %r82, 4;
	cvta.to.global.u64 	%rd6, %rd91;
	add.s64 	%rd7, %rd6, %rd16;
	add.s32 	%r83, %r3, 3;
	mul.wide.s32 	%rd17, %r83, 4;
	add.s32 	%r84, %r3, 4;
	mul.wide.s32 	%rd18, %r84, 4;
	cvta.to.global.u64 	%rd8, %rd95;
	add.s64 	%rd9, %rd8, %rd15;
	add.s64 	%rd10, %rd8, %rd16;
	add.s64 	%rd11, %rd8, %rd17;
	add.s64 	%rd12, %rd8, %rd18;
	mov.b32 	%r196, 0;
	add.s32 	%r88, %r10, 1;
	add.s32 	%r89, %r10, 2;
$L__BB2_13:
	.pragma "nounroll";
	mul.wide.s32 	%rd19, %r3, 4;
	add.s64 	%rd20, %rd6, %rd19;
	ld.global.f32 	%f8, [%rd20];
	st.shared.f32 	[%r4], %f8;
	mul.wide.s32 	%rd21, %r81, 4;
	add.s64 	%rd22, %rd6, %rd21;
	ld.global.f32 	%f9, [%rd22];
	st.shared.f32 	[%r4+4], %f9;
	ld.global.f32 	%f10, [%rd7];
	st.shared.f32 	[%r4+8], %f10;
	mul.wide.s32 	%rd23, %r83, 4;
	add.s64 	%rd24, %rd6, %rd23;
	ld.global.f32 	%f11, [%rd24];
	st.shared.f32 	[%r4+12], %f11;
	mul.wide.s32 	%rd25, %r84, 4;
	add.s64 	%rd26, %rd6, %rd25;
	ld.global.f32 	%f12, [%rd26];
	st.shared.f32 	[%r4+16], %f12;
	ld.shared.f32 	%f13, [%r5];
	ld.shared.f32 	%f14, [%r6];
	mul.f32 	%f15, %f14, 0f3FB33333;
	fma.rn.f32 	%f16, %f13, 0f3FD9999A, %f15;
	ld.shared.f32 	%f17, [%r7];
	add.f32 	%f18, %f17, %f16;
	ld.shared.f32 	%f19, [%r8];
	fma.rn.f32 	%f20, %f19, 0f3F19999A, %f18;
	ld.shared.f32 	%f21, [%r9];
	fma.rn.f32 	%f22, %f21, 0f3E99999A, %f20;
	div.rn.f32 	%f23, %f22, 0f40A00000;
	mul.wide.u32 	%rd27, %r10, 4;
	add.s64 	%rd28, %rd8, %rd27;
	st.global.f32 	[%rd28], %f23;
	mul.f32 	%f24, %f17, 0f3FB33333;
	fma.rn.f32 	%f25, %f14, 0f3FD9999A, %f24;
	add.f32 	%f26, %f19, %f25;
	fma.rn.f32 	%f27, %f21, 0f3F19999A, %f26;
	add.f32 	%f28, %f1, %f27;
	div.rn.f32 	%f29, %f28, 0f40A00000;
	mul.wide.u32 	%rd29, %r88, 4;
	add.s64 	%rd30, %rd8, %rd29;
	st.global.f32 	[%rd30], %f29;
	mul.f32 	%f30, %f19, 0f3FB33333;
	fma.rn.f32 	%f31, %f17, 0f3FD9999A, %f30;
	add.f32 	%f32, %f21, %f31;
	add.f32 	%f33, %f2, %f32;
	add.f32 	%f34, %f3, %f33;
	div.rn.f32 	%f35, %f34, 0f40A00000;
	mul.wide.u32 	%rd31, %r89, 4;
	add.s64 	%rd32, %rd8, %rd31;
	st.global.f32 	[%rd32], %f35;
	add.s64 	%rd33, %rd8, %rd19;
	ld.global.f32 	%f36, [%rd33];
	st.shared.f32 	[%r4], %f36;
	ld.global.f32 	%f37, [%rd9];
	st.shared.f32 	[%r4+4], %f37;
	ld.global.f32 	%f38, [%rd10];
	st.shared.f32 	[%r4+8], %f38;
	ld.global.f32 	%f39, [%rd11];
	st.shared.f32 	[%r4+12], %f39;
	ld.global.f32 	%f40, [%rd12];
	st.shared.f32 	[%r4+16], %f40;
	ld.shared.f32 	%f41, [%r5];
	ld.shared.f32 	%f42, [%r6];
	mul.f32 	%f43, %f42, 0f3FB33333;
	fma.rn.f32 	%f44, %f41, 0f3FD9999A, %f43;
	ld.shared.f32 	%f45, [%r7];
	add.f32 	%f46, %f45, %f44;
	ld.shared.f32 	%f47, [%r8];
	fma.rn.f32 	%f48, %f47, 0f3F19999A, %f46;
	ld.shared.f32 	%f49, [%r9];
	fma.rn.f32 	%f50, %f49, 0f3E99999A, %f48;
	div.rn.f32 	%f51, %f50, 0f40A00000;
	add.s64 	%rd34, %rd6, %rd27;
	st.global.f32 	[%rd34], %f51;
	mul.f32 	%f52, %f45, 0f3FB33333;
	fma.rn.f32 	%f53, %f42, 0f3FD9999A, %f52;
	add.f32 	%f54, %f47, %f53;
	fma.rn.f32 	%f55, %f49, 0f3F19999A, %f54;
	add.f32 	%f56, %f1, %f55;
	div.rn.f32 	%f57, %f56, 0f40A00000;
	add.s64 	%rd35, %rd6, %rd29;
	st.global.f32 	[%rd35], %f57;
	mul.f32 	%f58, %f47, 0f3FB33333;
	fma.rn.f32 	%f59, %f45, 0f3FD9999A, %f58;
	add.f32 	%f60, %f49, %f59;
	add.f32 	%f61, %f2, %f60;
	add.f32 	%f62, %f3, %f61;
	div.rn.f32 	%f63, %f62, 0f40A00000;
	add.s64 	%rd36, %rd6, %rd31;
	st.global.f32 	[%rd36], %f63;
	ld.global.f32 	%f64, [%rd20];
	st.shared.f32 	[%r4], %f64;
	ld.global.f32 	%f65, [%rd22];
	st.shared.f32 	[%r4+4], %f65;
	ld.global.f32 	%f66, [%rd7];
	st.shared.f32 	[%r4+8], %f66;
	ld.global.f32 	%f67, [%rd24];
	st.shared.f32 	[%r4+12], %f67;
	ld.global.f32 	%f68, [%rd26];
	st.shared.f32 	[%r4+16], %f68;
	ld.shared.f32 	%f69, [%r5];
	ld.shared.f32 	%f70, [%r6];
	mul.f32 	%f71, %f70, 0f3FB33333;
	fma.rn.f32 	%f72, %f69, 0f3FD9999A, %f71;
	ld.shared.f32 	%f73, [%r7];
	add.f32 	%f74, %f73, %f72;
	ld.shared.f32 	%f75, [%r8];
	fma.rn.f32 	%f76, %f75, 0f3F19999A, %f74;
	ld.shared.f32 	%f77, [%r9];
	fma.rn.f32 	%f78, %f77, 0f3E99999A, %f76;
	div.rn.f32 	%f79, %f78, 0f40A00000;
	st.global.f32 	[%rd28], %f79;
	mul.f32 	%f80, %f73, 0f3FB33333;
	fma.rn.f32 	%f81, %f70, 0f3FD9999A, %f80;
	add.f32 	%f82, %f75, %f81;
	fma.rn.f32 	%f83, %f77, 0f3F19999A, %f82;
	add.f32 	%f84, %f1, %f83;
	div.rn.f32 	%f85, %f84, 0f40A00000;
	st.global.f32 	[%rd30], %f85;
	mul.f32 	%f86, %f75, 0f3FB33333;
	fma.rn.f32 	%f87, %f73, 0f3FD9999A, %f86;
	add.f32 	%f88, %f77, %f87;
	add.f32 	%f89, %f2, %f88;
	add.f32 	%f90, %f3, %f89;
	div.rn.f32 	%f91, %f90, 0f40A00000;
	st.global.f32 	[%rd32], %f91;
	ld.global.f32 	%f92, [%rd33];
	st.shared.f32 	[%r4], %f92;
	ld.global.f32 	%f93, [%rd9];
	st.shared.f32 	[%r4+4], %f93;
	ld.global.f32 	%f94, [%rd10];
	st.shared.f32 	[%r4+8], %f94;
	ld.global.f32 	%f95, [%rd11];
	st.shared.f32 	[%r4+12], %f95;
	ld.global.f32 	%f96, [%rd12];
	st.shared.f32 	[%r4+16], %f96;
	ld.shared.f32 	%f97, [%r5];
	ld.shared.f32 	%f98, [%r6];
	mul.f32 	%f99, %f98, 0f3FB33333;
	fma.rn.f32 	%f100, %f97, 0f3FD9999A, %f99;
	ld.shared.f32 	%f101, [%r7];
	add.f32 	%f102, %f101, %f100;
	ld.shared.f32 	%f103, [%r8];
	fma.rn.f32 	%f104, %f103, 0f3F19999A, %f102;
	ld.shared.f32 	%f105, [%r9];
	fma.rn.f32 	%f106, %f105, 0f3E99999A, %f104;
	div.rn.f32 	%f107, %f106, 0f40A00000;
	st.global.f32 	[%rd34], %f107;
	mul.f32 	%f108, %f101, 0f3FB33333;
	fma.rn.f32 	%f109, %f98, 0f3FD9999A, %f108;
	add.f32 	%f110, %f103, %f109;
	fma.rn.f32 	%f111, %f105, 0f3F19999A, %f110;
	add.f32 	%f112, %f1, %f111;
	div.rn.f32 	%f113, %f112, 0f40A00000;
	st.global.f32 	[%rd35], %f113;
	mul.f32 	%f114, %f103, 0f3FB33333;
	fma.rn.f32 	%f115, %f101, 0f3FD9999A, %f114;
	add.f32 	%f116, %f105, %f115;
	add.f32 	%f117, %f2, %f116;
	add.f32 	%f118, %f3, %f117;
	div.rn.f32 	%f119, %f118, 0f40A00000;
	st.global.f32 	[%rd36], %f119;
	add.s32 	%r196, %r196, 4;
	setp.ne.s32 	%p5, %r196, %r38;
	@%p5 bra 	$L__BB2_13;
$L__BB2_14:
	and.b32  	%r41, %r44, 3;
	setp.eq.s32 	%p6, %r41, 0;
	@%p6 bra 	$L__BB2_19;
	setp.eq.s32 	%p7, %r41, 1;
	@%p7 bra 	$L__BB2_17;
	ld.param.u64 	%rd96, [_Z14gpu_rad_sweep3PfjjjS__param_4];
	ld.param.u64 	%rd92, [_Z14gpu_rad_sweep3PfjjjS__param_0];
	add.s32 	%r90, %r10, 2;
	add.s32 	%r91, %r10, 1;
	mul.wide.s32 	%rd37, %r3, 4;
	cvta.to.global.u64 	%rd38, %rd92;
	add.s64 	%rd39, %rd38, %rd37;
	add.s32 	%r92, %r3, 1;
	mul.wide.s32 	%rd40, %r92, 4;
	add.s64 	%rd41, %rd38, %rd40;
	add.s32 	%r93, %r3, 2;
	mul.wide.s32 	%rd42, %r93, 4;
	add.s64 	%rd43, %rd38, %rd42;
	add.s32 	%r94, %r3, 3;
	mul.wide.s32 	%rd44, %r94, 4;
	add.s64 	%rd45, %rd38, %rd44;
	add.s32 	%r95, %r3, 4;
	mul.wide.s32 	%rd46, %r95, 4;
	add.s64 	%rd47, %rd38, %rd46;
	mul.wide.u32 	%rd48, %r10, 4;
	add.s64 	%rd49, %rd38, %rd48;
	mul.wide.u32 	%rd50, %r91, 4;
	add.s64 	%rd51, %rd38, %rd50;
	mul.wide.u32 	%rd52, %r90, 4;
	add.s64 	%rd53, %rd38, %rd52;
	cvta.to.global.u64 	%rd54, %rd96;
	add.s64 	%rd55, %rd54, %rd48;
	add.s64 	%rd56, %rd54, %rd50;
	add.s64 	%rd57, %rd54, %rd52;
	add.s64 	%rd58, %rd54, %rd37;
	add.s64 	%rd59, %rd54, %rd40;
	add.s64 	%rd60, %rd54, %rd42;
	add.s64 	%rd61, %rd54, %rd44;
	add.s64 	%rd62, %rd54, %rd46;
	ld.global.f32 	%f120, [%rd39];
	st.shared.f32 	[%r4], %f120;
	ld.global.f32 	%f121, [%rd41];
	st.shared.f32 	[%r4+4], %f121;
	ld.global.f32 	%f122, [%rd43];
	st.shared.f32 	[%r4+8], %f122;
	ld.global.f32 	%f123, [%rd45];
	st.shared.f32 	[%r4+12], %f123;
	ld.global.f32 	%f124, [%rd47];
	st.shared.f32 	[%r4+16], %f124;
	ld.shared.f32 	%f125, [%r5];
	ld.shared.f32 	%f126, [%r6];
	mul.f32 	%f127, %f126, 0f3FB33333;
	fma.rn.f32 	%f128, %f125, 0f3FD9999A, %f127;
	ld.shared.f32 	%f129, [%r7];
	add.f32 	%f130, %f129, %f128;
	ld.shared.f32 	%f131, [%r8];
	fma.rn.f32 	%f132, %f131, 0f3F19999A, %f130;
	ld.shared.f32 	%f133, [%r9];
	fma.rn.f32 	%f134, %f133, 0f3E99999A, %f132;
	div.rn.f32 	%f135, %f134, 0f40A00000;
	st.global.f32 	[%rd55], %f135;
	mul.f32 	%f136, %f129, 0f3FB33333;
	fma.rn.f32 	%f137, %f126, 0f3FD9999A, %f136;
	add.f32 	%f138, %f131, %f137;
	fma.rn.f32 	%f139, %f133, 0f3F19999A, %f138;
	add.f32 	%f140, %f1, %f139;
	div.rn.f32 	%f141, %f140, 0f40A00000;
	st.global.f32 	[%rd56], %f141;
	mul.f32 	%f142, %f131, 0f3FB33333;
	fma.rn.f32 	%f143, %f129, 0f3FD9999A, %f142;
	add.f32 	%f144, %f133, %f143;
	add.f32 	%f145, %f2, %f144;
	add.f32 	%f146, %f3, %f145;
	div.rn.f32 	%f147, %f146, 0f40A00000;
	st.global.f32 	[%rd57], %f147;
	ld.global.f32 	%f148, [%rd58];
	st.shared.f32 	[%r4], %f148;
	ld.global.f32 	%f149, [%rd59];
	st.shared.f32 	[%r4+4], %f149;
	ld.global.f32 	%f150, [%rd60];
	st.shared.f32 	[%r4+8], %f150;
	ld.global.f32 	%f151, [%rd61];
	st.shared.f32 	[%r4+12], %f151;
	ld.global.f32 	%f152, [%rd62];
	st.shared.f32 	[%r4+16], %f152;
	ld.shared.f32 	%f153, [%r5];
	ld.shared.f32 	%f154, [%r6];
	mul.f32 	%f155, %f154, 0f3FB33333;
	fma.rn.f32 	%f156, %f153, 0f3FD9999A, %f155;
	ld.shared.f32 	%f157, [%r7];
	add.f32 	%f158, %f157, %f156;
	ld.shared.f32 	%f159, [%r8];
	fma.rn.f32 	%f160, %f159, 0f3F19999A, %f158;
	ld.shared.f32 	%f161, [%r9];
	fma.rn.f32 	%f162, %f161, 0f3E99999A, %f160;
	div.rn.f32 	%f163, %f162, 0f40A00000;
	st.global.f32 	[%rd49], %f163;
	mul.f32 	%f164, %f157, 0f3FB33333;
	fma.rn.f32 	%f165, %f154, 0f3FD9999A, %f164;
	add.f32 	%f166, %f159, %f165;
	fma.rn.f32 	%f167, %f161, 0f3F19999A, %f166;
	add.f32 	%f168, %f1, %f167;
	div.rn.f32 	%f169, %f168, 0f40A00000;
	st.global.f32 	[%rd51], %f169;
	mul.f32 	%f170, %f159, 0f3FB33333;
	fma.rn.f32 	%f171, %f157, 0f3FD9999A, %f170;
	add.f32 	%f172, %f161, %f171;
	add.f32 	%f173, %f2, %f172;
	add.f32 	%f174, %f3, %f173;
	div.rn.f32 	%f175, %f174, 0f40A00000;
	st.global.f32 	[%rd53], %f175;
$L__BB2_17:
	and.b32  	%r96, %r44, 1;
	setp.eq.b32 	%p8, %r96, 1;
	not.pred 	%p9, %p8;
	@%p9 bra 	$L__BB2_19;
	ld.param.u64 	%rd97, [_Z14gpu_rad_sweep3PfjjjS__param_4];
	ld.param.u64 	%rd93, [_Z14gpu_rad_sweep3PfjjjS__param_0];
	add.s32 	%r97, %r10, 2;
	add.s32 	%r98, %r10, 1;
	cvta.to.global.u64 	%rd63, %rd93;
	mul.wide.s32 	%rd64, %r3, 4;
	add.s64 	%rd65, %rd63, %rd64;
	ld.global.f32 	%f176, [%rd65];
	st.shared.f32 	[%r4], %f176;
	ld.global.f32 	%f177, [%rd65+4];
	st.shared.f32 	[%r4+4], %f177;
	ld.global.f32 	%f178, [%rd65+8];
	st.shared.f32 	[%r4+8], %f178;
	ld.global.f32 	%f179, [%rd65+12];
	st.shared.f32 	[%r4+12], %f179;
	ld.global.f32 	%f180, [%rd65+16];
	st.shared.f32 	[%r4+16], %f180;
	ld.shared.f32 	%f181, [%r5];
	ld.shared.f32 	%f182, [%r6];
	mul.f32 	%f183, %f182, 0f3FB33333;
	fma.rn.f32 	%f184, %f181, 0f3FD9999A, %f183;
	ld.shared.f32 	%f185, [%r7];
	add.f32 	%f186, %f185, %f184;
	ld.shared.f32 	%f187, [%r8];
	fma.rn.f32 	%f188, %f187, 0f3F19999A, %f186;
	ld.shared.f32 	%f189, [%r9];
	fma.rn.f32 	%f190, %f189, 0f3E99999A, %f188;
	div.rn.f32 	%f191, %f190, 0f40A00000;
	cvta.to.global.u64 	%rd66, %rd97;
	mul.wide.u32 	%rd67, %r10, 4;
	add.s64 	%rd68, %rd66, %rd67;
	st.global.f32 	[%rd68], %f191;
	mul.f32 	%f192, %f185, 0f3FB33333;
	fma.rn.f32 	%f193, %f182, 0f3FD9999A, %f192;
	add.f32 	%f194, %f187, %f193;
	fma.rn.f32 	%f195, %f189, 0f3F19999A, %f194;
	add.f32 	%f196, %f1, %f195;
	div.rn.f32 	%f197, %f196, 0f40A00000;
	mul.wide.u32 	%rd69, %r98, 4;
	add.s64 	%rd70, %rd66, %rd69;
	st.global.f32 	[%rd70], %f197;
	mul.f32 	%f198, %f187, 0f3FB33333;
	fma.rn.f32 	%f199, %f185, 0f3FD9999A, %f198;
	add.f32 	%f200, %f189, %f199;
	add.f32 	%f201, %f2, %f200;
	add.f32 	%f202, %f3, %f201;
	div.rn.f32 	%f203, %f202, 0f40A00000;
	mul.wide.u32 	%rd71, %r97, 4;
	add.s64 	%rd72, %rd66, %rd71;
	st.global.f32 	[%rd72], %f203;
$L__BB2_19:
	ret;

}
	// .globl	_Z14gpu_rad_sweep4PfjjjS_
.visible .entry _Z14gpu_rad_sweep4PfjjjS_(
	.param .u64 .ptr .align 1 _Z14gpu_rad_sweep4PfjjjS__param_0,
	.param .u32 _Z14gpu_rad_sweep4PfjjjS__param_1,
	.param .u32 _Z14gpu_rad_sweep4PfjjjS__param_2,
	.param .u32 _Z14gpu_rad_sweep4PfjjjS__param_3,
	.param .u64 .ptr .align 1 _Z14gpu_rad_sweep4PfjjjS__param_4
)
{
	.local .align 16 .b8 	__local_depot3[15360];
	.reg .b64 	%SP;
	.reg .b64 	%SPL;
	.reg .pred 	%p<9>;
	.reg .b32 	%r<46>;
	.reg .b32 	%f<108>;
	.reg .b64 	%rd<54>;
	// demoted variable
	.shared .align 4 .b8 _ZZ14gpu_rad_sweep4PfjjjS_E10pass_right[256];
	// demoted variable
	.shared .align 4 .b8 _ZZ14gpu_rad_sweep4PfjjjS_E9pass_left[256];
	mov.u64 	%SPL, __local_depot3;
	ld.param.u32 	%r13, [_Z14gpu_rad_sweep4PfjjjS__param_1];
	ld.param.u32 	%r14, [_Z14gpu_rad_sweep4PfjjjS__param_2];
	ld.param.u32 	%r15, [_Z14gpu_rad_sweep4PfjjjS__param_3];
	add.u64 	%rd51, %SPL, 0;
	add.u64 	%rd50, %SPL, 7680;
	mov.u32 	%r1, %tid.x;
	mov.f32 	%f18, 0f00000000;
	st.local.v4.f32 	[%rd50], {%f18, %f18, %f18, %f18};
	st.local.v4.f32 	[%rd50+16], {%f18, %f18, %f18, %f18};
	add.s64 	%rd53, %rd50, 32;
	st.local.v4.f32 	[%rd50+32], {%f18, %f18, %f18, %f18};
	st.local.v4.f32 	[%rd50+48], {%f18, %f18, %f18, %f18};
	st.local.v4.f32 	[%rd50+64], {%f18, %f18, %f18, %f18};
	st.local.v4.f32 	[%rd50+80], {%f18, %f18, %f18, %f18};
	st.local.v4.f32 	[%rd50+96], {%f18, %f18, %f18, %f18};
	st.local.v4.f32 	[%rd50+112], {%f18, %f18, %f18, %f18};
	st.local.v4.f32 	[%rd50+128], {%f18, %f18, %f18, %f18};
	st.local.v4.f32 	[%rd50+144], {%f18, %f18, %f18, %f18};
	st.local.v4.f32 	[%rd50+160], {%f18, %f18, %f18, %f18};
	st.local.v4.f32 	[%rd50+176], {%f18, %f18, %f18, %f18};
	st.local.v4.f32 	[%rd50+192], {%f18, %f18, %f18, %f18};
	st.local.v4.f32 	[%rd50+208], {%f18, %f18, %f18, %f18};
	st.local.v4.f32 	[%rd50+224], {%f18, %f18, %f18, %f18};
	st.local.v4.f32 	[%rd50+240], {%f18, %f18, %f18, %f18};
	st.local.v4.f32 	[%rd50+256], {%f18, %f18, %f18, %f18};
	st.local.v4.f32 	[%rd50+272], {%f18, %f18, %f18, %f18};
	st.local.v4.f32 	[%rd50+288], {%f18, %f18, %f18, %f18};
	st.local.v4.f32 	[%rd50+304], {%f18, %f18, %f18, %f18};
	st.local.v4.f32 	[%rd50+320], {%f18, %f18, %f18, %f18};
	st.local.v4.f32 	[%rd50+336], {%f18, %f18, %f18, %f18};
	st.local.v4.f32 	[%rd50+352], {%f18, %f18, %f18, %f18};
	st.local.v4.f32 	[%rd50+368], {%f18, %f18, %f18, %f18};
	st.local.v4.f32 	[%rd50+384], {%f18, %f18, %f18, %f18};
	st.local.v4.f32 	[%rd50+400], {%f18, %f18, %f18, %f18};
	st.local.v4.f32 	[%rd50+416], {%f18, %f18, %f18, %f18};
	st.local.v4.f32 	[%rd50+432], {%f18, %f18, %f18, %f18};
	st.local.v4.f32 	[%rd50+448], {%f18, %f18, %f18, %f18};
	st.local.v4.f32 	[%rd50+464], {%f18, %f18, %f18, %f18};
	st.local.v4.f32 	[%rd50+480], {%f18, %f18, %f18, %f18};
	st.local.v4.f32 	[%rd50+496], {%f18, %f18, %f18, %f18};
	st.local.v4.f32 	[%rd50+512], {%f18, %f18, %f18, %f18};
	st.local.v4.f32 	[%rd50+528], {%f18, %f18, %f18, %f18};
	st.local.v4.f32 	[%rd50+544], {%f18, %f18, %f18, %f18};
	st.local.v4.f32 	[%rd50+560], {%f18, %f18, %f18, %f18};
	st.local.v4.f32 	[%rd50+576], {%f18, %f18, %f18, %f18};
	st.local.v4.f32 	[%rd50+592], {%f18, %f18, %f18, %f18};
	st.local.v4.f32 	[%rd50+608], {%f18, %f18, %f18, %f18};
	st.local.v4.f32 	[%rd50+624], {%f18, %f18, %f18, %f18};
	st.local.v4.f32 	[%rd50+640], {%f18, %f18, %f18, %f18};
	st.local.v4.f32 	[%rd50+656], {%f18, %f18, %f18, %f18};
	st.local.v4.f32 	[%rd50+672], {%f18, %f18, %f18, %f18};
	st.local.v4.f32 	[%rd50+688], {%f18, %f18, %f18, %f18};
	st.local.v4.f32 	[%rd50+704], {%f18, %f18, %f18, %f18};
	st.local.v4.f32 	[%rd50+720], {%f18, %f18, %f18, %f18};
	st.local.v4.f32 	[%rd50+736], {%f18, %f18, %f18, %f18};
	st.local.v4.f32 	[%rd50+752], {%f18, %f18, %f18, %f18};
	st.local.v4.f32 	[%rd50+768], {%f18, %f18, %f18, %f18};
	st.local.v4.f32 	[%rd50+784], {%f18, %f18, %f18, %f18};
	st.local.v4.f32 	[%rd50+800], {%f18, %f18, %f18, %f18};
	st.local.v4.f32 	[%rd50+816], {%f18, %f18, %f18, %f18};
	st.local.v4.f32 	[%rd50+832], {%f18, %f18, %f18, %f18};
	st.local.v4.f32 	[%rd50+848], {%f18, %f18, %f18, %f18};
	st.local.v4.f32 	[%rd50+864], {%f18, %f18, %f18, %f18};
	st.local.v4.f32 	[%rd50+880], {%f18, %f18, %f18, %f18};
	st.local.v4.f32 	[%rd50+896], {%f18, %f18, %f18, %f18};
	st.local.v4.f32 	[%rd50+912], {%f18, %f18, %f18, %f18};
	st.local.v4.f32 	[%rd50+928], {%f18, %f18, %f18, %f18};
	st.local.v4.f32 	[%rd50+944], {%f18, %f18, %f18, %f18};
	st.local.v4.f32 	[%rd50+960], {%f18, %f18, %f18, %f18};
	st.local.v4.f32 	[%rd50+976], {%f18, %f18, %f18, %f18};
	st.local.v4.f32 	[%rd50+992], {%f18, %f18, %f18, %f18};
	st.local.v4.f32 	[%rd50+1008], {%f18, %f18, %f18, %f18};
	st.local.v4.f32 	[%rd50+1024], {%f18, %f18, %f18, %f18};
	st.local.v4.f32 	[%rd50+1040], {%f18, %f18, %f18, %f18};
	st.local.v4.f32 	[%rd50+1056], {%f18, %f18, %f18, %f18};
	st.local.v4.f32 	[%rd50+1072], {%f18, %f18, %f18, %f18};
	st.local.v4.f32 	[%rd50+1088], {%f18, %f18, %f18, %f18};
	st.local.v4.f32 	[%rd50+1104], {%f18, %f18, %f18, %f18};
	st.local.v4.f32 	[%rd50+1120], {%f18, %f18, %f18, %f18};
	st.local.v4.f32 	[%rd50+1136], {%f18, %f18, %f18, %f18};
	st.local.v4.f32 	[%rd50+1152], {%f18, %f18, %f18, %f18};
	st.local.v4.f32 	[%rd50+1168], {%f18, %f18, %f18, %f18};
	st.local.v4.f32 	[%rd50+1184], {%f18, %f18, %f18, %f18};
	st.local.v4.f32 	[%rd50+1200], {%f18, %f18, %f18, %f18};
	st.local.v4.f32 	[%rd50+1216], {%f18, %f18, %f18, %f18};
	st.local.v4.f32 	[%rd50+1232], {%f18, %f18, %f18, %f18};
	st.local.v4.f32 	[%rd50+1248], {%f18, %f18, %f18, %f18};
	st.local.v4.f32 	[%rd50+1264], {%f18, %f18, %f18, %f18};
	st.local.v4.f32 	[%rd50+1280], {%f18, %f18, %f18, %f18};
	st.local.v4.f32 	[%rd50+1296], {%f18, %f18, %f18, %f18};
	st.local.v4.f32 	[%rd50+1312], {%f18, %f18, %f18, %f18};
	st.local.v4.f32 	[%rd50+1328], {%f18, %f18, %f18, %f18};
	st.local.v4.f32 	[%rd50+1344], {%f18, %f18, %f18, %f18};
	st.local.v4.f32 	[%rd50+1360], {%f18, %f18, %f18, %f18};
	st.local.v4.f32 	[%rd50+1376], {%f18, %f18, %f18, %f18};
	st.local.v4.f32 	[%rd50+1392], {%f18, %f18, %f18, %f18};
	st.local.v4.f32 	[%rd50+1408], {%f18, %f18, %f18, %f18};
	st.local.v4.f32 	[%rd50+1424], {%f18, %f18, %f18, %f18};
	st.local.v4.f32 	[%rd50+1440], {%f18, %f18, %f18, %f18};
	st.local.v4.f32 	[%rd50+1456], {%f18, %f18, %f18, %f18};
	st.local.v4.f32 	[%rd50+1472], {%f18, %f18, %f18, %f18};
	st.local.v4.f32 	[%rd50+1488], {%f18, %f18, %f18, %f18};
	st.local.v4.f32 	[%rd50+1504], {%f18, %f18, %f18, %f18};
	st.local.v4.f32 	[%rd50+1520], {%f18, %f18, %f18, %f18};
	st.local.v4.f32 	[%rd50+1536], {%f18, %f18, %f18, %f18};
	st.local.v4.f32 	[%rd50+1552], {%f18, %f18, %f18, %f18};
	st.local.v4.f32 	[%rd50+1568], {%f18, %f18, %f18, %f18};
	st.local.v4.f32 	[%rd50+1584], {%f18, %f18, %f18, %f18};
	st.local.v4.f32 	[%rd50+1600], {%f18, %f18, %f18, %f18};
	st.local.v4.f32 	[%rd50+1616], {%f18, %f18, %f18, %f18};
	st.local.v4.f32 	[%rd50+1632], {%f18, %f18, %f18, %f18};
	st.local.v4.f32 	[%rd50+1648], {%f18, %f18, %f18, %f18};
	st.local.v4.f32 	[%rd50+1664], {%f18, %f18, %f18, %f18};
	st.local.v4.f32 	[%rd50+1680], {%f18, %f18, %f18, %f18};
	st.local.v4.f32 	[%rd50+1696], {%f18, %f18, %f18, %f18};
	st.local.v4.f32 	[%rd50+1712], {%f18, %f18, %f18, %f18};
	st.local.v4.f32 	[%rd50+1728], {%f18, %f18, %f18, %f18};
	st.local.v4.f32 	[%rd50+1744], {%f18, %f18, %f18, %f18};
	st.local.v4.f32 	[%rd50+1760], {%f18, %f18, %f18, %f18};
	st.local.v4.f32 	[%rd50+1776], {%f18, %f18, %f18, %f18};
	st.local.v4.f32 	[%rd50+1792], {%f18, %f18, %f18, %f18};
	st.local.v4.f32 	[%rd50+1808], {%f18, %f18, %f18, %f18};
	st.local.v4.f32 	[%rd50+1824], {%f18, %f18, %f18, %f18};
	st.local.v4.f32 	[%rd50+1840], {%f18, %f18, %f18, %f18};
	st.local.v4.f32 	[%rd50+1856], {%f18, %f18, %f18, %f18};
	st.local.v4.f32 	[%rd50+1872], {%f18, %f18, %f18, %f18};
	st.local.v4.f32 	[%rd50+1888], {%f18, %f18, %f18, %f18};
	st.local.v4.f32 	[%rd50+1904], {%f18, %f18, %f18, %f18};
	shl.b32 	%r16, %r1, 3;
	mov.u32 	%r17, _ZZ14gpu_rad_sweep4PfjjjS_E10pass_right;
	add.s32 	%r2, %r17, %r16;
	mov.b32 	%r18, 0;
	st.shared.u32 	[%r2], %r18;
	st.shared.u32 	[%r2+4], %r18;
	mov.u32 	%r19, _ZZ14gpu_rad_sweep4PfjjjS_E9pass_left;
	add.s32 	%r3, %r19, %r16;
	st.shared.u32 	[%r3], %r18;
	st.shared.u32 	[%r3+4], %r18;
	bar.sync 	0;
	setp.ne.s32 	%p1, %r1, 0;
	@%p1 bra 	$L__BB3_2;
	mov.u32 	%r20, %ctaid.x;
	cvt.rn.f32.u32 	%f19, %r20;
	add.f32 	%f20, %f19, 0f3F800000;
	cvt.rn.f32.u32 	%f21, %r13;
	div.rn.f32 	%f22, %f20, %f21;
	st.shared.f32 	[_ZZ14gpu_rad_sweep4PfjjjS_E9pass_left+120], %f22;
	mul.f32 	%f23, %f20, 0f3F4CCCCD;
	div.rn.f32 	%f24, %f23, %f21;
	st.shared.f32 	[_ZZ14gpu_rad_sweep4PfjjjS_E9pass_left+124], %f24;
	st.local.v2.f32 	[%rd50], {%f22, %f24};
	st.local.v2.f32 	[%rd51], {%f22, %f24};
$L__BB3_2:
	bar.sync 	0;
	setp.eq.s32 	%p2, %r15, 0;
	@%p2 bra 	$L__BB3_13;
	ld.shared.f32 	%f26, [%r3];
	mul.f32 	%f1, %f26, 0f3E99999A;
	mul.f32 	%f2, %f26, 0f3F19999A;
	ld.shared.f32 	%f27, [%r3+4];
	mul.f32 	%f3, %f27, 0f3E99999A;
	mov.b32 	%r42, 0;
	mov.f32 	%f102, 0f00000000;
	mov.f32 	%f103, %f102;
$L__BB3_4:
	mov.u64 	%rd5, %rd50;
	setp.ne.s32 	%p3, %r1, 0;
	@%p3 bra 	$L__BB3_6;
	ld.local.v2.f32 	{%f106, %f107}, [%rd5+8];
	bra.uni 	$L__BB3_7;
$L__BB3_6:
	ld.shared.f32 	%f28, [%r2];
	ld.shared.f32 	%f29, [%r2+4];
	mul.f32 	%f30, %f29, 0f3FB33333;
	fma.rn.f32 	%f31, %f28, 0f3FD9999A, %f30;
	ld.local.v4.f32 	{%f32, %f33, %f106, %f107}, [%rd5];
	add.f32 	%f34, %f32, %f31;
	fma.rn.f32 	%f35, %f33, 0f3F19999A, %f34;
	fma.rn.f32 	%f36, %f106, 0f3E99999A, %f35;
	div.rn.f32 	%f37, %f36, 0f40A00000;
	mul.f32 	%f38, %f32, 0f3FB33333;
	fma.rn.f32 	%f39, %f29, 0f3FD9999A, %f38;
	add.f32 	%f40, %f33, %f39;
	fma.rn.f32 	%f41, %f106, 0f3F19999A, %f40;
	fma.rn.f32 	%f42, %f107, 0f3E99999A, %f41;
	div.rn.f32 	%f43, %f42, 0f40A00000;
	st.local.v2.f32 	[%rd51], {%f37, %f43};
$L__BB3_7:
	mov.b64 	%rd52, 0;
	mov.b32 	%r43, 0;
$L__BB3_8:
	add.s64 	%rd15, %rd5, %rd52;
	ld.local.f32 	%f44, [%rd15];
	ld.local.f32 	%f45, [%rd15+4];
	mul.f32 	%f46, %f45, 0f3FB33333;
	fma.rn.f32 	%f47, %f44, 0f3FD9999A, %f46;
	add.f32 	%f48, %f106, %f47;
	fma.rn.f32 	%f49, %f107, 0f3F19999A, %f48;
	ld.local.f32 	%f50, [%rd15+16];
	fma.rn.f32 	%f51, %f50, 0f3E99999A, %f49;
	div.rn.f32 	%f52, %f51, 0f40A00000;
	add.s64 	%rd16, %rd51, %rd52;
	st.local.f32 	[%rd16+8], %f52;
	mul.f32 	%f53, %f106, 0f3FB33333;
	fma.rn.f32 	%f54, %f45, 0f3FD9999A, %f53;
	add.f32 	%f55, %f107, %f54;
	fma.rn.f32 	%f56, %f50, 0f3F19999A, %f55;
	ld.local.f32 	%f57, [%rd15+20];
	fma.rn.f32 	%f58, %f57, 0f3E99999A, %f56;
	div.rn.f32 	%f59, %f58, 0f40A00000;
	st.local.f32 	[%rd16+12], %f59;
	mul.f32 	%f60, %f107, 0f3FB33333;
	fma.rn.f32 	%f61, %f106, 0f3FD9999A, %f60;
	add.f32 	%f62, %f50, %f61;
	fma.rn.f32 	%f63, %f57, 0f3F19999A, %f62;
	ld.local.f32 	%f106, [%rd15+24];
	fma.rn.f32 	%f64, %f106, 0f3E99999A, %f63;
	div.rn.f32 	%f65, %f64, 0f40A00000;
	st.local.f32 	[%rd16+16], %f65;
	mul.f32 	%f66, %f50, 0f3FB33333;
	fma.rn.f32 	%f67, %f107, 0f3FD9999A, %f66;
	add.f32 	%f68, %f57, %f67;
	fma.rn.f32 	%f69, %f106, 0f3F19999A, %f68;
	ld.local.f32 	%f107, [%rd15+28];
	fma.rn.f32 	%f70, %f107, 0f3E99999A, %f69;
	div.rn.f32 	%f71, %f70, 0f40A00000;
	st.local.f32 	[%rd16+20], %f71;
	add.s64 	%rd52, %rd52, 16;
	add.s32 	%r43, %r43, 4;
	setp.ne.s32 	%p4, %r43, 476;
	@%p4 bra 	$L__BB3_8;
	setp.eq.s32 	%p5, %r1, 0;
	ld.local.v2.f32 	{%f72, %f73}, [%rd5+1904];
	mul.f32 	%f74, %f73, 0f3FB33333;
	fma.rn.f32 	%f75, %f72, 0f3FD9999A, %f74;
	add.f32 	%f76, %f103, %f75;
	fma.rn.f32 	%f77, %f102, 0f3F19999A, %f76;
	add.f32 	%f78, %f77, %f1;
	div.rn.f32 	%f16, %f78, 0f40A00000;
	mul.f32 	%f79, %f103, 0f3FB33333;
	fma.rn.f32 	%f80, %f73, 0f3FD9999A, %f79;
	add.f32 	%f81, %f102, %f80;
	add.f32 	%f82, %f81, %f2;
	add.f32 	%f83, %f82, %f3;
	div.rn.f32 	%f102, %f83, 0f40A00000;
	st.local.v2.f32 	[%rd51+1912], {%f16, %f102};
	@%p5 bra 	$L__BB3_11;
	setp.eq.s32 	%p6, %r1, 31;
	ld.local.v2.f32 	{%f84, %f85}, [%rd51];
	st.shared.f32 	[%r3+-8], %f84;
	st.shared.f32 	[%r3+-4], %f85;
	@%p6 bra 	$L__BB3_12;
$L__BB3_11:
	st.shared.f32 	[%r2+8], %f16;
	st.shared.f32 	[%r2+12], %f102;
$L__BB3_12:
	add.s32 	%r42, %r42, 1;
	setp.eq.s32 	%p7, %r42, %r15;
	mov.f32 	%f103, %f16;
	mov.u64 	%rd50, %rd51;
	mov.u64 	%rd51, %rd5;
	@%p7 bra 	$L__BB3_13;
	bra.uni 	$L__BB3_4;
$L__BB3_13:
	ld.param.u64 	%rd49, [_Z14gpu_rad_sweep4PfjjjS__param_4];
	cvta.to.global.u64 	%rd4, %rd49;
	mov.u32 	%r24, %ctaid.x;
	mul.lo.s32 	%r25, %r14, %r24;
	mad.lo.s32 	%r26, %r1, 480, %r25;
	add.s32 	%r44, %r26, 7;
	mov.b32 	%r45, 15;
$L__BB3_14:
	ld.local.v4.f32 	{%f86, %f87, %f88, %f89}, [%rd53+-32];
	add.s32 	%r27, %r44, -7;
	mul.wide.u32 	%rd17, %r27, 4;
	add.s64 	%rd18, %rd4, %rd17;
	st.global.f32 	[%rd18], %f86;
	add.s32 	%r28, %r44, -6;
	mul.wide.u32 	%rd19, %r28, 4;
	add.s64 	%rd20, %rd4, %rd19;
	st.global.f32 	[%rd20], %f87;
	add.s32 	%r29, %r44, -5;
	mul.wide.u32 	%rd21, %r29, 4;
	add.s64 	%rd22, %rd4, %rd21;
	st.global.f32 	[%rd22], %f88;
	add.s32 	%r30, %r44, -4;
	mul.wide.u32 	%rd23, %r30, 4;
	add.s64 	%rd24, %rd4, %rd23;
	st.global.f32 	[%rd24], %f89;
	ld.local.v4.f32 	{%f90, %f91, %f92, %f93}, [%rd53+-16];
	add.s32 	%r31, %r44, -3;
	mul.wide.u32 	%rd25, %r31, 4;
	add.s64 	%rd26, %rd4, %rd25;
	st.global.f32 	[%rd26], %f90;
	add.s32 	%r32, %r44, -2;
	mul.wide.u32 	%rd27, %r32, 4;
	add.s64 	%rd28, %rd4, %rd27;
	st.global.f32 	[%rd28], %f91;
	add.s32 	%r33, %r44, -1;
	mul.wide.u32 	%rd29, %r33, 4;
	add.s64 	%rd30, %rd4, %rd29;
	st.global.f32 	[%rd30], %f92;
	add.s32 	%r34, %r44, 8;
	mul.wide.u32 	%rd31, %r44, 4;
	add.s64 	%rd32, %rd4, %rd31;
	st.global.f32 	[%rd32], %f93;
	ld.local.v4.f32 	{%f94, %f95, %f96, %f97}, [%rd53];
	add.s32 	%r35, %r44, 1;
	mul.wide.u32 	%rd33, %r35, 4;
	add.s64 	%rd34, %rd4, %rd33;
	st.global.f32 	[%rd34], %f94;
	add.s32 	%r36, %r44, 2;
	mul.wide.u32 	%rd35, %r36, 4;
	add.s64 	%rd36, %rd4, %rd35;
	st.global.f32 	[%rd36], %f95;
	add.s32 	%r37, %r44, 3;
	mul.wide.u32 	%rd37, %r37, 4;
	add.s64 	%rd38, %rd4, %rd37;
	st.global.f32 	[%rd38], %f96;
	add.s32 	%r38, %r44, 4;
	mul.wide.u32 	%rd39, %r38, 4;
	add.s64 	%rd40, %rd4, %rd39;
	st.global.f32 	[%rd40], %f97;
	ld.local.v4.f32 	{%f98, %f99, %f100, %f101}, [%rd53+16];
	add.s32 	%r39, %r44, 5;
	mul.wide.u32 	%rd41, %r39, 4;
	add.s64 	%rd42, %rd4, %rd41;
	st.global.f32 	[%rd42], %f98;
	add.s32 	%r40, %r44, 6;
	mul.wide.u32 	%rd43, %r40, 4;
	add.s64 	%rd44, %rd4, %rd43;
	st.global.f32 	[%rd44], %f99;
	add.s32 	%r41, %r44, 7;
	mul.wide.u32 	%rd45, %r41, 4;
	add.s64 	%rd46, %rd4, %rd45;
	st.global.f32 	[%rd46], %f100;
	mul.wide.u32 	%rd47, %r34, 4;
	add.s64 	%rd48, %rd4, %rd47;
	st.global.f32 	[%rd48], %f101;
	add.s32 	%r45, %r45, 16;
	add.s32 	%r44, %r44, 16;
	add.s64 	%rd53, %rd53, 64;
	setp.ne.s32 	%p8, %r45, 495;
	@%p8 bra 	$L__BB3_14;
	ret;

}
	// .globl	_Z14gpu_rad_sweep5PfjjjS_
.visible .entry _Z14gpu_rad_sweep5PfjjjS_(
	.param .u64 .ptr .align 1 _Z14gpu_rad_sweep5PfjjjS__param_0,
	.param .u32 _Z14gpu_rad_sweep5PfjjjS__param_1,
	.param .u32 _Z14gpu_rad_sweep5PfjjjS__param_2,
	.param .u32 _Z14gpu_rad_sweep5PfjjjS__param_3,
	.param .u64 .ptr .align 1 _Z14gpu_rad_sweep5PfjjjS__param_4
)
{
	.reg .pred 	%p<18>;
	.reg .b32 	%r<104>;
	.reg .b32 	%f<51>;
	.reg .b64 	%rd<11>;
	// demoted variable
	.shared .align 4 .b8 _ZZ14gpu_rad_sweep5PfjjjS_E8a_shared[49152];
	ld.param.u64 	%rd2, [_Z14gpu_rad_sweep5PfjjjS__param_0];
	ld.param.u32 	%r46, [_Z14gpu_rad_sweep5PfjjjS__param_1];
	ld.param.u32 	%r47, [_Z14gpu_rad_sweep5PfjjjS__param_2];
	ld.param.u32 	%r48, [_Z14gpu_rad_sweep5PfjjjS__param_3];
	cvta.to.global.u64 	%rd1, %rd2;
	mov.u32 	%r1, %tid.x;
	mov.u32 	%r2, %ntid.x;
	setp.eq.s32 	%p1, %r48, 0;
	@%p1 bra 	$L__BB4_29;
	mov.u32 	%r50, %ctaid.x;
	mul.lo.s32 	%r51, %r47, %r50;
	add.s32 	%r3, %r51, 2;
	add.s32 	%r4, %r47, -2;
	add.s32 	%r52, %r50, 1;
	cvt.rn.f32.u32 	%f14, %r52;
	cvt.rn.f32.u32 	%f15, %r46;
	div.rn.f32 	%f1, %f14, %f15;
	mul.f32 	%f16, %f14, 0f3F4CCCCD;
	div.rn.f32 	%f2, %f16, %f15;
	add.s32 	%r5, %r3, %r1;
	add.s32 	%r6, %r1, 2;
	add.s32 	%r7, %r51, %r47;
	shl.b32 	%r53, %r1, 2;
	mov.u32 	%r54, _ZZ14gpu_rad_sweep5PfjjjS_E8a_shared;
	add.s32 	%r55, %r53, %r54;
	add.s32 	%r8, %r55, 8;
	shl.b32 	%r9, %r2, 2;
	mov.b32 	%r86, 0;
$L__BB4_2:
	setp.lt.s32 	%p2, %r4, 12289;
	mov.f32 	%f47, %f2;
	mov.f32 	%f48, %f1;
	mov.u32 	%r95, %r4;
	mov.u32 	%r96, %r5;
	mov.u32 	%r97, %r3;
	@%p2 bra 	$L__BB4_15;
	mov.u32 	%r97, %r3;
	mov.u32 	%r88, %r4;
	mov.f32 	%f48, %f1;
	mov.f32 	%f47, %f2;
$L__BB4_4:
	st.shared.f32 	[_ZZ14gpu_rad_sweep5PfjjjS_E8a_shared], %f48;
	st.shared.f32 	[_ZZ14gpu_rad_sweep5PfjjjS_E8a_shared+4], %f47;
	add.s32 	%r96, %r97, %r1;
	mov.u32 	%r89, %r8;
	mov.u32 	%r90, %r1;
	mov.u32 	%r91, %r96;
$L__BB4_5:
	mul.wide.s32 	%rd3, %r91, 4;
	add.s64 	%rd4, %rd1, %rd3;
	ld.global.f32 	%f17, [%rd4];
	st.shared.f32 	[%r89], %f17;
	add.s32 	%r91, %r91, %r2;
	add.s32 	%r90, %r90, %r2;
	add.s32 	%r56, %r90, 2;
	add.s32 	%r89, %r89, %r9;
	setp.lt.u32 	%p3, %r56, 12288;
	@%p3 bra 	$L__BB4_5;
	bar.sync 	0;
	mov.f32 	%f46, 0fBF800000;
	mov.u32 	%r92, %r6;
$L__BB4_7:
	mov.u32 	%r20, %r92;
	shl.b32 	%r57, %r20, 2;
	add.s32 	%r21, %r54, %r57;
	ld.shared.f32 	%f19, [%r21+-8];
	ld.shared.f32 	%f20, [%r21+-4];
	mul.f32 	%f21, %f20, 0f3FB33333;
	fma.rn.f32 	%f22, %f19, 0f3FD9999A, %f21;
	ld.shared.f32 	%f23, [%r21];
	add.f32 	%f24, %f23, %f22;
	ld.shared.f32 	%f25, [%r21+4];
	fma.rn.f32 	%f26, %f25, 0f3F19999A, %f24;
	ld.shared.f32 	%f27, [%r21+8];
	fma.rn.f32 	%f28, %f27, 0f3E99999A, %f26;
	div.rn.f32 	%f6, %f28, 0f40A00000;
	setp.ltu.f32 	%p4, %f46, 0f00000000;
	@%p4 bra 	$L__BB4_9;
	sub.s32 	%r59, %r20, %r2;
	shl.b32 	%r60, %r59, 2;
	add.s32 	%r62, %r54, %r60;
	st.shared.f32 	[%r62], %f46;
$L__BB4_9:
	add.s32 	%r92, %r20, %r2;
	setp.lt.u32 	%p5, %r92, 12286;
	mov.f32 	%f46, %f6;
	@%p5 bra 	$L__BB4_7;
	bar.sync 	0;
	ld.shared.f32 	%f48, [_ZZ14gpu_rad_sweep5PfjjjS_E8a_shared+49136];
	ld.shared.f32 	%f47, [_ZZ14gpu_rad_sweep5PfjjjS_E8a_shared+49140];
	setp.gt.u32 	%p6, %r20, 12287;
	@%p6 bra 	$L__BB4_12;
	st.shared.f32 	[%r21], %f6;
$L__BB4_12:
	bar.sync 	0;
	mov.u32 	%r93, %r6;
$L__BB4_13:
	shl.b32 	%r63, %r93, 2;
	add.s32 	%r65, %r54, %r63;
	ld.shared.f32 	%f29, [%r65];
	mul.wide.s32 	%rd5, %r96, 4;
	add.s64 	%rd6, %rd1, %rd5;
	st.global.f32 	[%rd6], %f29;
	add.s32 	%r93, %r93, %r2;
	add.s32 	%r96, %r96, %r2;
	setp.lt.u32 	%p7, %r93, 12286;
	@%p7 bra 	$L__BB4_13;
	bar.sync 	0;
	add.s32 	%r95, %r88, -12284;
	add.s32 	%r97, %r97, 12284;
	setp.gt.s32 	%p8, %r88, 24572;
	mov.u32 	%r88, %r95;
	@%p8 bra 	$L__BB4_4;
$L__BB4_15:
	st.shared.f32 	[_ZZ14gpu_rad_sweep5PfjjjS_E8a_shared], %f48;
	st.shared.f32 	[_ZZ14gpu_rad_sweep5PfjjjS_E8a_shared+4], %f47;
	bar.sync 	0;
	setp.ge.u32 	%p9, %r96, %r7;
	@%p9 bra 	$L__BB4_18;
	mov.u32 	%r98, %r6;
$L__BB4_17:
	mul.wide.s32 	%rd7, %r96, 4;
	add.s64 	%rd8, %rd1, %rd7;
	ld.global.f32 	%f30, [%rd8];
	shl.b32 	%r66, %r98, 2;
	add.s32 	%r68, %r54, %r66;
	st.shared.f32 	[%r68], %f30;
	add.s32 	%r98, %r98, %r2;
	add.s32 	%r96, %r96, %r2;
	setp.lt.u32 	%p10, %r96, %r7;
	@%p10 bra 	$L__BB4_17;
$L__BB4_18:
	shl.b32 	%r69, %r95, 2;
	add.s32 	%r71, %r54, %r69;
	st.shared.f32 	[%r71+8], %f1;
	st.shared.f32 	[%r71+12], %f2;
	bar.sync 	0;
	setp.ge.s32 	%p11, %r1, %r95;
	mov.f32 	%f50, 0fBF800000;
	mov.u32 	%r101, %r6;
	@%p11 bra 	$L__BB4_23;
	add.s32 	%r36, %r95, 2;
	mov.f32 	%f49, 0fBF800000;
	mov.u32 	%r101, %r6;
$L__BB4_20:
	shl.b32 	%r72, %r101, 2;
	add.s32 	%r74, %r54, %r72;
	ld.shared.f32 	%f33, [%r74+-8];
	ld.shared.f32 	%f34, [%r74+-4];
	mul.f32 	%f35, %f34, 0f3FB33333;
	fma.rn.f32 	%f36, %f33, 0f3FD9999A, %f35;
	ld.shared.f32 	%f37, [%r74];
	add.f32 	%f38, %f37, %f36;
	ld.shared.f32 	%f39, [%r74+4];
	fma.rn.f32 	%f40, %f39, 0f3F19999A, %f38;
	ld.shared.f32 	%f41, [%r74+8];
	fma.rn.f32 	%f42, %f41, 0f3E99999A, %f40;
	div.rn.f32 	%f50, %f42, 0f40A00000;
	setp.ltu.f32 	%p12, %f49, 0f00000000;
	@%p12 bra 	$L__BB4_22;
	sub.s32 	%r75, %r101, %r2;
	shl.b32 	%r76, %r75, 2;
	add.s32 	%r78, %r54, %r76;
	st.shared.f32 	[%r78], %f49;
$L__BB4_22:
	add.s32 	%r101, %r101, %r2;
	setp.lt.s32 	%p13, %r101, %r36;
	mov.f32 	%f49, %f50;
	@%p13 bra 	$L__BB4_20;
$L__BB4_23:
	bar.sync 	0;
	setp.ltu.f32 	%p14, %f50, 0f00000000;
	@%p14 bra 	$L__BB4_25;
	sub.s32 	%r79, %r101, %r2;
	shl.b32 	%r80, %r79, 2;
	add.s32 	%r82, %r54, %r80;
	st.shared.f32 	[%r82], %f50;
$L__BB4_25:
	bar.sync 	0;
	add.s32 	%r103, %r97, %r1;
	setp.ge.u32 	%p15, %r103, %r7;
	@%p15 bra 	$L__BB4_28;
	mov.u32 	%r102, %r6;
$L__BB4_27:
	shl.b32 	%r83, %r102, 2;
	add.s32 	%r85, %r54, %r83;
	ld.shared.f32 	%f43, [%r85];
	mul.wide.s32 	%rd9, %r103, 4;
	add.s64 	%rd10, %rd1, %rd9;
	st.global.f32 	[%rd10], %f43;
	add.s32 	%r102, %r102, %r2;
	add.s32 	%r103, %r103, %r2;
	setp.lt.u32 	%p16, %r103, %r7;
	@%p16 bra 	$L__BB4_27;
$L__BB4_28:
	bar.sync 	0;
	add.s32 	%r86, %r86, 1;
	setp.ne.s32 	%p17, %r86, %r48;
	@%p17 bra 	$L__BB4_2;
$L__BB4_29:
	ret;

}


// ===== COMPILED SASS (sm_100) =====

	.target	sm_100

	.elftype	@"ET_EXEC"


//--------------------- .note.nv.tkinfo           --------------------------
	.section	.note.nv.tkinfo,"",@"SHT_NOTE"
	.sectionflags	@"SHF_NOTE_NV_TKINFO"
	.tkinfo
        /*0018*/ 	.word	0x00000002
        /*0030*/ 	.string	""
        /*0030*/ 	.string	"ptxas"
        /*0030*/ 	.string	"Cuda compilation tools, release 13.0, V13.0.88"
        /*0030*/ 	.string	"Build cuda_13.0.r13.0/compiler.36424714_0"
        /*0030*/ 	.string	"-arch sm_100 -m 64 "



//--------------------- .note.nv.cuinfo           --------------------------
	.section	.note.nv.cuinfo,"",@"SHT_NOTE"
	.sectionflags	@"SHF_NOTE_NV_CUINFO"
        /*0018*/ 	.short	0x0002
        /*001a*/ 	.short	0x0064
        /*001c*/ 	.short	0x0082
	.zero		2


//--------------------- .nv.info                  --------------------------
	.section	.nv.info,"",@"SHT_CUDA_INFO"
	.align	4


	//----- nvinfo : EIATTR_REGCOUNT
	.align		4
        /*0000*/ 	.byte	0x04, 0x2f
        /*0002*/ 	.short	(.L_1 - .L_0)
	.align		4
.L_0:
        /*0004*/ 	.word	index@(_Z14gpu_rad_sweep1PfjjjS_)
        /*0008*/ 	.word	0x0000002e


	//----- nvinfo : EIATTR_FRAME_SIZE
	.align		4
.L_1:
        /*000c*/ 	.byte	0x04, 0x11
        /*000e*/ 	.short	(.L_3 - .L_2)
	.align		4
.L_2:
        /*0010*/ 	.word	index@($__internal_4_$__cuda_sm3x_div_rn_noftz_f32_slowpath)
        /*0014*/ 	.word	0x00000000


	//----- nvinfo : EIATTR_FRAME_SIZE
	.align		4
.L_3:
        /*0018*/ 	.byte	0x04, 0x11
        /*001a*/ 	.short	(.L_5 - .L_4)
	.align		4
.L_4:
        /*001c*/ 	.word	index@(_Z14gpu_rad_sweep1PfjjjS_)
        /*0020*/ 	.word	0x00000000


	//----- nvinfo : EIATTR_REGCOUNT
	.align		4
.L_5:
        /*0024*/ 	.byte	0x04, 0x2f
        /*0026*/ 	.short	(.L_7 - .L_6)
	.align		4
.L_6:
        /*0028*/ 	.word	index@(_Z14gpu_rad_sweep2PfjjjS_)
        /*002c*/ 	.word	0x00000032


	//----- nvinfo : EIATTR_FRAME_SIZE
	.align		4
.L_7:
        /*0030*/ 	.byte	0x04, 0x11
        /*0032*/ 	.short	(.L_9 - .L_8)
	.align		4
.L_8:
        /*0034*/ 	.word	index@($__internal_3_$__cuda_sm3x_div_rn_noftz_f32_slowpath)
        /*0038*/ 	.word	0x00000000


	//----- nvinfo : EIATTR_FRAME_SIZE
	.align		4
.L_9:
        /*003c*/ 	.byte	0x04, 0x11
        /*003e*/ 	.short	(.L_11 - .L_10)
	.align		4
.L_10:
        /*0040*/ 	.word	index@(_Z14gpu_rad_sweep2PfjjjS_)
        /*0044*/ 	.word	0x00000000


	//----- nvinfo : EIATTR_REGCOUNT
	.align		4
.L_11:
        /*0048*/ 	.byte	0x04, 0x2f
        /*004a*/ 	.short	(.L_13 - .L_12)
	.align		4
.L_12:
        /*004c*/ 	.word	index@(_Z14gpu_rad_sweep3PfjjjS_)
        /*0050*/ 	.word	0x0000003e


	//----- nvinfo : EIATTR_FRAME_SIZE
	.align		4
.L_13:
        /*0054*/ 	.byte	0x04, 0x11
        /*0056*/ 	.short	(.L_15 - .L_14)
	.align		4
.L_14:
        /*0058*/ 	.word	index@($__internal_2_$__cuda_sm3x_div_rn_noftz_f32_slowpath)
        /*005c*/ 	.word	0x00000000


	//----- nvinfo : EIATTR_FRAME_SIZE
	.align		4
.L_15:
        /*0060*/ 	.byte	0x04, 0x11
        /*0062*/ 	.short	(.L_17 - .L_16)
	.align		4
.L_16:
        /*0064*/ 	.word	index@(_Z14gpu_rad_sweep3PfjjjS_)
        /*0068*/ 	.word	0x00000000


	//----- nvinfo : EIATTR_REGCOUNT
	.align		4
.L_17:
        /*006c*/ 	.byte	0x04, 0x2f
        /*006e*/ 	.short	(.L_19 - .L_18)
	.align		4
.L_18:
        /*0070*/ 	.word	index@(_Z14gpu_rad_sweep4PfjjjS_)
        /*0074*/ 	.word	0x00000020


	//----- nvinfo : EIATTR_FRAME_SIZE
	.align		4
.L_19:
        /*0078*/ 	.byte	0x04, 0x11
        /*007a*/ 	.short	(.L_21 - .L_20)
	.align		4
.L_20:
        /*007c*/ 	.word	index@($__internal_1_$__cuda_sm3x_div_rn_noftz_f32_slowpath)
        /*0080*/ 	.word	0x00003c00


	//----- nvinfo : EIATTR_FRAME_SIZE
	.align		4
.L_21:
        /*0084*/ 	.byte	0x04, 0x11
        /*0086*/ 	.short	(.L_23 - .L_22)
	.align		4
.L_22:
        /*0088*/ 	.word	index@(_Z14gpu_rad_sweep4PfjjjS_)
        /*008c*/ 	.word	0x00003c00


	//----- nvinfo : EIATTR_REGCOUNT
	.align		4
.L_23:
        /*0090*/ 	.byte	0x04, 0x2f
        /*0092*/ 	.short	(.L_25 - .L_24)
	.align		4
.L_24:
        /*0094*/ 	.word	index@(_Z14gpu_rad_sweep5PfjjjS_)
        /*0098*/ 	.word	0x0000001b


	//----- nvinfo : EIATTR_FRAME_SIZE
	.align		4
.L_25:
        /*009c*/ 	.byte	0x04, 0x11
        /*009e*/ 	.short	(.L_27 - .L_26)
	.align		4
.L_26:
        /*00a0*/ 	.word	index@($__internal_0_$__cuda_sm3x_div_rn_noftz_f32_slowpath)
        /*00a4*/ 	.word	0x00000000


	//----- nvinfo : EIATTR_FRAME_SIZE
	.align		4
.L_27:
        /*00a8*/ 	.byte	0x04, 0x11
        /*00aa*/ 	.short	(.L_29 - .L_28)
	.align		4
.L_28:
        /*00ac*/ 	.word	index@(_Z14gpu_rad_sweep5PfjjjS_)
        /*00b0*/ 	.word	0x00000000


	//----- nvinfo : EIATTR_MIN_STACK_SIZE
	.align		4
.L_29:
        /*00b4*/ 	.byte	0x04, 0x12
        /*00b6*/ 	.short	(.L_31 - .L_30)
	.align		4
.L_30:
        /*00b8*/ 	.word	index@(_Z14gpu_rad_sweep5PfjjjS_)
        /*00bc*/ 	.word	0x00000000


	//----- nvinfo : EIATTR_MIN_STACK_SIZE
	.align		4
.L_31:
        /*00c0*/ 	.byte	0x04, 0x12
        /*00c2*/ 	.short	(.L_33 - .L_32)
	.align		4
.L_32:
        /*00c4*/ 	.word	index@(_Z14gpu_rad_sweep4PfjjjS_)
        /*00c8*/ 	.word	0x00003c00


	//----- nvinfo : EIATTR_MIN_STACK_SIZE
	.align		4
.L_33:
        /*00cc*/ 	.byte	0x04, 0x12
        /*00ce*/ 	.short	(.L_35 - .L_34)
	.align		4
.L_34:
        /*00d0*/ 	.word	index@(_Z14gpu_rad_sweep3PfjjjS_)
        /*00d4*/ 	.word	0x00000000


	//----- nvinfo : EIATTR_MIN_STACK_SIZE
	.align		4
.L_35:
        /*00d8*/ 	.byte	0x04, 0x12
        /*00da*/ 	.short	(.L_37 - .L_36)
	.align		4
.L_36:
        /*00dc*/ 	.word	index@(_Z14gpu_rad_sweep2PfjjjS_)
        /*00e0*/ 	.word	0x00000000


	//----- nvinfo : EIATTR_MIN_STACK_SIZE
	.align		4
.L_37:
        /*00e4*/ 	.byte	0x04, 0x12
        /*00e6*/ 	.short	(.L_39 - .L_38)
	.align		4
.L_38:
        /*00e8*/ 	.word	index@(_Z14gpu_rad_sweep1PfjjjS_)
        /*00ec*/ 	.word	0x00000000
.L_39:


//--------------------- .nv.compat                --------------------------
	.section	.nv.compat,"",@"SHT_CUDA_COMPAT_INFO"
	.align	4
        /*0000*/ 	.byte	0x02, 0x09, 0x00, 0x00, 0x02, 0x02, 0x01, 0x00, 0x02, 0x05, 0x05, 0x00, 0x03, 0x07, 0x01, 0x01
        /*0010*/ 	.byte	0x02, 0x03, 0x00, 0x00, 0x02, 0x06, 0x01, 0x00, 0x04, 0x0b, 0x08, 0x00, 0x01, 0x00, 0x00, 0x00
        /*0020*/ 	.byte	0x00, 0x00, 0x00, 0x00


//--------------------- .nv.info._Z14gpu_rad_sweep5PfjjjS_ --------------------------
	.section	.nv.info._Z14gpu_rad_sweep5PfjjjS_,"",@"SHT_CUDA_INFO"
	.sectionflags	@""
	.align	4


	//----- nvinfo : EIATTR_CUDA_API_VERSION
	.align		4
        /*0000*/ 	.byte	0x04, 0x37
        /*0002*/ 	.short	(.L_41 - .L_40)
.L_40:
        /*0004*/ 	.word	0x00000082


	//----- nvinfo : EIATTR_KPARAM_INFO
	.align		4
.L_41:
        /*0008*/ 	.byte	0x04, 0x17
        /*000a*/ 	.short	(.L_43 - .L_42)
.L_42:
        /*000c*/ 	.word	0x00000000
        /*0010*/ 	.short	0x0004
        /*0012*/ 	.short	0x0018
        /*0014*/ 	.byte	0x00, 0xf5, 0x21, 0x00


	//----- nvinfo : EIATTR_KPARAM_INFO
	.align		4
.L_43:
        /*0018*/ 	.byte	0x04, 0x17
        /*001a*/ 	.short	(.L_45 - .L_44)
.L_44:
        /*001c*/ 	.word	0x00000000
        /*0020*/ 	.short	0x0003
        /*0022*/ 	.short	0x0010
        /*0024*/ 	.byte	0x00, 0xf0, 0x11, 0x00


	//----- nvinfo : EIATTR_KPARAM_INFO
	.align		4
.L_45:
        /*0028*/ 	.byte	0x04, 0x17
        /*002a*/ 	.short	(.L_47 - .L_46)
.L_46:
        /*002c*/ 	.word	0x00000000
        /*0030*/ 	.short	0x0002
        /*0032*/ 	.short	0x000c
        /*0034*/ 	.byte	0x00, 0xf0, 0x11, 0x00


	//----- nvinfo : EIATTR_KPARAM_INFO
	.align		4
.L_47:
        /*0038*/ 	.byte	0x04, 0x17
        /*003a*/ 	.short	(.L_49 - .L_48)
.L_48:
        /*003c*/ 	.word	0x00000000
        /*0040*/ 	.short	0x0001
        /*0042*/ 	.short	0x0008
        /*0044*/ 	.byte	0x00, 0xf0, 0x11, 0x00


	//----- nvinfo : EIATTR_KPARAM_INFO
	.align		4
.L_49:
        /*0048*/ 	.byte	0x04, 0x17
        /*004a*/ 	.short	(.L_51 - .L_50)
.L_50:
        /*004c*/ 	.word	0x00000000
        /*0050*/ 	.short	0x0000
        /*0052*/ 	.short	0x0000
        /*0054*/ 	.byte	0x00, 0xf5, 0x21, 0x00


	//----- nvinfo : EIATTR_SPARSE_MMA_MASK
	.align		4
.L_51:
        /*0058*/ 	.byte	0x03, 0x50
        /*005a*/ 	.short	0x0000


	//----- nvinfo : EIATTR_MAXREG_COUNT
	.align		4
        /*005c*/ 	.byte	0x03, 0x1b
        /*005e*/ 	.short	0x00ff


	//----- nvinfo : EIATTR_NUM_BARRIERS
	.align		4
        /*0060*/ 	.byte	0x02, 0x4c
        /*0062*/ 	.byte	0x01
	.zero		1


	//----- nvinfo : EIATTR_MERCURY_ISA_VERSION
	.align		4
        /*0064*/ 	.byte	0x03, 0x5f
        /*0066*/ 	.short	0x0101


	//----- nvinfo : EIATTR_VRC_CTA_INIT_COUNT
	.align		4
        /*0068*/ 	.byte	0x02, 0x4a
	.zero		1
	.zero		1


	//----- nvinfo : EIATTR_EXIT_INSTR_OFFSETS
	.align		4
        /*006c*/ 	.byte	0x04, 0x1c
        /*006e*/ 	.short	(.L_53 - .L_52)


	//   ....[0]....
.L_52:
        /*0070*/ 	.word	0x00000030


	//   ....[1]....
        /*0074*/ 	.word	0x00000ee0


	//----- nvinfo : EIATTR_CRS_STACK_SIZE
	.align		4
.L_53:
        /*0078*/ 	.byte	0x04, 0x1e
        /*007a*/ 	.short	(.L_55 - .L_54)
.L_54:
        /*007c*/ 	.word	0x00000000


	//----- nvinfo : EIATTR_CBANK_PARAM_SIZE
	.align		4
.L_55:
        /*0080*/ 	.byte	0x03, 0x19
        /*0082*/ 	.short	0x0020


	//----- nvinfo : EIATTR_PARAM_CBANK
	.align		4
        /*0084*/ 	.byte	0x04, 0x0a
        /*0086*/ 	.short	(.L_57 - .L_56)
	.align		4
.L_56:
        /*0088*/ 	.word	index@(.nv.constant0._Z14gpu_rad_sweep5PfjjjS_)
        /*008c*/ 	.short	0x0380
        /*008e*/ 	.short	0x0020


	//----- nvinfo : EIATTR_SW_WAR
	.align		4
.L_57:
        /*0090*/ 	.byte	0x04, 0x36
        /*0092*/ 	.short	(.L_59 - .L_58)
.L_58:
        /*0094*/ 	.word	0x00000008
.L_59:


//--------------------- .nv.info._Z14gpu_rad_sweep4PfjjjS_ --------------------------
	.section	.nv.info._Z14gpu_rad_sweep4PfjjjS_,"",@"SHT_CUDA_INFO"
	.sectionflags	@""
	.align	4


	//----- nvinfo : EIATTR_CUDA_API_VERSION
	.align		4
        /*0000*/ 	.byte	0x04, 0x37
        /*0002*/ 	.short	(.L_61 - .L_60)
.L_60:
        /*0004*/ 	.word	0x00000082


	//----- nvinfo : EIATTR_KPARAM_INFO
	.align		4
.L_61:
        /*0008*/ 	.byte	0x04, 0x17
        /*000a*/ 	.short	(.L_63 - .L_62)
.L_62:
        /*000c*/ 	.word	0x00000000
        /*0010*/ 	.short	0x0004
        /*0012*/ 	.short	0x0018
        /*0014*/ 	.byte	0x00, 0xf5, 0x21, 0x00


	//----- nvinfo : EIATTR_KPARAM_INFO
	.align		4
.L_63:
        /*0018*/ 	.byte	0x04, 0x17
        /*001a*/ 	.short	(.L_65 - .L_64)
.L_64:
        /*001c*/ 	.word	0x00000000
        /*0020*/ 	.short	0x0003
        /*0022*/ 	.short	0x0010
        /*0024*/ 	.byte	0x00, 0xf0, 0x11, 0x00


	//----- nvinfo : EIATTR_KPARAM_INFO
	.align		4
.L_65:
        /*0028*/ 	.byte	0x04, 0x17
        /*002a*/ 	.short	(.L_67 - .L_66)
.L_66:
        /*002c*/ 	.word	0x00000000
        /*0030*/ 	.short	0x0002
        /*0032*/ 	.short	0x000c
        /*0034*/ 	.byte	0x00, 0xf0, 0x11, 0x00


	//----- nvinfo : EIATTR_KPARAM_INFO
	.align		4
.L_67:
        /*0038*/ 	.byte	0x04, 0x17
        /*003a*/ 	.short	(.L_69 - .L_68)
.L_68:
        /*003c*/ 	.word	0x00000000
        /*0040*/ 	.short	0x0001
        /*0042*/ 	.short	0x0008
        /*0044*/ 	.byte	0x00, 0xf0, 0x11, 0x00


	//----- nvinfo : EIATTR_KPARAM_INFO
	.align		4
.L_69:
        /*0048*/ 	.byte	0x04, 0x17
        /*004a*/ 	.short	(.L_71 - .L_70)
.L_70:
        /*004c*/ 	.word	0x00000000
        /*0050*/ 	.short	0x0000
        /*0052*/ 	.short	0x0000
        /*0054*/ 	.byte	0x00, 0xf5, 0x21, 0x00


	//----- nvinfo : EIATTR_SPARSE_MMA_MASK
	.align		4
.L_71:
        /*0058*/ 	.byte	0x03, 0x50
        /*005a*/ 	.short	0x0000


	//----- nvinfo : EIATTR_MAXREG_COUNT
	.align		4
        /*005c*/ 	.byte	0x03, 0x1b
        /*005e*/ 	.short	0x00ff


	//----- nvinfo : EIATTR_NUM_BARRIERS
	.align		4
        /*0060*/ 	.byte	0x02, 0x4c
        /*0062*/ 	.byte	0x01
	.zero		1


	//----- nvinfo : EIATTR_MERCURY_ISA_VERSION
	.align		4
        /*0064*/ 	.byte	0x03, 0x5f
        /*0066*/ 	.short	0x0101


	//----- nvinfo : EIATTR_VRC_CTA_INIT_COUNT
	.align		4
        /*0068*/ 	.byte	0x02, 0x4a
	.zero		1
	.zero		1


	//----- nvinfo : EIATTR_EXIT_INSTR_OFFSETS
	.align		4
        /*006c*/ 	.byte	0x04, 0x1c
        /*006e*/ 	.short	(.L_73 - .L_72)


	//   ....[0]....
.L_72:
        /*0070*/ 	.word	0x00002390


	//----- nvinfo : EIATTR_CRS_STACK_SIZE
	.align		4
.L_73:
        /*0074*/ 	.byte	0x04, 0x1e
        /*0076*/ 	.short	(.L_75 - .L_74)
.L_74:
        /*0078*/ 	.word	0x00000000


	//----- nvinfo : EIATTR_CBANK_PARAM_SIZE
	.align		4
.L_75:
        /*007c*/ 	.byte	0x03, 0x19
        /*007e*/ 	.short	0x0020


	//----- nvinfo : EIATTR_PARAM_CBANK
	.align		4
        /*0080*/ 	.byte	0x04, 0x0a
        /*0082*/ 	.short	(.L_77 - .L_76)
	.align		4
.L_76:
        /*0084*/ 	.word	index@(.nv.constant0._Z14gpu_rad_sweep4PfjjjS_)
        /*0088*/ 	.short	0x0380
        /*008a*/ 	.short	0x0020


	//----- nvinfo : EIATTR_SW_WAR
	.align		4
.L_77:
        /*008c*/ 	.byte	0x04, 0x36
        /*008e*/ 	.short	(.L_79 - .L_78)
.L_78:
        /*0090*/ 	.word	0x00000008
.L_79:


//--------------------- .nv.info._Z14gpu_rad_sweep3PfjjjS_ --------------------------
	.section	.nv.info._Z14gpu_rad_sweep3PfjjjS_,"",@"SHT_CUDA_INFO"
	.sectionflags	@""
	.align	4


	//----- nvinfo : EIATTR_CUDA_API_VERSION
	.align		4
        /*0000*/ 	.byte	0x04, 0x37
        /*0002*/ 	.short	(.L_81 - .L_80)
.L_80:
        /*0004*/ 	.word	0x00000082


	//----- nvinfo : EIATTR_KPARAM_INFO
	.align		4
.L_81:
        /*0008*/ 	.byte	0x04, 0x17
        /*000a*/ 	.short	(.L_83 - .L_82)
.L_82:
        /*000c*/ 	.word	0x00000000
        /*0010*/ 	.short	0x0004
        /*0012*/ 	.short	0x0018
        /*0014*/ 	.byte	0x00, 0xf5, 0x21, 0x00


	//----- nvinfo : EIATTR_KPARAM_INFO
	.align		4
.L_83:
        /*0018*/ 	.byte	0x04, 0x17
        /*001a*/ 	.short	(.L_85 - .L_84)
.L_84:
        /*001c*/ 	.word	0x00000000
        /*0020*/ 	.short	0x0003
        /*0022*/ 	.short	0x0010
        /*0024*/ 	.byte	0x00, 0xf0, 0x11, 0x00


	//----- nvinfo : EIATTR_KPARAM_INFO
	.align		4
.L_85:
        /*0028*/ 	.byte	0x04, 0x17
        /*002a*/ 	.short	(.L_87 - .L_86)
.L_86:
        /*002c*/ 	.word	0x00000000
        /*0030*/ 	.short	0x0002
        /*0032*/ 	.short	0x000c
        /*0034*/ 	.byte	0x00, 0xf0, 0x11, 0x00


	//----- nvinfo : EIATTR_KPARAM_INFO
	.align		4
.L_87:
        /*0038*/ 	.byte	0x04, 0x17
        /*003a*/ 	.short	(.L_89 - .L_88)
.L_88:
        /*003c*/ 	.word	0x00000000
        /*0040*/ 	.short	0x0001
        /*0042*/ 	.short	0x0008
        /*0044*/ 	.byte	0x00, 0xf0, 0x11, 0x00


	//----- nvinfo : EIATTR_KPARAM_INFO
	.align		4
.L_89:
        /*0048*/ 	.byte	0x04, 0x17
        /*004a*/ 	.short	(.L_91 - .L_90)
.L_90:
        /*004c*/ 	.word	0x00000000
        /*0050*/ 	.short	0x0000
        /*0052*/ 	.short	0x0000
        /*0054*/ 	.byte	0x00, 0xf5, 0x21, 0x00


	//----- nvinfo : EIATTR_SPARSE_MMA_MASK
	.align		4
.L_91:
        /*0058*/ 	.byte	0x03, 0x50
        /*005a*/ 	.short	0x0000


	//----- nvinfo : EIATTR_MAXREG_COUNT
	.align		4
        /*005c*/ 	.byte	0x03, 0x1b
        /*005e*/ 	.short	0x00ff


	//----- nvinfo : EIATTR_MERCURY_ISA_VERSION
	.align		4
        /*0060*/ 	.byte	0x03, 0x5f
        /*0062*/ 	.short	0x0101


	//----- nvinfo : EIATTR_VRC_CTA_INIT_COUNT
	.align		4
        /*0064*/ 	.byte	0x02, 0x4a
	.zero		1
	.zero		1


	//----- nvinfo : EIATTR_EXIT_INSTR_OFFSETS
	.align		4
        /*0068*/ 	.byte	0x04, 0x1c
        /*006a*/ 	.short	(.L_93 - .L_92)


	//   ....[0]....
.L_92:
        /*006c*/ 	.word	0x00000070


	//   ....[1]....
        /*0070*/ 	.word	0x000000a0


	//   ....[2]....
        /*0074*/ 	.word	0x000015d0


	//   ....[3]....
        /*0078*/ 	.word	0x00002c90


	//   ....[4]....
        /*007c*/ 	.word	0x00003850


	//   ....[5]....
        /*0080*/ 	.word	0x00003df0


	//----- nvinfo : EIATTR_CRS_STACK_SIZE
	.align		4
.L_93:
        /*0084*/ 	.byte	0x04, 0x1e
        /*0086*/ 	.short	(.L_95 - .L_94)
.L_94:
        /*0088*/ 	.word	0x00000000


	//----- nvinfo : EIATTR_CBANK_PARAM_SIZE
	.align		4
.L_95:
        /*008c*/ 	.byte	0x03, 0x19
        /*008e*/ 	.short	0x0020


	//----- nvinfo : EIATTR_PARAM_CBANK
	.align		4
        /*0090*/ 	.byte	0x04, 0x0a
        /*0092*/ 	.short	(.L_97 - .L_96)
	.align		4
.L_96:
        /*0094*/ 	.word	index@(.nv.constant0._Z14gpu_rad_sweep3PfjjjS_)
        /*0098*/ 	.short	0x0380
        /*009a*/ 	.short	0x0020


	//----- nvinfo : EIATTR_SW_WAR
	.align		4
.L_97:
        /*009c*/ 	.byte	0x04, 0x36
        /*009e*/ 	.short	(.L_99 - .L_98)
.L_98:
        /*00a0*/ 	.word	0x00000008
.L_99:


//--------------------- .nv.info._Z14gpu_rad_sweep2PfjjjS_ --------------------------
	.section	.nv.info._Z14gpu_rad_sweep2PfjjjS_,"",@"SHT_CUDA_INFO"
	.sectionflags	@""
	.align	4


	//----- nvinfo : EIATTR_CUDA_API_VERSION
	.align		4
        /*0000*/ 	.byte	0x04, 0x37
        /*0002*/ 	.short	(.L_101 - .L_100)
.L_100:
        /*0004*/ 	.word	0x00000082


	//----- nvinfo : EIATTR_KPARAM_INFO
	.align		4
.L_101:
        /*0008*/ 	.byte	0x04, 0x17
        /*000a*/ 	.short	(.L_103 - .L_102)
.L_102:
        /*000c*/ 	.word	0x00000000
        /*0010*/ 	.short	0x0004
        /*0012*/ 	.short	0x0018
        /*0014*/ 	.byte	0x00, 0xf5, 0x21, 0x00


	//----- nvinfo : EIATTR_KPARAM_INFO
	.align		4
.L_103:
        /*0018*/ 	.byte	0x04, 0x17
        /*001a*/ 	.short	(.L_105 - .L_104)
.L_104:
        /*001c*/ 	.word	0x00000000
        /*0020*/ 	.short	0x0003
        /*0022*/ 	.short	0x0010
        /*0024*/ 	.byte	0x00, 0xf0, 0x11, 0x00


	//----- nvinfo : EIATTR_KPARAM_INFO
	.align		4
.L_105:
        /*0028*/ 	.byte	0x04, 0x17
        /*002a*/ 	.short	(.L_107 - .L_106)
.L_106:
        /*002c*/ 	.word	0x00000000
        /*0030*/ 	.short	0x0002
        /*0032*/ 	.short	0x000c
        /*0034*/ 	.byte	0x00, 0xf0, 0x11, 0x00


	//----- nvinfo : EIATTR_KPARAM_INFO
	.align		4
.L_107:
        /*0038*/ 	.byte	0x04, 0x17
        /*003a*/ 	.short	(.L_109 - .L_108)
.L_108:
        /*003c*/ 	.word	0x00000000
        /*0040*/ 	.short	0x0001
        /*0042*/ 	.short	0x0008
        /*0044*/ 	.byte	0x00, 0xf0, 0x11, 0x00


	//----- nvinfo : EIATTR_KPARAM_INFO
	.align		4
.L_109:
        /*0048*/ 	.byte	0x04, 0x17
        /*004a*/ 	.short	(.L_111 - .L_110)
.L_110:
        /*004c*/ 	.word	0x00000000
        /*0050*/ 	.short	0x0000
        /*0052*/ 	.short	0x0000
        /*0054*/ 	.byte	0x00, 0xf5, 0x21, 0x00


	//----- nvinfo : EIATTR_SPARSE_MMA_MASK
	.align		4
.L_111:
        /*0058*/ 	.byte	0x03, 0x50
        /*005a*/ 	.short	0x0000


	//----- nvinfo : EIATTR_MAXREG_COUNT
	.align		4
        /*005c*/ 	.byte	0x03, 0x1b
        /*005e*/ 	.short	0x00ff


	//----- nvinfo : EIATTR_MERCURY_ISA_VERSION
	.align		4
        /*0060*/ 	.byte	0x03, 0x5f
        /*0062*/ 	.short	0x0101


	//----- nvinfo : EIATTR_VRC_CTA_INIT_COUNT
	.align		4
        /*0064*/ 	.byte	0x02, 0x4a
	.zero		1
	.zero		1


	//----- nvinfo : EIATTR_EXIT_INSTR_OFFSETS
	.align		4
        /*0068*/ 	.byte	0x04, 0x1c
        /*006a*/ 	.short	(.L_113 - .L_112)


	//   ....[0]....
.L_112:
        /*006c*/ 	.word	0x00000070


	//   ....[1]....
        /*0070*/ 	.word	0x000000a0


	//   ....[2]....
        /*0074*/ 	.word	0x00002440


	//   ....[3]....
        /*0078*/ 	.word	0x00003860


	//   ....[4]....
        /*007c*/ 	.word	0x00004190


	//----- nvinfo : EIATTR_CRS_STACK_SIZE
	.align		4
.L_113:
        /*0080*/ 	.byte	0x04, 0x1e
        /*0082*/ 	.short	(.L_115 - .L_114)
.L_114:
        /*0084*/ 	.word	0x00000000


	//----- nvinfo : EIATTR_CBANK_PARAM_SIZE
	.align		4
.L_115:
        /*0088*/ 	.byte	0x03, 0x19
        /*008a*/ 	.short	0x0020


	//----- nvinfo : EIATTR_PARAM_CBANK
	.align		4
        /*008c*/ 	.byte	0x04, 0x0a
        /*008e*/ 	.short	(.L_117 - .L_116)
	.align		4
.L_116:
        /*0090*/ 	.word	index@(.nv.constant0._Z14gpu_rad_sweep2PfjjjS_)
        /*0094*/ 	.short	0x0380
        /*0096*/ 	.short	0x0020


	//----- nvinfo : EIATTR_SW_WAR
	.align		4
.L_117:
        /*0098*/ 	.byte	0x04, 0x36
        /*009a*/ 	.short	(.L_119 - .L_118)
.L_118:
        /*009c*/ 	.word	0x00000008
.L_119:


//--------------------- .nv.info._Z14gpu_rad_sweep1PfjjjS_ --------------------------
	.section	.nv.info._Z14gpu_rad_sweep1PfjjjS_,"",@"SHT_CUDA_INFO"
	.sectionflags	@""
	.align	4


	//----- nvinfo : EIATTR_CUDA_API_VERSION
	.align		4
        /*0000*/ 	.byte	0x04, 0x37
        /*0002*/ 	.short	(.L_121 - .L_120)
.L_120:
        /*0004*/ 	.word	0x00000082


	//----- nvinfo : EIATTR_KPARAM_INFO
	.align		4
.L_121:
        /*0008*/ 	.byte	0x04, 0x17
        /*000a*/ 	.short	(.L_123 - .L_122)
.L_122:
        /*000c*/ 	.word	0x00000000
        /*0010*/ 	.short	0x0004
        /*0012*/ 	.short	0x0018
        /*0014*/ 	.byte	0x00, 0xf5, 0x21, 0x00


	//----- nvinfo : EIATTR_KPARAM_INFO
	.align		4
.L_123:
        /*0018*/ 	.byte	0x04, 0x17
        /*001a*/ 	.short	(.L_125 - .L_124)
.L_124:
        /*001c*/ 	.word	0x00000000
        /*0020*/ 	.short	0x0003
        /*0022*/ 	.short	0x0010
        /*0024*/ 	.byte	0x00, 0xf0, 0x11, 0x00


	//----- nvinfo : EIATTR_KPARAM_INFO
	.align		4
.L_125:
        /*0028*/ 	.byte	0x04, 0x17
        /*002a*/ 	.short	(.L_127 - .L_126)
.L_126:
        /*002c*/ 	.word	0x00000000
        /*0030*/ 	.short	0x0002
        /*0032*/ 	.short	0x000c
        /*0034*/ 	.byte	0x00, 0xf0, 0x11, 0x00


	//----- nvinfo : EIATTR_KPARAM_INFO
	.align		4
.L_127:
        /*0038*/ 	.byte	0x04, 0x17
        /*003a*/ 	.short	(.L_129 - .L_128)
.L_128:
        /*003c*/ 	.word	0x00000000
        /*0040*/ 	.short	0x0001
        /*0042*/ 	.short	0x0008
        /*0044*/ 	.byte	0x00, 0xf0, 0x11, 0x00


	//----- nvinfo : EIATTR_KPARAM_INFO
	.align		4
.L_129:
        /*0048*/ 	.byte	0x04, 0x17
        /*004a*/ 	.short	(.L_131 - .L_130)
.L_130:
        /*004c*/ 	.word	0x00000000
        /*0050*/ 	.short	0x0000
        /*0052*/ 	.short	0x0000
        /*0054*/ 	.byte	0x00, 0xf5, 0x21, 0x00


	//----- nvinfo : EIATTR_SPARSE_MMA_MASK
	.align		4
.L_131:
        /*0058*/ 	.byte	0x03, 0x50
        /*005a*/ 	.short	0x0000


	//----- nvinfo : EIATTR_MAXREG_COUNT
	.align		4
        /*005c*/ 	.byte	0x03, 0x1b
        /*005e*/ 	.short	0x00ff


	//----- nvinfo : EIATTR_MERCURY_ISA_VERSION
	.align		4
        /*0060*/ 	.byte	0x03, 0x5f
        /*0062*/ 	.short	0x0101


	//----- nvinfo : EIATTR_VRC_CTA_INIT_COUNT
	.align		4
        /*0064*/ 	.byte	0x02, 0x4a
	.zero		1
	.zero		1


	//----- nvinfo : EIATTR_EXIT_INSTR_OFFSETS
	.align		4
        /*0068*/ 	.byte	0x04, 0x1c
        /*006a*/ 	.short	(.L_133 - .L_132)


	//   ....[0]....
.L_132:
        /*006c*/ 	.word	0x00000070


	//   ....[1]....
        /*0070*/ 	.word	0x000000a0


	//   ....[2]....
        /*0074*/ 	.word	0x00001290


	//   ....[3]....
        /*0078*/ 	.word	0x00002010


	//   ....[4]....
        /*007c*/ 	.word	0x00002730


	//   ....[5]....
        /*0080*/ 	.word	0x00002ad0


	//----- nvinfo : EIATTR_CRS_STACK_SIZE
	.align		4
.L_133:
        /*0084*/ 	.byte	0x04, 0x1e
        /*0086*/ 	.short	(.L_135 - .L_134)
.L_134:
        /*0088*/ 	.word	0x00000000


	//----- nvinfo : EIATTR_CBANK_PARAM_SIZE
	.align		4
.L_135:
        /*008c*/ 	.byte	0x03, 0x19
        /*008e*/ 	.short	0x0020


	//----- nvinfo : EIATTR_PARAM_CBANK
	.align		4
        /*0090*/ 	.byte	0x04, 0x0a
        /*0092*/ 	.short	(.L_137 - .L_136)
	.align		4
.L_136:
        /*0094*/ 	.word	index@(.nv.constant0._Z14gpu_rad_sweep1PfjjjS_)
        /*0098*/ 	.short	0x0380
        /*009a*/ 	.short	0x0020


	//----- nvinfo : EIATTR_SW_WAR
	.align		4
.L_137:
        /*009c*/ 	.byte	0x04, 0x36
        /*009e*/ 	.short	(.L_139 - .L_138)
.L_138:
        /*00a0*/ 	.word	0x00000008
.L_139:


//--------------------- .nv.callgraph             --------------------------
	.section	.nv.callgraph,"",@"SHT_CUDA_CALLGRAPH"
	.align	4
	.sectionentsize	8
	.align		4
        /*0000*/ 	.word	0x00000000
	.align		4
        /*0004*/ 	.word	0xffffffff
	.align		4
        /*0008*/ 	.word	0x00000000
	.align		4
        /*000c*/ 	.word	0xfffffffe
	.align		4
        /*0010*/ 	.word	0x00000000
	.align		4
        /*0014*/ 	.word	0xfffffffd
	.align		4
        /*0018*/ 	.word	0x00000000
	.align		4
        /*001c*/ 	.word	0xfffffffc


//--------------------- .text._Z14gpu_rad_sweep5PfjjjS_ --------------------------
	.section	.text._Z14gpu_rad_sweep5PfjjjS_,"ax",@progbits
	.align	128
        .global         _Z14gpu_rad_sweep5PfjjjS_
        .type           _Z14gpu_rad_sweep5PfjjjS_,@function
        .size           _Z14gpu_rad_sweep5PfjjjS_,(.L_x_277 - _Z14gpu_rad_sweep5PfjjjS_)
        .other          _Z14gpu_rad_sweep5PfjjjS_,@"STO_CUDA_ENTRY STV_DEFAULT"
_Z14gpu_rad_sweep5PfjjjS_:
.text._Z14gpu_rad_sweep5PfjjjS_:
[----:B------:R-:W-:Y:S01]  /*0000*/  LDC R1, c[0x0][0x37c] ;  /* 0x0000df00ff017b82 */ /* 0x000fe20000000800 */
[----:B------:R-:W0:Y:S02]  /*0010*/  LDCU UR4, c[0x0][0x390] ;  /* 0x00007200ff0477ac */ /* 0x000e240008000800 */
[----:B0-----:R-:W-:-:S13]  /*0020*/  ISETP.NE.AND P0, PT, RZ, UR4, PT ;  /* 0x00000004ff007c0c */ /* 0x001fda000bf05270 */
[----:B------:R-:W-:Y:S05]  /*0030*/  @!P0 EXIT ;  /* 0x000000000000894d */ /* 0x000fea0003800000 */
[----:B------:R-:W0:Y:S01]  /*0040*/  LDCU.64 UR4, c[0x0][0x388] ;  /* 0x00007100ff0477ac */ /* 0x000e220008000a00 */
[----:B------:R-:W1:Y:S08]  /*0050*/  S2UR UR7, SR_CTAID.X ;  /* 0x00000000000779c3 */ /* 0x000e700000002500 */
[----:B------:R-:W2:Y:S01]  /*0060*/  LDC R6, c[0x0][0x360] ;  /* 0x0000d800ff067b82 */ /* 0x000ea20000000800 */
[----:B0-----:R-:W-:-:S04]  /*0070*/  I2FP.F32.U32 R7, UR4 ;  /* 0x0000000400077c45 */ /* 0x001fc80008201000 */
[----:B------:R-:W0:Y:S01]  /*0080*/  MUFU.RCP R2, R7 ;  /* 0x0000000700027308 */ /* 0x000e220000001000 */
[----:B-1----:R-:W-:Y:S02]  /*0090*/  UIADD3 UR4, UPT, UPT, UR7, 0x1, URZ ;  /* 0x0000000107047890 */ /* 0x002fe4000fffe0ff */
[----:B------:R-:W-:-:S04]  /*00a0*/  UIMAD UR5, UR7, UR5, 0x2 ;  /* 0x00000002070574a4 */ /* 0x000fc8000f8e0205 */
[----:B------:R-:W-:-:S04]  /*00b0*/  I2FP.F32.U32 R0, UR4 ;  /* 0x0000000400007c45 */ /* 0x000fc80008201000 */
[----:B------:R-:W1:Y:S01]  /*00c0*/  FCHK P0, R0, R7 ;  /* 0x0000000700007302 */ /* 0x000e620000000000 */
[----:B0-----:R-:W-:-:S04]  /*00d0*/  FFMA R3, -R7, R2, 1 ;  /* 0x3f80000007037423 */ /* 0x001fc80000000102 */
[----:B------:R-:W-:-:S04]  /*00e0*/  FFMA R3, R2, R3, R2 ;  /* 0x0000000302037223 */ /* 0x000fc80000000002 */
[----:B------:R-:W-:-:S04]  /*00f0*/  FFMA R2, R0, R3, RZ ;  /* 0x0000000300027223 */ /* 0x000fc800000000ff */
[----:B------:R-:W-:-:S04]  /*0100*/  FFMA R5, -R7, R2, R0 ;  /* 0x0000000207057223 */ /* 0x000fc80000000100 */
[----:B------:R-:W-:Y:S01]  /*0110*/  FFMA R5, R3, R5, R2 ;  /* 0x0000000503057223 */ /* 0x000fe20000000002 */
[----:B-1----:R-:W-:Y:S06]  /*0120*/  @!P0 BRA `(.L_x_0) ;  /* 0x0000000000108947 */ /* 0x002fec0003800000 */
[----:B------:R-:W-:Y:S01]  /*0130*/  IMAD.MOV.U32 R3, RZ, RZ, R7 ;  /* 0x000000ffff037224 */ /* 0x000fe200078e0007 */
[----:B------:R-:W-:-:S07]  /*0140*/  MOV R13, 0x160 ;  /* 0x00000160000d7802 */ /* 0x000fce0000000f00 */
[----:B--2---:R-:W-:Y:S05]  /*0150*/  CALL.REL.NOINC `($__internal_0_$__cuda_sm3x_div_rn_noftz_f32_slowpath) ;  /* 0x0000000c00647944 */ /* 0x004fea0003c00000 */
[----:B------:R-:W-:-:S07]  /*0160*/  IMAD.MOV.U32 R5, RZ, RZ, R11 ;  /* 0x000000ffff057224 */ /* 0x000fce00078e000b */
.L_x_0:
[----:B------:R-:W0:Y:S01]  /*0170*/  MUFU.RCP R8, R7 ;  /* 0x0000000700087308 */ /* 0x000e220000001000 */
[----:B------:R-:W-:Y:S01]  /*0180*/  FMUL R2, R0, 0.80000001192092895508 ;  /* 0x3f4ccccd00027820 */ /* 0x000fe20000400000 */
[----:B------:R-:W1:Y:S06]  /*0190*/  S2R R4, SR_TID.X ;  /* 0x0000000000047919 */ /* 0x000e6c0000002100 */
[----:B------:R-:W3:Y:S01]  /*01a0*/  FCHK P0, R2, R7 ;  /* 0x0000000702007302 */ /* 0x000ee20000000000 */
[----:B0-----:R-:W-:-:S04]  /*01b0*/  FFMA R3, -R7, R8, 1 ;  /* 0x3f80000007037423 */ /* 0x001fc80000000108 */
[----:B------:R-:W-:-:S04]  /*01c0*/  FFMA R0, R8, R3, R8 ;  /* 0x0000000308007223 */ /* 0x000fc80000000008 */
[----:B------:R-:W-:-:S04]  /*01d0*/  FFMA R3, R0, R2, RZ ;  /* 0x0000000200037223 */ /* 0x000fc800000000ff */
[----:B------:R-:W-:-:S04]  /*01e0*/  FFMA R10, -R7, R3, R2 ;  /* 0x00000003070a7223 */ /* 0x000fc80000000102 */
[----:B------:R-:W-:Y:S01]  /*01f0*/  FFMA R10, R0, R10, R3 ;  /* 0x0000000a000a7223 */ /* 0x000fe20000000003 */
[----:B-1-3--:R-:W-:Y:S06]  /*0200*/  @!P0 BRA `(.L_x_1) ;  /* 0x0000000000148947 */ /* 0x00afec0003800000 */
[----:B------:R-:W-:Y:S01]  /*0210*/  MOV R0, R2 ;  /* 0x0000000200007202 */ /* 0x000fe20000000f00 */
[----:B------:R-:W-:Y:S01]  /*0220*/  IMAD.MOV.U32 R3, RZ, RZ, R7 ;  /* 0x000000ffff037224 */ /* 0x000fe200078e0007 */
[----:B------:R-:W-:-:S07]  /*0230*/  MOV R13, 0x250 ;  /* 0x00000250000d7802 */ /* 0x000fce0000000f00 */
[----:B--2---:R-:W-:Y:S05]  /*0240*/  CALL.REL.NOINC `($__internal_0_$__cuda_sm3x_div_rn_noftz_f32_slowpath) ;  /* 0x0000000c00287944 */ /* 0x004fea0003c00000 */
[----:B------:R-:W-:-:S07]  /*0250*/  IMAD.MOV.U32 R10, RZ, RZ, R11 ;  /* 0x000000ffff0a7224 */ /* 0x000fce00078e000b */
.L_x_1:
[----:B------:R-:W0:Y:S01]  /*0260*/  S2UR UR6, SR_CgaCtaId ;  /* 0x00000000000679c3 */ /* 0x000e220000008800 */
[----:B------:R-:W1:Y:S01]  /*0270*/  LDCU UR8, c[0x0][0x38c] ;  /* 0x00007180ff0877ac */ /* 0x000e620008000800 */
[C---:B------:R-:W-:Y:S01]  /*0280*/  IADD3 R9, PT, PT, R4.reuse, UR5, RZ ;  /* 0x0000000504097c10 */ /* 0x040fe2000fffe0ff */
[----:B------:R-:W-:Y:S01]  /*0290*/  VIADD R8, R4, 0x2 ;  /* 0x0000000204087836 */ /* 0x000fe20000000000 */
[----:B------:R-:W-:Y:S01]  /*02a0*/  UMOV UR4, 0x400 ;  /* 0x0000040000047882 */ /* 0x000fe20000000000 */
[----:B------:R-:W3:Y:S01]  /*02b0*/  LDCU.64 UR12, c[0x0][0x358] ;  /* 0x00006b00ff0c77ac */ /* 0x000ee20008000a00 */
[----:B0-----:R-:W-:Y:S02]  /*02c0*/  ULEA UR4, UR6, UR4, 0x18 ;  /* 0x0000000406047291 */ /* 0x001fe4000f8ec0ff */
[----:B-1----:R-:W-:Y:S02]  /*02d0*/  UIMAD UR6, UR7, UR8, UR8 ;  /* 0x00000008070672a4 */ /* 0x002fe4000f8e0208 */
[----:B------:R-:W-:-:S02]  /*02e0*/  UIADD3 UR8, UPT, UPT, UR8, -0x2, URZ ;  /* 0xfffffffe08087890 */ /* 0x000fc4000fffe0ff */
[----:B------:R-:W-:Y:S01]  /*02f0*/  LEA R7, R4, UR4, 0x2 ;  /* 0x0000000404077c11 */ /* 0x000fe2000f8e10ff */
[----:B------:R-:W-:-:S04]  /*0300*/  UMOV UR4, URZ ;  /* 0x000000ff00047c82 */ /* 0x000fc80008000000 */
[----:B---3--:R-:W-:-:S07]  /*0310*/  VIADD R7, R7, 0x8 ;  /* 0x0000000807077836 */ /* 0x008fce0000000000 */
.L_x_23:
[----:B------:R-:W0:Y:S01]  /*0320*/  LDCU UR7, c[0x0][0x390] ;  /* 0x00007200ff0777ac */ /* 0x000e220008000800 */
[----:B------:R-:W-:Y:S01]  /*0330*/  MOV R17, UR8 ;  /* 0x0000000800117c02 */ /* 0x000fe20008000f00 */
[----:B--2---:R-:W-:Y:S01]  /*0340*/  IMAD.MOV.U32 R15, RZ, RZ, R9 ;  /* 0x000000ffff0f7224 */ /* 0x004fe200078e0009 */
[----:B------:R-:W-:Y:S01]  /*0350*/  MOV R2, R5 ;  /* 0x0000000500027202 */ /* 0x000fe20000000f00 */
[----:B------:R-:W-:Y:S01]  /*0360*/  UISETP.GE.AND UP0, UPT, UR8, 0x3001, UPT ;  /* 0x000030010800788c */ /* 0x000fe2000bf06270 */
[----:B------:R-:W-:Y:S01]  /*0370*/  IMAD.MOV.U32 R3, RZ, RZ, R10 ;  /* 0x000000ffff037224 */ /* 0x000fe200078e000a */
[----:B------:R-:W-:-:S04]  /*0380*/  UIADD3 UR4, UPT, UPT, UR4, 0x1, URZ ;  /* 0x0000000104047890 */ /* 0x000fc8000fffe0ff */
[----:B0-----:R-:W-:-:S03]  /*0390*/  UISETP.NE.AND UP1, UPT, UR4, UR7, UPT ;  /* 0x000000070400728c */ /* 0x001fc6000bf25270 */
[----:B------:R-:W-:Y:S01]  /*03a0*/  UMOV UR7, UR5 ;  /* 0x0000000500077c82 */ /* 0x000fe20008000000 */
[----:B-1----:R-:W-:Y:S07]  /*03b0*/  BRA.U !UP0, `(.L_x_2) ;  /* 0x0000000508607547 */ /* 0x002fee000b800000 */
[----:B------:R-:W-:Y:S01]  /*03c0*/  IMAD.U32 R17, RZ, RZ, UR8 ;  /* 0x00000008ff117e24 */ /* 0x000fe2000f8e00ff */
[----:B------:R-:W-:Y:S01]  /*03d0*/  MOV R3, R10 ;  /* 0x0000000a00037202 */ /* 0x000fe20000000f00 */
[----:B------:R-:W-:Y:S01]  /*03e0*/  IMAD.MOV.U32 R2, RZ, RZ, R5 ;  /* 0x000000ffff027224 */ /* 0x000fe200078e0005 */
[----:B------:R-:W-:-:S06]  /*03f0*/  UMOV UR7, UR5 ;  /* 0x0000000500077c82 */ /* 0x000fcc0008000000 */
.L_x_11:
[----:B0-----:R-:W0:Y:S01]  /*0400*/  S2UR UR10, SR_CgaCtaId ;  /* 0x00000000000a79c3 */ /* 0x001e220000008800 */
[----:B------:R-:W-:Y:S01]  /*0410*/  UMOV UR9, 0x400 ;  /* 0x0000040000097882 */ /* 0x000fe20000000000 */
[----:B------:R-:W-:Y:S01]  /*0420*/  VIADD R15, R4, UR7 ;  /* 0x00000007040f7c36 */ /* 0x000fe20008000000 */
[----:B------:R-:W-:Y:S01]  /*0430*/  BSSY.RECONVERGENT B0, `(.L_x_3) ;  /* 0x0000012000007945 */ /* 0x000fe20003800200 */
[C---:B------:R-:W-:Y:S01]  /*0440*/  ISETP.GT.AND P2, PT, R17.reuse, 0x5ffc, PT ;  /* 0x00005ffc1100780c */ /* 0x040fe20003f44270 */
[----:B------:R-:W-:Y:S01]  /*0450*/  VIADD R17, R17, 0xffffd004 ;  /* 0xffffd00411117836 */ /* 0x000fe20000000000 */
[----:B---3--:R-:W-:Y:S01]  /*0460*/  MOV R11, R7 ;  /* 0x00000007000b7202 */ /* 0x008fe20000000f00 */
[----:B------:R-:W-:Y:S01]  /*0470*/  IMAD.MOV.U32 R19, RZ, RZ, R4 ;  /* 0x000000ffff137224 */ /* 0x000fe200078e0004 */
[----:B------:R-:W1:Y:S01]  /*0480*/  LDC.64 R12, c[0x0][0x380] ;  /* 0x0000e000ff0c7b82 */ /* 0x000e620000000a00 */
[----:B------:R-:W-:Y:S01]  /*0490*/  IMAD.MOV.U32 R21, RZ, RZ, R15 ;  /* 0x000000ffff157224 */ /* 0x000fe200078e000f */
[----:B0-----:R-:W-:-:S09]  /*04a0*/  ULEA UR9, UR10, UR9, 0x18 ;  /* 0x000000090a097291 */ /* 0x001fd2000f8ec0ff */
[----:B------:R0:W-:Y:S03]  /*04b0*/  STS.64 [UR9], R2 ;  /* 0x00000002ff007988 */ /* 0x0001e60008000a09 */
.L_x_4:
[----:B01----:R-:W-:-:S06]  /*04c0*/  IMAD.WIDE R2, R21, 0x4, R12 ;  /* 0x0000000415027825 */ /* 0x003fcc00078e020c */
[----:B------:R-:W3:Y:S01]  /*04d0*/  LDG.E R2, desc[UR12][R2.64] ;  /* 0x0000000c02027981 */ /* 0x000ee2000c1e1900 */
[C---:B--2---:R-:W-:Y:S01]  /*04e0*/  IADD3 R19, PT, PT, R6.reuse, R19, RZ ;  /* 0x0000001306137210 */ /* 0x044fe20007ffe0ff */
[----:B------:R-:W-:-:S04]  /*04f0*/  IMAD.IADD R21, R6, 0x1, R21 ;  /* 0x0000000106157824 */ /* 0x000fc800078e0215 */
[----:B------:R-:W-:-:S05]  /*0500*/  VIADD R0, R19, 0x2 ;  /* 0x0000000213007836 */ /* 0x000fca0000000000 */
[----:B------:R-:W-:Y:S01]  /*0510*/  ISETP.GE.U32.AND P0, PT, R0, 0x3000, PT ;  /* 0x000030000000780c */ /* 0x000fe20003f06070 */
[----:B---3--:R0:W-:Y:S02]  /*0520*/  STS [R11], R2 ;  /* 0x000000020b007388 */ /* 0x0081e40000000800 */
[----:B0-----:R-:W-:-:S10]  /*0530*/  LEA R11, R6, R11, 0x2 ;  /* 0x0000000b060b7211 */ /* 0x001fd400078e10ff */
[----:B------:R-:W-:Y:S05]  /*0540*/  @!P0 BRA `(.L_x_4) ;  /* 0xfffffffc00dc8947 */ /* 0x000fea000383ffff */
[----:B------:R-:W-:Y:S05]  /*0550*/  BSYNC.RECONVERGENT B0 ;  /* 0x0000000000007941 */ /* 0x000fea0003800200 */
.L_x_3:
[----:B------:R-:W-:Y:S01]  /*0560*/  BAR.SYNC.DEFER_BLOCKING 0x0 ;  /* 0x0000000000007b1d */ /* 0x000fe20000010000 */
[----:B------:R-:W-:Y:S02]  /*0570*/  IMAD.MOV.U32 R18, RZ, RZ, -0x40800000 ;  /* 0xbf800000ff127424 */ /* 0x000fe400078e00ff */
[----:B------:R-:W-:-:S03]  /*0580*/  IMAD.MOV.U32 R19, RZ, RZ, R8 ;  /* 0x000000ffff137224 */ /* 0x000fc600078e0008 */
[----:B------:R-:W-:Y:S04]  /*0590*/  BSSY.RECONVERGENT B0, `(.L_x_5) ;  /* 0x0000023000007945 */ /* 0x000fe80003800200 */
.L_x_8:
[----:B------:R-:W-:Y:S01]  /*05a0*/  LEA R14, R19, UR9, 0x2 ;  /* 0x00000009130e7c11 */ /* 0x000fe2000f8e10ff */
[----:B------:R-:W-:Y:S01]  /*05b0*/  BSSY.RECONVERGENT B1, `(.L_x_6) ;  /* 0x0000018000017945 */ /* 0x000fe20003800200 */
[----:B------:R-:W-:-:S03]  /*05c0*/  IMAD.MOV.U32 R16, RZ, RZ, R19 ;  /* 0x000000ffff107224 */ /* 0x000fc600078e0013 */
[----:B------:R-:W0:Y:S04]  /*05d0*/  LDS R2, [R14+-0x4] ;  /* 0xfffffc000e027984 */ /* 0x000e280000000800 */
[----:B------:R-:W1:Y:S04]  /*05e0*/  LDS R0, [R14+-0x8] ;  /* 0xfffff8000e007984 */ /* 0x000e680000000800 */
[----:B------:R-:W2:Y:S04]  /*05f0*/  LDS R11, [R14] ;  /* 0x000000000e0b7984 */ /* 0x000ea80000000800 */
[----:B------:R-:W3:Y:S04]  /*0600*/  LDS R13, [R14+0x4] ;  /* 0x000004000e0d7984 */ /* 0x000ee80000000800 */
[----:B------:R-:W4:Y:S01]  /*0610*/  LDS R21, [R14+0x8] ;  /* 0x000008000e157984 */ /* 0x000f220000000800 */
[----:B0-----:R-:W-:Y:S01]  /*0620*/  FMUL R3, R2, 1.3999999761581420898 ;  /* 0x3fb3333302037820 */ /* 0x001fe20000400000 */
[----:B------:R-:W-:-:S03]  /*0630*/  IMAD.MOV.U32 R2, RZ, RZ, 0x40a00000 ;  /* 0x40a00000ff027424 */ /* 0x000fc600078e00ff */
[----:B-1----:R-:W-:Y:S01]  /*0640*/  FFMA R0, R0, 1.7000000476837158203, R3 ;  /* 0x3fd9999a00007823 */ /* 0x002fe20000000003 */
[----:B------:R-:W-:-:S03]  /*0650*/  HFMA2 R3, -RZ, RZ, 1.57421875, -19.203125 ;  /* 0x3e4ccccdff037431 */ /* 0x000fc600000001ff */
[----:B--2---:R-:W-:-:S04]  /*0660*/  FADD R0, R0, R11 ;  /* 0x0000000b00007221 */ /* 0x004fc80000000000 */
[----:B---3--:R-:W-:Y:S01]  /*0670*/  FFMA R0, R13, 0.60000002384185791016, R0 ;  /* 0x3f19999a0d007823 */ /* 0x008fe20000000000 */
[----:B------:R-:W-:-:S03]  /*0680*/  FFMA R2, R3, -R2, 1 ;  /* 0x3f80000003027423 */ /* 0x000fc60000000802 */
[----:B----4-:R-:W-:Y:S01]  /*0690*/  FFMA R0, R21, 0.30000001192092895508, R0 ;  /* 0x3e99999a15007823 */ /* 0x010fe20000000000 */
[----:B------:R-:W-:-:S03]  /*06a0*/  FFMA R3, R2, R3, 0.20000000298023223877 ;  /* 0x3e4ccccd02037423 */ /* 0x000fc60000000003 */
[----:B------:R-:W0:Y:S01]  /*06b0*/  FCHK P0, R0, 5 ;  /* 0x40a0000000007902 */ /* 0x000e220000000000 */
[----:B------:R-:W-:-:S04]  /*06c0*/  FFMA R2, R0, R3, RZ ;  /* 0x0000000300027223 */ /* 0x000fc800000000ff */
[----:B------:R-:W-:-:S04]  /*06d0*/  FFMA R11, R2, -5, R0 ;  /* 0xc0a00000020b7823 */ /* 0x000fc80000000000 */
[----:B------:R-:W-:Y:S01]  /*06e0*/  FFMA R11, R3, R11, R2 ;  /* 0x0000000b030b7223 */ /* 0x000fe20000000002 */
[----:B0-----:R-:W-:Y:S06]  /*06f0*/  @!P0 BRA `(.L_x_7) ;  /* 0x00000000000c8947 */ /* 0x001fec0003800000 */
[----:B------:R-:W-:Y:S02]  /*0700*/  MOV R3, 0x40a00000 ;  /* 0x40a0000000037802 */ /* 0x000fe40000000f00 */
[----:B------:R-:W-:-:S07]  /*0710*/  MOV R13, 0x730 ;  /* 0x00000730000d7802 */ /* 0x000fce0000000f00 */
[----:B------:R-:W-:Y:S05]  /*0720*/  CALL.REL.NOINC `($__internal_0_$__cuda_sm3x_div_rn_noftz_f32_slowpath) ;  /* 0x0000000400f07944 */ /* 0x000fea0003c00000 */
.L_x_7:
[----:B------:R-:W-:Y:S05]  /*0730*/  BSYNC.RECONVERGENT B1 ;  /* 0x0000000000017941 */ /* 0x000fea0003800200 */
.L_x_6:
[----:B------:R-:W-:-:S13]  /*0740*/  FSETP.GE.AND P0, PT, R18, RZ, PT ;  /* 0x000000ff1200720b */ /* 0x000fda0003f06000 */
[----:B------:R-:W-:Y:S02]  /*0750*/  @P0 IMAD.IADD R0, R19, 0x1, -R6 ;  /* 0x0000000113000824 */ /* 0x000fe400078e0a06 */
[----:B------:R-:W-:-:S03]  /*0760*/  IMAD.IADD R19, R6, 0x1, R19 ;  /* 0x0000000106137824 */ /* 0x000fc600078e0213 */
[----:B------:R-:W-:-:S05]  /*0770*/  @P0 LEA R3, R0, UR9, 0x2 ;  /* 0x0000000900030c11 */ /* 0x000fca000f8e10ff */
[----:B------:R0:W-:Y:S01]  /*0780*/  @P0 STS [R3], R18 ;  /* 0x0000001203000388 */ /* 0x0001e20000000800 */
[----:B------:R-:W-:Y:S02]  /*0790*/  ISETP.GE.U32.AND P0, PT, R19, 0x2ffe, PT ;  /* 0x00002ffe1300780c */ /* 0x000fe40003f06070 */
[----:B0-----:R-:W-:-:S11]  /*07a0*/  MOV R18, R11 ;  /* 0x0000000b00127202 */ /* 0x001fd60000000f00 */
[----:B------:R-:W-:Y:S05]  /*07b0*/  @!P0 BRA `(.L_x_8) ;  /* 0xfffffffc00788947 */ /* 0x000fea000383ffff */
[----:B------:R-:W-:Y:S05]  /*07c0*/  BSYNC.RECONVERGENT B0 ;  /* 0x0000000000007941 */ /* 0x000fea0003800200 */
.L_x_5:
[----:B------:R-:W0:Y:S08]  /*07d0*/  S2UR UR10, SR_CgaCtaId ;  /* 0x00000000000a79c3 */ /* 0x000e300000008800 */
[----:B------:R-:W-:Y:S01]  /*07e0*/  BAR.SYNC.DEFER_BLOCKING 0x0 ;  /* 0x0000000000007b1d */ /* 0x000fe20000010000 */
[----:B------:R-:W-:Y:S01]  /*07f0*/  ISETP.GT.U32.AND P0, PT, R16, 0x2fff, PT ;  /* 0x00002fff1000780c */ /* 0x000fe20003f04070 */
[----:B------:R-:W-:-:S04]  /*0800*/  IMAD.MOV.U32 R21, RZ, RZ, R8 ;  /* 0x000000ffff157224 */ /* 0x000fc800078e0008 */
[----:B------:R-:W-:Y:S02]  /*0810*/  UMOV UR9, 0x400 ;  /* 0x0000040000097882 */ /* 0x000fe40000000000 */
[----:B------:R-:W1:Y:S01]  /*0820*/  LDC.64 R12, c[0x0][0x380] ;  /* 0x0000e000ff0c7b82 */ /* 0x000e620000000a00 */
[----:B------:R-:W-:Y:S01]  /*0830*/  BSSY.RECONVERGENT B0, `(.L_x_9) ;  /* 0x000000d000007945 */ /* 0x000fe20003800200 */
[----:B0-----:R-:W-:-:S09]  /*0840*/  ULEA UR9, UR10, UR9, 0x18 ;  /* 0x000000090a097291 */ /* 0x001fd2000f8ec0ff */
[----:B------:R-:W0:Y:S04]  /*0850*/  LDS.64 R2, [UR9+0xbff0] ;  /* 0x00bff009ff027984 */ /* 0x000e280008000a00 */
[----:B------:R2:W-:Y:S01]  /*0860*/  @!P0 STS [R14], R11 ;  /* 0x0000000b0e008388 */ /* 0x0005e20000000800 */
[----:B------:R-:W-:Y:S06]  /*0870*/  BAR.SYNC.DEFER_BLOCKING 0x0 ;  /* 0x0000000000007b1d */ /* 0x000fec0000010000 */
.L_x_10:
[----:B------:R-:W-:Y:S01]  /*0880*/  LEA R0, R21, UR9, 0x2 ;  /* 0x0000000915007c11 */ /* 0x000fe2000f8e10ff */
[----:B-1-3--:R-:W-:Y:S01]  /*0890*/  IMAD.WIDE R18, R15, 0x4, R12 ;  /* 0x000000040f127825 */ /* 0x00afe200078e020c */
[----:B------:R-:W-:-:S03]  /*08a0*/  IADD3 R15, PT, PT, R6, R15, RZ ;  /* 0x0000000f060f7210 */ /* 0x000fc60007ffe0ff */
[----:B--2---:R-:W1:Y:S01]  /*08b0*/  LDS R11, [R0] ;  /* 0x00000000000b7984 */ /* 0x004e620000000800 */
[----:B------:R-:W-:-:S05]  /*08c0*/  IMAD.IADD R21, R6, 0x1, R21 ;  /* 0x0000000106157824 */ /* 0x000fca00078e0215 */
[----:B------:R-:W-:Y:S01]  /*08d0*/  ISETP.GE.U32.AND P0, PT, R21, 0x2ffe, PT ;  /* 0x00002ffe1500780c */ /* 0x000fe20003f06070 */
[----:B-1----:R3:W-:-:S12]  /*08e0*/  STG.E desc[UR12][R18.64], R11 ;  /* 0x0000000b12007986 */ /* 0x0027d8000c10190c */
[----:B------:R-:W-:Y:S05]  /*08f0*/  @!P0 BRA `(.L_x_10) ;  /* 0xfffffffc00e08947 */ /* 0x000fea000383ffff */
[----:B------:R-:W-:Y:S05]  /*0900*/  BSYNC.RECONVERGENT B0 ;  /* 0x0000000000007941 */ /* 0x000fea0003800200 */
.L_x_9:
[----:B------:R-:W-:Y:S01]  /*0910*/  BAR.SYNC.DEFER_BLOCKING 0x0 ;  /* 0x0000000000007b1d */ /* 0x000fe20000010000 */
[----:B------:R-:W-:-:S05]  /*0920*/  UIADD3 UR7, UPT, UPT, UR7, 0x2ffc, URZ ;  /* 0x00002ffc07077890 */ /* 0x000fca000fffe0ff */
[----:B------:R-:W-:Y:S07]  /*0930*/  @P2 BRA `(.L_x_11) ;  /* 0xfffffff800b02947 */ /* 0x000fee000383ffff */
.L_x_2:
[----:B---3--:R-:W1:Y:S01]  /*0940*/  S2R R11, SR_CgaCtaId ;  /* 0x00000000000b7919 */ /* 0x008e620000008800 */
[----:B------:R-:W-:Y:S01]  /*0950*/  ISETP.GE.U32.AND P0, PT, R15, UR6, PT ;  /* 0x000000060f007c0c */ /* 0x000fe2000bf06070 */
[----:B------:R-:W-:Y:S01]  /*0960*/  BSSY.RECONVERGENT B0, `(.L_x_12) ;  /* 0x0000011000007945 */ /* 0x000fe20003800200 */
[----:B------:R-:W-:-:S04]  /*0970*/  MOV R14, 0x400 ;  /* 0x00000400000e7802 */ /* 0x000fc80000000f00 */
[----:B-1----:R-:W-:-:S05]  /*0980*/  LEA R14, R11, R14, 0x18 ;  /* 0x0000000e0b0e7211 */ /* 0x002fca00078ec0ff */
[----:B0-----:R0:W-:Y:S01]  /*0990*/  STS.64 [R14], R2 ;  /* 0x000000020e007388 */ /* 0x0011e20000000a00 */
[----:B------:R-:W-:Y:S01]  /*09a0*/  IMAD R0, R17, 0x4, R14 ;  /* 0x0000000411007824 */ /* 0x000fe200078e020e */
[----:B------:R-:W-:Y:S06]  /*09b0*/  BAR.SYNC.DEFER_BLOCKING 0x0 ;  /* 0x0000000000007b1d */ /* 0x000fec0000010000 */
[----:B------:R-:W-:Y:S05]  /*09c0*/  @P0 BRA `(.L_x_13) ;  /* 0x0000000000280947 */ /* 0x000fea0003800000 */
[----:B0-----:R-:W0:Y:S01]  /*09d0*/  LDC.64 R2, c[0x0][0x380] ;  /* 0x0000e000ff027b82 */ /* 0x001e220000000a00 */
[----:B------:R-:W-:-:S07]  /*09e0*/  IMAD.MOV.U32 R11, RZ, RZ, R8 ;  /* 0x000000ffff0b7224 */ /* 0x000fce00078e0008 */
.L_x_14:
[----:B01----:R-:W-:-:S06]  /*09f0*/  IMAD.WIDE R12, R15, 0x4, R2 ;  /* 0x000000040f0c7825 */ /* 0x003fcc00078e0202 */
[----:B------:R-:W3:Y:S01]  /*0a00*/  LDG.E R12, desc[UR12][R12.64] ;  /* 0x0000000c0c0c7981 */ /* 0x000ee2000c1e1900 */
[----:B------:R-:W-:Y:S01]  /*0a10*/  LEA R19, R11, R14, 0x2 ;  /* 0x0000000e0b137211 */ /* 0x000fe200078e10ff */
[C---:B--2---:R-:W-:Y:S02]  /*0a20*/  IMAD.IADD R15, R6.reuse, 0x1, R15 ;  /* 0x00000001060f7824 */ /* 0x044fe400078e020f */
[----:B------:R-:W-:-:S03]  /*0a30*/  IMAD.IADD R11, R6, 0x1, R11 ;  /* 0x00000001060b7824 */ /* 0x000fc600078e020b */
[----:B------:R-:W-:Y:S01]  /*0a40*/  ISETP.GE.U32.AND P0, PT, R15, UR6, PT ;  /* 0x000000060f007c0c */ /* 0x000fe2000bf06070 */
[----:B---3--:R1:W-:-:S12]  /*0a50*/  STS [R19], R12 ;  /* 0x0000000c13007388 */ /* 0x0083d80000000800 */
[----:B------:R-:W-:Y:S05]  /*0a60*/  @!P0 BRA `(.L_x_14) ;  /* 0xfffffffc00e08947 */ /* 0x000fea000383ffff */
.L_x_13:
[----:B------:R-:W-:Y:S05]  /*0a70*/  BSYNC.RECONVERGENT B0 ;  /* 0x0000000000007941 */ /* 0x000fea0003800200 */
.L_x_12:
[----:B------:R-:W-:Y:S01]  /*0a80*/  ISETP.GE.AND P0, PT, R4, R17, PT ;  /* 0x000000110400720c */ /* 0x000fe20003f06270 */
[----:B------:R3:W-:Y:S01]  /*0a90*/  STS [R0+0x8], R5 ;  /* 0x0000080500007388 */ /* 0x0007e20000000800 */
[----:B------:R-:W-:Y:S01]  /*0aa0*/  BSSY.RECONVERGENT B0, `(.L_x_15) ;  /* 0x000002c000007945 */ /* 0x000fe20003800200 */
[----:B0-----:R-:W-:Y:S02]  /*0ab0*/  HFMA2 R2, -RZ, RZ, -1.875, 0 ;  /* 0xbf800000ff027431 */ /* 0x001fe400000001ff */
[----:B------:R-:W-:Y:S01]  /*0ac0*/  IMAD.MOV.U32 R15, RZ, RZ, R8 ;  /* 0x000000ffff0f7224 */ /* 0x000fe200078e0008 */
[----:B------:R3:W-:Y:S01]  /*0ad0*/  STS [R0+0xc], R10 ;  /* 0x00000c0a00007388 */ /* 0x0007e20000000800 */
[----:B------:R-:W-:Y:S06]  /*0ae0*/  BAR.SYNC.DEFER_BLOCKING 0x0 ;  /* 0x0000000000007b1d */ /* 0x000fec0000010000 */
[----:B------:R-:W-:Y:S05]  /*0af0*/  @P0 BRA `(.L_x_16) ;  /* 0x0000000000980947 */ /* 0x000fea0003800000 */
[----:B------:R-:W-:Y:S01]  /*0b00*/  VIADD R16, R17, 0x2 ;  /* 0x0000000211107836 */ /* 0x000fe20000000000 */
[----:B------:R-:W-:Y:S01]  /*0b10*/  MOV R17, 0xbf800000 ;  /* 0xbf80000000117802 */ /* 0x000fe20000000f00 */
[----:B------:R-:W-:-:S07]  /*0b20*/  IMAD.MOV.U32 R15, RZ, RZ, R8 ;  /* 0x000000ffff0f7224 */ /* 0x000fce00078e0008 */
.L_x_19:
[----:B------:R-:W-:Y:S01]  /*0b30*/  IMAD R2, R15, 0x4, R14 ;  /* 0x000000040f027824 */ /* 0x000fe200078e020e */
[----:B------:R-:W-:Y:S01]  /*0b40*/  BSSY.RECONVERGENT B1, `(.L_x_17) ;  /* 0x0000019000017945 */ /* 0x000fe20003800200 */
[----:B-1----:R-:W-:-:S03]  /*0b50*/  IMAD.MOV.U32 R12, RZ, RZ, 0x40a00000 ;  /* 0x40a00000ff0c7424 */ /* 0x002fc600078e00ff */
[----:B------:R-:W0:Y:S04]  /*0b60*/  LDS R3, [R2+-0x4] ;  /* 0xfffffc0002037984 */ /* 0x000e280000000800 */
[----:B---3--:R-:W1:Y:S04]  /*0b70*/  LDS R0, [R2+-0x8] ;  /* 0xfffff80002007984 */ /* 0x008e680000000800 */
[----:B------:R-:W3:Y:S04]  /*0b80*/  LDS R11, [R2] ;  /* 0x00000000020b7984 */ /* 0x000ee80000000800 */
[----:B------:R-:W4:Y:S04]  /*0b90*/  LDS R13, [R2+0x4] ;  /* 0x00000400020d7984 */ /* 0x000f280000000800 */
[----:B------:R-:W5:Y:S01]  /*0ba0*/  LDS R19, [R2+0x8] ;  /* 0x0000080002137984 */ /* 0x000f620000000800 */
[----:B0-----:R-:W-:-:S04]  /*0bb0*/  FMUL R3, R3, 1.3999999761581420898 ;  /* 0x3fb3333303037820 */ /* 0x001fc80000400000 */
[----:B-1----:R-:W-:Y:S01]  /*0bc0*/  FFMA R0, R0, 1.7000000476837158203, R3 ;  /* 0x3fd9999a00007823 */ /* 0x002fe20000000003 */
[----:B------:R-:W-:-:S03]  /*0bd0*/  MOV R3, 0x3e4ccccd ;  /* 0x3e4ccccd00037802 */ /* 0x000fc60000000f00 */
[----:B---3--:R-:W-:Y:S02]  /*0be0*/  FADD R0, R0, R11 ;  /* 0x0000000b00007221 */ /* 0x008fe40000000000 */
[----:B------:R-:W-:Y:S02]  /*0bf0*/  FFMA R18, R3, -R12, 1 ;  /* 0x3f80000003127423 */ /* 0x000fe4000000080c */
[----:B----4-:R-:W-:-:S04]  /*0c00*/  FFMA R0, R13, 0.60000002384185791016, R0 ;  /* 0x3f19999a0d007823 */ /* 0x010fc80000000000 */
[----:B-----5:R-:W-:Y:S01]  /*0c10*/  FFMA R12, R19, 0.30000001192092895508, R0 ;  /* 0x3e99999a130c7823 */ /* 0x020fe20000000000 */
[----:B------:R-:W-:-:S03]  /*0c20*/  FFMA R0, R18, R3, 0.20000000298023223877 ;  /* 0x3e4ccccd12007423 */ /* 0x000fc60000000003 */
[----:B------:R-:W0:Y:S01]  /*0c30*/  FCHK P0, R12, 5 ;  /* 0x40a000000c007902 */ /* 0x000e220000000000 */
[----:B------:R-:W-:-:S04]  /*0c40*/  FFMA R3, R0, R12, RZ ;  /* 0x0000000c00037223 */ /* 0x000fc800000000ff */
[----:B------:R-:W-:-:S04]  /*0c50*/  FFMA R2, R3, -5, R12 ;  /* 0xc0a0000003027823 */ /* 0x000fc8000000000c */
[----:B------:R-:W-:Y:S01]  /*0c60*/  FFMA R2, R0, R2, R3 ;  /* 0x0000000200027223 */ /* 0x000fe20000000003 */
[----:B0-----:R-:W-:Y:S06]  /*0c70*/  @!P0 BRA `(.L_x_18) ;  /* 0x0000000000148947 */ /* 0x001fec0003800000 */
[----:B------:R-:W-:Y:S02]  /*0c80*/  HFMA2 R3, -RZ, RZ, 2.3125, 0 ;  /* 0x40a00000ff037431 */ /* 0x000fe400000001ff */
[----:B------:R-:W-:Y:S01]  /*0c90*/  IMAD.MOV.U32 R0, RZ, RZ, R12 ;  /* 0x000000ffff007224 */ /* 0x000fe200078e000c */
[----:B------:R-:W-:-:S07]  /*0ca0*/  MOV R13, 0xcc0 ;  /* 0x00000cc0000d7802 */ /* 0x000fce0000000f00 */
[----:B--2---:R-:W-:Y:S05]  /*0cb0*/  CALL.REL.NOINC `($__internal_0_$__cuda_sm3x_div_rn_noftz_f32_slowpath) ;  /* 0x00000000008c7944 */ /* 0x004fea0003c00000 */
[----:B------:R-:W-:-:S07]  /*0cc0*/  IMAD.MOV.U32 R2, RZ, RZ, R11 ;  /* 0x000000ffff027224 */ /* 0x000fce00078e000b */
.L_x_18:
[----:B------:R-:W-:Y:S05]  /*0cd0*/  BSYNC.RECONVERGENT B1 ;  /* 0x0000000000017941 */ /* 0x000fea0003800200 */
.L_x_17:
[----:B------:R-:W-:-:S13]  /*0ce0*/  FSETP.GE.AND P0, PT, R17, RZ, PT ;  /* 0x000000ff1100720b */ /* 0x000fda0003f06000 */
[----:B--2---:R-:W-:Y:S02]  /*0cf0*/  @P0 IMAD.IADD R3, R15, 0x1, -R6 ;  /* 0x000000010f030824 */ /* 0x004fe400078e0a06 */
[----:B------:R-:W-:-:S03]  /*0d00*/  IMAD.IADD R15, R6, 0x1, R15 ;  /* 0x00000001060f7824 */ /* 0x000fc600078e020f */
[----:B------:R-:W-:-:S05]  /*0d10*/  @P0 LEA R0, R3, R14, 0x2 ;  /* 0x0000000e03000211 */ /* 0x000fca00078e10ff */
[----:B------:R0:W-:Y:S01]  /*0d20*/  @P0 STS [R0], R17 ;  /* 0x0000001100000388 */ /* 0x0001e20000000800 */
[----:B------:R-:W-:Y:S01]  /*0d30*/  ISETP.GE.AND P0, PT, R15, R16, PT ;  /* 0x000000100f00720c */ /* 0x000fe20003f06270 */
[----:B0-----:R-:W-:-:S12]  /*0d40*/  IMAD.MOV.U32 R17, RZ, RZ, R2 ;  /* 0x000000ffff117224 */ /* 0x001fd800078e0002 */
[----:B------:R-:W-:Y:S05]  /*0d50*/  @!P0 BRA `(.L_x_19) ;  /* 0xfffffffc00748947 */ /* 0x000fea000383ffff */
.L_x_16:
[----:B------:R-:W-:Y:S05]  /*0d60*/  BSYNC.RECONVERGENT B0 ;  /* 0x0000000000007941 */ /* 0x000fea0003800200 */
.L_x_15:
[----:B------:R-:W-:Y:S01]  /*0d70*/  BAR.SYNC.DEFER_BLOCKING 0x0 ;  /* 0x0000000000007b1d */ /* 0x000fe20000010000 */
[----:B------:R-:W-:Y:S01]  /*0d80*/  FSETP.GE.AND P0, PT, R2, RZ, PT ;  /* 0x000000ff0200720b */ /* 0x000fe20003f06000 */
[----:B---3--:R-:W-:-:S04]  /*0d90*/  VIADD R0, R4, UR7 ;  /* 0x0000000704007c36 */ /* 0x008fc80008000000 */
[----:B------:R-:W-:Y:S08]  /*0da0*/  BSSY.RECONVERGENT B0, `(.L_x_20) ;  /* 0x0000011000007945 */ /* 0x000ff00003800200 */
[----:B--2---:R-:W-:-:S05]  /*0db0*/  @P0 IADD3 R3, PT, PT, -R6, R15, RZ ;  /* 0x0000000f06030210 */ /* 0x004fca0007ffe1ff */
[----:B------:R-:W-:-:S05]  /*0dc0*/  @P0 IMAD R3, R3, 0x4, R14 ;  /* 0x0000000403030824 */ /* 0x000fca00078e020e */
[----:B------:R0:W-:Y:S01]  /*0dd0*/  @P0 STS [R3], R2 ;  /* 0x0000000203000388 */ /* 0x0001e20000000800 */
[----:B------:R-:W-:Y:S01]  /*0de0*/  BAR.SYNC.DEFER_BLOCKING 0x0 ;  /* 0x0000000000007b1d */ /* 0x000fe20000010000 */
[----:B------:R-:W-:-:S13]  /*0df0*/  ISETP.GE.U32.AND P0, PT, R0, UR6, PT ;  /* 0x0000000600007c0c */ /* 0x000fda000bf06070 */
[----:B0-----:R-:W-:Y:S05]  /*0e00*/  @P0 BRA `(.L_x_21) ;  /* 0x0000000000280947 */ /* 0x001fea0003800000 */
[----:B------:R-:W0:Y:S01]  /*0e10*/  LDC.64 R2, c[0x0][0x380] ;  /* 0x0000e000ff027b82 */ /* 0x000e220000000a00 */
[----:B------:R-:W-:-:S07]  /*0e20*/  MOV R11, R8 ;  /* 0x00000008000b7202 */ /* 0x000fce0000000f00 */
.L_x_22:
[----:B--2---:R-:W-:Y:S01]  /*0e30*/  IMAD R15, R11, 0x4, R14 ;  /* 0x000000040b0f7824 */ /* 0x004fe200078e020e */
[----:B------:R-:W-:Y:S01]  /*0e40*/  IADD3 R11, PT, PT, R6, R11, RZ ;  /* 0x0000000b060b7210 */ /* 0x000fe20007ffe0ff */
[----:B01----:R-:W-:-:S04]  /*0e50*/  IMAD.WIDE R12, R0, 0x4, R2 ;  /* 0x00000004000c7825 */ /* 0x003fc800078e0202 */
[----:B------:R-:W0:Y:S01]  /*0e60*/  LDS R15, [R15] ;  /* 0x000000000f0f7984 */ /* 0x000e220000000800 */
[----:B------:R-:W-:-:S05]  /*0e70*/  IMAD.IADD R0, R6, 0x1, R0 ;  /* 0x0000000106007824 */ /* 0x000fca00078e0200 */
[----:B------:R-:W-:Y:S01]  /*0e80*/  ISETP.GE.U32.AND P0, PT, R0, UR6, PT ;  /* 0x0000000600007c0c */ /* 0x000fe2000bf06070 */
[----:B0-----:R2:W-:-:S12]  /*0e90*/  STG.E desc[UR12][R12.64], R15 ;  /* 0x0000000f0c007986 */ /* 0x0015d8000c10190c */
[----:B------:R-:W-:Y:S05]  /*0ea0*/  @!P0 BRA `(.L_x_22) ;  /* 0xfffffffc00e08947 */ /* 0x000fea000383ffff */
.L_x_21:
[----:B------:R-:W-:Y:S05]  /*0eb0*/  BSYNC.RECONVERGENT B0 ;  /* 0x0000000000007941 */ /* 0x000fea0003800200 */
.L_x_20:
[----:B------:R-:W-:Y:S06]  /*0ec0*/  BAR.SYNC.DEFER_BLOCKING 0x0 ;  /* 0x0000000000007b1d */ /* 0x000fec0000010000 */
[----:B------:R-:W-:Y:S05]  /*0ed0*/  BRA.U UP1, `(.L_x_23) ;  /* 0xfffffff501107547 */ /* 0x000fea000b83ffff */
[----:B------:R-:W-:Y:S05]  /*0ee0*/  EXIT ;  /* 0x000000000000794d */ /* 0x000fea0003800000 */
        .weak           $__internal_0_$__cuda_sm3x_div_rn_noftz_f32_slowpath
        .type           $__internal_0_$__cuda_sm3x_div_rn_noftz_f32_slowpath,@function
        .size           $__internal_0_$__cuda_sm3x_div_rn_noftz_f32_slowpath,(.L_x_277 - $__internal_0_$__cuda_sm3x_div_rn_noftz_f32_slowpath)
$__internal_0_$__cuda_sm3x_div_rn_noftz_f32_slowpath:
[----:B------:R-:W-:Y:S01]  /*0ef0*/  SHF.R.U32.HI R12, RZ, 0x17, R3 ;  /* 0x00000017ff0c7819 */ /* 0x000fe20000011603 */
[----:B------:R-:W-:Y:S01]  /*0f00*/  BSSY.RECONVERGENT B2, `(.L_x_24) ;  /* 0x0000063000027945 */ /* 0x000fe20003800200 */
[----:B------:R-:W-:Y:S02]  /*0f10*/  SHF.R.U32.HI R2, RZ, 0x17, R0 ;  /* 0x00000017ff027819 */ /* 0x000fe40000011600 */
[----:B------:R-:W-:Y:S02]  /*0f20*/  LOP3.LUT R12, R12, 0xff, RZ, 0xc0, !PT ;  /* 0x000000ff0c0c7812 */ /* 0x000fe400078ec0ff */
[----:B------:R-:W-:Y:S02]  /*0f30*/  LOP3.LUT R2, R2, 0xff, RZ, 0xc0, !PT ;  /* 0x000000ff02027812 */ /* 0x000fe400078ec0ff */
[----:B------:R-:W-:Y:S01]  /*0f40*/  MOV R20, R0 ;  /* 0x0000000000147202 */ /* 0x000fe20000000f00 */
[----:B------:R-:W-:Y:S02]  /*0f50*/  VIADD R22, R12, 0xffffffff ;  /* 0xffffffff0c167836 */ /* 0x000fe40000000000 */
[----:B------:R-:W-:-:S03]  /*0f60*/  VIADD R21, R2, 0xffffffff ;  /* 0xffffffff02157836 */ /* 0x000fc60000000000 */
[----:B------:R-:W-:-:S04]  /*0f70*/  ISETP.GT.U32.AND P0, PT, R22, 0xfd, PT ;  /* 0x000000fd1600780c */ /* 0x000fc80003f04070 */
[----:B------:R-:W-:-:S13]  /*0f80*/  ISETP.GT.U32.OR P0, PT, R21, 0xfd, P0 ;  /* 0x000000fd1500780c */ /* 0x000fda0000704470 */
[----:B------:R-:W-:Y:S01]  /*0f90*/  @!P0 IMAD.MOV.U32 R11, RZ, RZ, RZ ;  /* 0x000000ffff0b8224 */ /* 0x000fe200078e00ff */
[----:B------:R-:W-:Y:S06]  /*0fa0*/  @!P0 BRA `(.L_x_25) ;  /* 0x00000000005c8947 */ /* 0x000fec0003800000 */
[----:B------:R-:W-:Y:S02]  /*0fb0*/  FSETP.GTU.FTZ.AND P0, PT, |R0|, +INF , PT ;  /* 0x7f8000000000780b */ /* 0x000fe40003f1c200 */
[----:B------:R-:W-:-:S04]  /*0fc0*/  FSETP.GTU.FTZ.AND P1, PT, |R3|, +INF , PT ;  /* 0x7f8000000300780b */ /* 0x000fc80003f3c200 */
[----:B------:R-:W-:-:S13]  /*0fd0*/  PLOP3.LUT P0, PT, P0, P1, PT, 0xf8, 0x8f ;  /* 0x00000000008f781c */ /* 0x000fda0000703f70 */
[----:B------:R-:W-:Y:S05]  /*0fe0*/  @P0 BRA `(.L_x_26) ;  /* 0x00000004004c0947 */ /* 0x000fea0003800000 */
[----:B------:R-:W-:-:S13]  /*0ff0*/  LOP3.LUT P0, RZ, R3, 0x7fffffff, R20, 0xc8, !PT ;  /* 0x7fffffff03ff7812 */ /* 0x000fda000780c814 */
[----:B------:R-:W-:Y:S05]  /*1000*/  @!P0 BRA `(.L_x_27) ;  /* 0x00000004003c8947 */ /* 0x000fea0003800000 */
[C---:B------:R-:W-:Y:S02]  /*1010*/  FSETP.NEU.FTZ.AND P3, PT, |R0|.reuse, +INF , PT ;  /* 0x7f8000000000780b */ /* 0x040fe40003f7d200 */
[----:B------:R-:W-:Y:S02]  /*1020*/  FSETP.NEU.FTZ.AND P1, PT, |R3|, +INF , PT ;  /* 0x7f8000000300780b */ /* 0x000fe40003f3d200 */
[----:B------:R-:W-:-:S11]  /*1030*/  FSETP.NEU.FTZ.AND P0, PT, |R0|, +INF , PT ;  /* 0x7f8000000000780b */ /* 0x000fd60003f1d200 */
[----:B------:R-:W-:Y:S05]  /*1040*/  @!P1 BRA !P3, `(.L_x_27) ;  /* 0x00000004002c9947 */ /* 0x000fea0005800000 */
[----:B------:R-:W-:-:S04]  /*1050*/  LOP3.LUT P3, RZ, R20, 0x7fffffff, RZ, 0xc0, !PT ;  /* 0x7fffffff14ff7812 */ /* 0x000fc8000786c0ff */
[----:B------:R-:W-:-:S13]  /*1060*/  PLOP3.LUT P1, PT, P1, P3, PT, 0x2f, 0xf2 ;  /* 0x0000000000f2781c */ /* 0x000fda0000f26577 */
[----:B------:R-:W-:Y:S05]  /*1070*/  @P1 BRA `(.L_x_28) ;  /* 0x0000000400181947 */ /* 0x000fea0003800000 */
[----:B------:R-:W-:-:S04]  /*1080*/  LOP3.LUT P1, RZ, R3, 0x7fffffff, RZ, 0xc0, !PT ;  /* 0x7fffffff03ff7812 */ /* 0x000fc8000782c0ff */
[----:B------:R-:W-:-:S13]  /*1090*/  PLOP3.LUT P0, PT, P0, P1, PT, 0x2f, 0xf2 ;  /* 0x0000000000f2781c */ /* 0x000fda0000702577 */
[----:B------:R-:W-:Y:S05]  /*10a0*/  @P0 BRA `(.L_x_29) ;  /* 0x0000000400000947 */ /* 0x000fea0003800000 */
[----:B------:R-:W-:Y:S02]  /*10b0*/  ISETP.GE.AND P0, PT, R21, RZ, PT ;  /* 0x000000ff1500720c */ /* 0x000fe40003f06270 */
[----:B------:R-:W-:-:S11]  /*10c0*/  ISETP.GE.AND P1, PT, R22, RZ, PT ;  /* 0x000000ff1600720c */ /* 0x000fd60003f26270 */
[----:B------:R-:W-:Y:S01]  /*10d0*/  @P0 MOV R11, RZ ;  /* 0x000000ff000b0202 */ /* 0x000fe20000000f00 */
[----:B------:R-:W-:Y:S02]  /*10e0*/  @!P0 IMAD.MOV.U32 R11, RZ, RZ, -0x40 ;  /* 0xffffffc0ff0b8424 */ /* 0x000fe400078e00ff */
[----:B------:R-:W-:Y:S01]  /*10f0*/  @!P0 FFMA R20, R0, 1.84467440737095516160e+19, RZ ;  /* 0x5f80000000148823 */ /* 0x000fe200000000ff */
[----:B------:R-:W-:Y:S02]  /*1100*/  @!P1 FFMA R3, R3, 1.84467440737095516160e+19, RZ ;  /* 0x5f80000003039823 */ /* 0x000fe400000000ff */
[----:B------:R-:W-:-:S07]  /*1110*/  @!P1 IADD3 R11, PT, PT, R11, 0x40, RZ ;  /* 0x000000400b0b9810 */ /* 0x000fce0007ffe0ff */
.L_x_25:
[----:B------:R-:W-:Y:S01]  /*1120*/  LEA R22, R12, 0xc0800000, 0x17 ;  /* 0xc08000000c167811 */ /* 0x000fe200078eb8ff */
[----:B------:R-:W-:Y:S04]  /*1130*/  BSSY.RECONVERGENT B3, `(.L_x_30) ;  /* 0x0000036000037945 */ /* 0x000fe80003800200 */
[----:B------:R-:W-:Y:S01]  /*1140*/  IMAD.IADD R24, R3, 0x1, -R22 ;  /* 0x0000000103187824 */ /* 0x000fe200078e0a16 */
[----:B------:R-:W-:-:S03]  /*1150*/  IADD3 R3, PT, PT, R2, -0x7f, RZ ;  /* 0xffffff8102037810 */ /* 0x000fc60007ffe0ff */
[----:B------:R-:W0:Y:S01]  /*1160*/  MUFU.RCP R22, R24 ;  /* 0x0000001800167308 */ /* 0x000e220000001000 */
[----:B------:R-:W-:Y:S01]  /*1170*/  FADD.FTZ R23, -R24, -RZ ;  /* 0x800000ff18177221 */ /* 0x000fe20000010100 */
[C---:B------:R-:W-:Y:S01]  /*1180*/  IMAD R2, R3.reuse, -0x800000, R20 ;  /* 0xff80000003027824 */ /* 0x040fe200078e0214 */
[----:B------:R-:W-:-:S05]  /*1190*/  IADD3 R12, PT, PT, R3, 0x7f, -R12 ;  /* 0x0000007f030c7810 */ /* 0x000fca0007ffe80c */
[----:B------:R-:W-:Y:S02]  /*11a0*/  IMAD.IADD R11, R12, 0x1, R11 ;  /* 0x000000010c0b7824 */ /* 0x000fe400078e020b */
[----:B0-----:R-:W-:-:S04]  /*11b0*/  FFMA R21, R22, R23, 1 ;  /* 0x3f80000016157423 */ /* 0x001fc80000000017 */
[----:B------:R-:W-:-:S04]  /*11c0*/  FFMA R21, R22, R21, R22 ;  /* 0x0000001516157223 */ /* 0x000fc80000000016 */
[----:B------:R-:W-:-:S04]  /*11d0*/  FFMA R20, R2, R21, RZ ;  /* 0x0000001502147223 */ /* 0x000fc800000000ff */
[----:B------:R-:W-:-:S04]  /*11e0*/  FFMA R22, R23, R20, R2 ;  /* 0x0000001417167223 */ /* 0x000fc80000000002 */
[----:B------:R-:W-:-:S04]  /*11f0*/  FFMA R20, R21, R22, R20 ;  /* 0x0000001615147223 */ /* 0x000fc80000000014 */
[----:B------:R-:W-:-:S04]  /*1200*/  FFMA R23, R23, R20, R2 ;  /* 0x0000001417177223 */ /* 0x000fc80000000002 */
[----:B------:R-:W-:-:S05]  /*1210*/  FFMA R2, R21, R23, R20 ;  /* 0x0000001715027223 */ /* 0x000fca0000000014 */
[----:B------:R-:W-:-:S04]  /*1220*/  SHF.R.U32.HI R3, RZ, 0x17, R2 ;  /* 0x00000017ff037819 */ /* 0x000fc80000011602 */
[----:B------:R-:W-:-:S04]  /*1230*/  LOP3.LUT R12, R3, 0xff, RZ, 0xc0, !PT ;  /* 0x000000ff030c7812 */ /* 0x000fc800078ec0ff */
[----:B------:R-:W-:-:S05]  /*1240*/  IADD3 R3, PT, PT, R12, R11, RZ ;  /* 0x0000000b0c037210 */ /* 0x000fca0007ffe0ff */
[----:B------:R-:W-:-:S05]  /*1250*/  VIADD R12, R3, 0xffffffff ;  /* 0xffffffff030c7836 */ /* 0x000fca0000000000 */
[----:B------:R-:W-:-:S13]  /*1260*/  ISETP.GE.U32.AND P0, PT, R12, 0xfe, PT ;  /* 0x000000fe0c00780c */ /* 0x000fda0003f06070 */
[----:B------:R-:W-:Y:S05]  /*1270*/  @!P0 BRA `(.L_x_31) ;  /* 0x0000000000808947 */ /* 0x000fea0003800000 */
[----:B------:R-:W-:-:S13]  /*1280*/  ISETP.GT.AND P0, PT, R3, 0xfe, PT ;  /* 0x000000fe0300780c */ /* 0x000fda0003f04270 */
[----:B------:R-:W-:Y:S05]  /*1290*/  @P0 BRA `(.L_x_32) ;  /* 0x00000000006c0947 */ /* 0x000fea0003800000 */
[----:B------:R-:W-:-:S13]  /*12a0*/  ISETP.GE.AND P0, PT, R3, 0x1, PT ;  /* 0x000000010300780c */ /* 0x000fda0003f06270 */
[----:B------:R-:W-:Y:S05]  /*12b0*/  @P0 BRA `(.L_x_33) ;  /* 0x0000000000740947 */ /* 0x000fea0003800000 */
[----:B------:R-:W-:Y:S02]  /*12c0*/  ISETP.GE.AND P0, PT, R3, -0x18, PT ;  /* 0xffffffe80300780c */ /* 0x000fe40003f06270 */
[----:B------:R-:W-:-:S11]  /*12d0*/  LOP3.LUT R2, R2, 0x80000000, RZ, 0xc0, !PT ;  /* 0x8000000002027812 */ /* 0x000fd600078ec0ff */
[----:B------:R-:W-:Y:S05]  /*12e0*/  @!P0 BRA `(.L_x_33) ;  /* 0x0000000000688947 */ /* 0x000fea0003800000 */
[CCC-:B------:R-:W-:Y:S01]  /*12f0*/  FFMA.RZ R12, R21.reuse, R23.reuse, R20.reuse ;  /* 0x00000017150c7223 */ /* 0x1c0fe2000000c014 */
[CCC-:B------:R-:W-:Y:S01]  /*1300*/  FFMA.RP R11, R21.reuse, R23.reuse, R20.reuse ;  /* 0x00000017150b7223 */ /* 0x1c0fe20000008014 */
[----:B------:R-:W-:Y:S01]  /*1310*/  FFMA.RM R20, R21, R23, R20 ;  /* 0x0000001715147223 */ /* 0x000fe20000004014 */
[C---:B------:R-:W-:Y:S02]  /*1320*/  IADD3 R21, PT, PT, R3.reuse, 0x20, RZ ;  /* 0x0000002003157810 */ /* 0x040fe40007ffe0ff */
[----:B------:R-:W-:Y:S02]  /*1330*/  LOP3.LUT R12, R12, 0x7fffff, RZ, 0xc0, !PT ;  /* 0x007fffff0c0c7812 */ /* 0x000fe400078ec0ff */
[C---:B------:R-:W-:Y:S02]  /*1340*/  ISETP.NE.AND P3, PT, R3.reuse, RZ, PT ;  /* 0x000000ff0300720c */ /* 0x040fe40003f65270 */
[----:B------:R-:W-:Y:S02]  /*1350*/  LOP3.LUT R12, R12, 0x800000, RZ, 0xfc, !PT ;  /* 0x008000000c0c7812 */ /* 0x000fe400078efcff */
[----:B------:R-:W-:Y:S01]  /*1360*/  ISETP.NE.AND P1, PT, R3, RZ, PT ;  /* 0x000000ff0300720c */ /* 0x000fe20003f25270 */
[----:B------:R-:W-:Y:S01]  /*1370*/  IMAD.MOV R3, RZ, RZ, -R3 ;  /* 0x000000ffff037224 */ /* 0x000fe200078e0a03 */
[----:B------:R-:W-:-:S02]  /*1380*/  SHF.L.U32 R21, R12, R21, RZ ;  /* 0x000000150c157219 */ /* 0x000fc400000006ff */
[----:B------:R-:W-:Y:S02]  /*1390*/  FSETP.NEU.FTZ.AND P0, PT, R11, R20, PT ;  /* 0x000000140b00720b */ /* 0x000fe40003f1d000 */
[----:B------:R-:W-:Y:S02]  /*13a0*/  SEL R3, R3, RZ, P3 ;  /* 0x000000ff03037207 */ /* 0x000fe40001800000 */
[----:B------:R-:W-:Y:S02]  /*13b0*/  ISETP.NE.AND P1, PT, R21, RZ, P1 ;  /* 0x000000ff1500720c */ /* 0x000fe40000f25270 */
[----:B------:R-:W-:Y:S02]  /*13c0*/  SHF.R.U32.HI R3, RZ, R3, R12 ;  /* 0x00000003ff037219 */ /* 0x000fe4000001160c */
[----:B------:R-:W-:Y:S02]  /*13d0*/  PLOP3.LUT P0, PT, P0, P1, PT, 0xf8, 0x8f ;  /* 0x00000000008f781c */ /* 0x000fe40000703f70 */
[----:B------:R-:W-:-:S02]  /*13e0*/  SHF.R.U32.HI R12, RZ, 0x1, R3 ;  /* 0x00000001ff0c7819 */ /* 0x000fc40000011603 */
[----:B------:R-:W-:-:S04]  /*13f0*/  SEL R11, RZ, 0x1, !P0 ;  /* 0x00000001ff0b7807 */ /* 0x000fc80004000000 */
[----:B------:R-:W-:-:S04]  /*1400*/  LOP3.LUT R20, R11, 0x1, R12, 0xf8, !PT ;  /* 0x000000010b147812 */ /* 0x000fc800078ef80c */
[----:B------:R-:W-:-:S04]  /*1410*/  LOP3.LUT R3, R20, R3, RZ, 0xc0, !PT ;  /* 0x0000000314037212 */ /* 0x000fc800078ec0ff */
[----:B------:R-:W-:-:S04]  /*1420*/  IADD3 R3, PT, PT, R12, R3, RZ ;  /* 0x000000030c037210 */ /* 0x000fc80007ffe0ff */
[----:B------:R-:W-:Y:S01]  /*1430*/  LOP3.LUT R2, R3, R2, RZ, 0xfc, !PT ;  /* 0x0000000203027212 */ /* 0x000fe200078efcff */
[----:B------:R-:W-:Y:S06]  /*1440*/  BRA `(.L_x_33) ;  /* 0x0000000000107947 */ /* 0x000fec0003800000 */
.L_x_32:
[----:B------:R-:W-:-:S04]  /*1450*/  LOP3.LUT R2, R2, 0x80000000, RZ, 0xc0, !PT ;  /* 0x8000000002027812 */ /* 0x000fc800078ec0ff */
[----:B------:R-:W-:Y:S01]  /*1460*/  LOP3.LUT R2, R2, 0x7f800000, RZ, 0xfc, !PT ;  /* 0x7f80000002027812 */ /* 0x000fe200078efcff */
[----:B------:R-:W-:Y:S06]  /*1470*/  BRA `(.L_x_33) ;  /* 0x0000000000047947 */ /* 0x000fec0003800000 */
.L_x_31:
[----:B------:R-:W-:-:S07]  /*1480*/  IMAD R2, R11, 0x800000, R2 ;  /* 0x008000000b027824 */ /* 0x000fce00078e0202 */
.L_x_33:
[----:B------:R-:W-:Y:S05]  /*1490*/  BSYNC.RECONVERGENT B3 ;  /* 0x0000000000037941 */ /* 0x000fea0003800200 */
.L_x_30:
[----:B------:R-:W-:Y:S05]  /*14a0*/  BRA `(.L_x_34) ;  /* 0x0000000000207947 */ /* 0x000fea0003800000 */
.L_x_29:
[----:B------:R-:W-:-:S04]  /*14b0*/  LOP3.LUT R2, R3, 0x80000000, R20, 0x48, !PT ;  /* 0x8000000003027812 */ /* 0x000fc800078e4814 */
[----:B------:R-:W-:Y:S01]  /*14c0*/  LOP3.LUT R2, R2, 0x7f800000, RZ, 0xfc, !PT ;  /* 0x7f80000002027812 */ /* 0x000fe200078efcff */
[----:B------:R-:W-:Y:S06]  /*14d0*/  BRA `(.L_x_34) ;  /* 0x0000000000147947 */ /* 0x000fec0003800000 */
.L_x_28:
[----:B------:R-:W-:Y:S01]  /*14e0*/  LOP3.LUT R2, R3, 0x80000000, R20, 0x48, !PT ;  /* 0x8000000003027812 */ /* 0x000fe200078e4814 */
[----:B------:R-:W-:Y:S06]  /*14f0*/  BRA `(.L_x_34) ;  /* 0x00000000000c7947 */ /* 0x000fec0003800000 */
.L_x_27:
[----:B------:R-:W0:Y:S01]  /*1500*/  MUFU.RSQ R2, -QNAN ;  /* 0xffc0000000027908 */ /* 0x000e220000001400 */
[----:B------:R-:W-:Y:S05]  /*1510*/  BRA `(.L_x_34) ;  /* 0x0000000000047947 */ /* 0x000fea0003800000 */
.L_x_26:
[----:B------:R-:W-:-:S07]  /*1520*/  FADD.FTZ R2, R0, R3 ;  /* 0x0000000300027221 */ /* 0x000fce0000010000 */
.L_x_34:
[----:B------:R-:W-:Y:S05]  /*1530*/  BSYNC.RECONVERGENT B2 ;  /* 0x0000000000027941 */ /* 0x000fea0003800200 */
.L_x_24:
[----:B------:R-:W-:Y:S01]  /*1540*/  HFMA2 R3, -RZ, RZ, 0, 0 ;  /* 0x00000000ff037431 */ /* 0x000fe200000001ff */
[----:B0-----:R-:W-:Y:S01]  /*1550*/  MOV R11, R2 ;  /* 0x00000002000b7202 */ /* 0x001fe20000000f00 */
[----:B------:R-:W-:-:S04]  /*1560*/  IMAD.MOV.U32 R2, RZ, RZ, R13 ;  /* 0x000000ffff027224 */ /* 0x000fc800078e000d */
[----:B------:R-:W-:Y:S05]  /*1570*/  RET.REL.NODEC R2 `(_Z14gpu_rad_sweep5PfjjjS_) ;  /* 0xffffffe802a07950 */ /* 0x000fea0003c3ffff */
.L_x_35:
[----:B------:R-:W-:-:S00]  /*1580*/  BRA `(.L_x_35) ;  /* 0xfffffffc00fc7947 */ /* 0x000fc0000383ffff */
[----:B------:R-:W-:-:S00]  /*1590*/  NOP ;  /* 0x0000000000007918 */ /* 0x000fc00000000000 */
        /* <DEDUP_REMOVED lines=14> */
.L_x_277:


//--------------------- .text._Z14gpu_rad_sweep4PfjjjS_ --------------------------
	.section	.text._Z14gpu_rad_sweep4PfjjjS_,"ax",@progbits
	.align	128
        .global         _Z14gpu_rad_sweep4PfjjjS_
        .type           _Z14gpu_rad_sweep4PfjjjS_,@function
        .size           _Z14gpu_rad_sweep4PfjjjS_,(.L_x_278 - _Z14gpu_rad_sweep4PfjjjS_)
        .other          _Z14gpu_rad_sweep4PfjjjS_,@"STO_CUDA_ENTRY STV_DEFAULT"
_Z14gpu_rad_sweep4PfjjjS_:
.text._Z14gpu_rad_sweep4PfjjjS_:
[----:B------:R-:W0:Y:S01]  /*0000*/  LDC R1, c[0x0][0x37c] ;  /* 0x0000df00ff017b82 */ /* 0x000e220000000800 */
[----:B------:R-:W1:Y:S07]  /*0010*/  S2R R4, SR_TID.X ;  /* 0x0000000000047919 */ /* 0x000e6e0000002100 */
[----:B------:R-:W2:Y:S01]  /*0020*/  S2UR UR6, SR_CgaCtaId ;  /* 0x00000000000679c3 */ /* 0x000ea20000008800 */
[----:B0-----:R-:W-:Y:S01]  /*0030*/  IADD3 R1, PT, PT, R1, -0x3c00, RZ ;  /* 0xffffc40001017810 */ /* 0x001fe20007ffe0ff */
[----:B------:R-:W-:Y:S01]  /*0040*/  UMOV UR4, 0x400 ;  /* 0x0000040000047882 */ /* 0x000fe20000000000 */
[----:B------:R-:W-:Y:S01]  /*0050*/  BSSY.RECONVERGENT B0, `(.L_x_36) ;  /* 0x00000b0000007945 */ /* 0x000fe20003800200 */
[----:B------:R-:W-:Y:S01]  /*0060*/  UIADD3 UR5, UPT, UPT, UR4, 0x100, URZ ;  /* 0x0000010004057890 */ /* 0x000fe2000fffe0ff */
[C---:B------:R-:W-:Y:S01]  /*0070*/  R2UR UR8, R1.reuse ;  /* 0x00000000010872ca */ /* 0x040fe200000e0000 */
[----:B------:R0:W-:Y:S01]  /*0080*/  STL.128 [R1+0x1e00], RZ ;  /* 0x001e00ff01007387 */ /* 0x0001e20000100c00 */
[----:B------:R-:W-:-:S02]  /*0090*/  R2UR UR7, R1 ;  /* 0x00000000010772ca */ /* 0x000fc400000e0000 */
[----:B------:R-:W-:Y:S01]  /*00a0*/  IADD3 R0, PT, PT, R1, 0x1e20, RZ ;  /* 0x00001e2001007810 */ /* 0x000fe20007ffe0ff */
[----:B------:R0:W-:Y:S04]  /*00b0*/  STL.128 [R1+0x1e10], RZ ;  /* 0x001e10ff01007387 */ /* 0x0001e80000100c00 */
[----:B------:R0:W-:Y:S04]  /*00c0*/  STL.128 [R1+0x1e20], RZ ;  /* 0x001e20ff01007387 */ /* 0x0001e80000100c00 */
[----:B------:R0:W-:Y:S04]  /*00d0*/  STL.128 [R1+0x1e30], RZ ;  /* 0x001e30ff01007387 */ /* 0x0001e80000100c00 */
[----:B------:R0:W-:Y:S01]  /*00e0*/  STL.128 [R1+0x1e40], RZ ;  /* 0x001e40ff01007387 */ /* 0x0001e20000100c00 */
[----:B--2---:R-:W-:-:S03]  /*00f0*/  ULEA UR4, UR6, UR4, 0x18 ;  /* 0x0000000406047291 */ /* 0x004fc6000f8ec0ff */
[----:B------:R0:W-:Y:S01]  /*0100*/  STL.128 [R1+0x1e50], RZ ;  /* 0x001e50ff01007387 */ /* 0x0001e20000100c00 */
[----:B------:R-:W-:Y:S02]  /*0110*/  ULEA UR5, UR6, UR5, 0x18 ;  /* 0x0000000506057291 */ /* 0x000fe4000f8ec0ff */
[----:B------:R-:W-:Y:S01]  /*0120*/  UIADD3 UR6, UPT, UPT, UR8, 0x1e00, URZ ;  /* 0x00001e0008067890 */ /* 0x000fe2000fffe0ff */
[----:B------:R0:W-:Y:S01]  /*0130*/  STL.128 [R1+0x1e60], RZ ;  /* 0x001e60ff01007387 */ /* 0x0001e20000100c00 */
[C---:B-1----:R-:W-:Y:S02]  /*0140*/  ISETP.NE.AND P0, PT, R4.reuse, RZ, PT ;  /* 0x000000ff0400720c */ /* 0x042fe40003f05270 */
[C---:B------:R-:W-:Y:S01]  /*0150*/  LEA R3, R4.reuse, UR4, 0x3 ;  /* 0x0000000404037c11 */ /* 0x040fe2000f8e18ff */
[----:B------:R0:W-:Y:S01]  /*0160*/  STL.128 [R1+0x1e70], RZ ;  /* 0x001e70ff01007387 */ /* 0x0001e20000100c00 */
[----:B------:R-:W-:-:S03]  /*0170*/  LEA R2, R4, UR5, 0x3 ;  /* 0x0000000504027c11 */ /* 0x000fc6000f8e18ff */
[----:B------:R0:W-:Y:S04]  /*0180*/  STL.128 [R1+0x1e80], RZ ;  /* 0x001e80ff01007387 */ /* 0x0001e80000100c00 */
        /* <DEDUP_REMOVED lines=111> */
[----:B------:R0:W-:Y:S04]  /*0880*/  STS.64 [R3], RZ ;  /* 0x000000ff03007388 */ /* 0x0001e80000000a00 */
[----:B------:R0:W-:Y:S01]  /*0890*/  STS.64 [R2], RZ ;  /* 0x000000ff02007388 */ /* 0x0001e20000000a00 */
[----:B------:R-:W-:Y:S06]  /*08a0*/  BAR.SYNC.DEFER_BLOCKING 0x0 ;  /* 0x0000000000007b1d */ /* 0x000fec0000010000 */
[----:B------:R-:W-:Y:S05]  /*08b0*/  @P0 BRA `(.L_x_37) ;  /* 0x0000000000a40947 */ /* 0x000fea0003800000 */
[----:B------:R-:W1:Y:S01]  /*08c0*/  LDCU UR5, c[0x0][0x388] ;  /* 0x00007100ff0577ac */ /* 0x000e620008000800 */
[----:B------:R-:W2:Y:S01]  /*08d0*/  S2UR UR4, SR_CTAID.X ;  /* 0x00000000000479c3 */ /* 0x000ea20000002500 */
[----:B-1----:R-:W-:-:S04]  /*08e0*/  I2FP.F32.U32 R8, UR5 ;  /* 0x0000000500087c45 */ /* 0x002fc80008201000 */
[----:B------:R-:W1:Y:S01]  /*08f0*/  MUFU.RCP R5, R8 ;  /* 0x0000000800057308 */ /* 0x000e620000001000 */
[----:B--2---:R-:W-:-:S05]  /*0900*/  I2FP.F32.U32 R7, UR4 ;  /* 0x0000000400077c45 */ /* 0x004fca0008201000 */
[----:B------:R-:W-:-:S04]  /*0910*/  FADD R7, R7, 1 ;  /* 0x3f80000007077421 */ /* 0x000fc80000000000 */
[----:B------:R-:W2:Y:S01]  /*0920*/  FCHK P0, R7, R8 ;  /* 0x0000000807007302 */ /* 0x000ea20000000000 */
[----:B-1----:R-:W-:-:S04]  /*0930*/  FFMA R6, -R8, R5, 1 ;  /* 0x3f80000008067423 */ /* 0x002fc80000000105 */
[----:B------:R-:W-:-:S04]  /*0940*/  FFMA R6, R5, R6, R5 ;  /* 0x0000000605067223 */ /* 0x000fc80000000005 */
[----:B------:R-:W-:-:S04]  /*0950*/  FFMA R5, R7, R6, RZ ;  /* 0x0000000607057223 */ /* 0x000fc800000000ff */
[----:B------:R-:W-:-:S04]  /*0960*/  FFMA R9, -R8, R5, R7 ;  /* 0x0000000508097223 */ /* 0x000fc80000000107 */
[----:B------:R-:W-:Y:S01]  /*0970*/  FFMA R6, R6, R9, R5 ;  /* 0x0000000906067223 */ /* 0x000fe20000000005 */
[----:B--2---:R-:W-:Y:S06]  /*0980*/  @!P0 BRA `(.L_x_38) ;  /* 0x0000000000148947 */ /* 0x004fec0003800000 */
[----:B------:R-:W-:Y:S02]  /*0990*/  MOV R24, R7 ;  /* 0x0000000700187202 */ /* 0x000fe40000000f00 */
[----:B------:R-:W-:Y:S02]  /*09a0*/  MOV R21, R8 ;  /* 0x0000000800157202 */ /* 0x000fe40000000f00 */
[----:B------:R-:W-:-:S07]  /*09b0*/  MOV R12, 0x9d0 ;  /* 0x000009d0000c7802 */ /* 0x000fce0000000f00 */
[----:B0-----:R-:W-:Y:S05]  /*09c0*/  CALL.REL.NOINC `($__internal_1_$__cuda_sm3x_div_rn_noftz_f32_slowpath) ;  /* 0x0000001800747944 */ /* 0x001fea0003c00000 */
[----:B------:R-:W-:-:S07]  /*09d0*/  MOV R6, R5 ;  /* 0x0000000500067202 */ /* 0x000fce0000000f00 */
.L_x_38:
[----:B------:R-:W1:Y:S01]  /*09e0*/  S2UR UR5, SR_CgaCtaId ;  /* 0x00000000000579c3 */ /* 0x000e620000008800 */
[----:B------:R-:W2:Y:S01]  /*09f0*/  MUFU.RCP R5, R8 ;  /* 0x0000000800057308 */ /* 0x000ea20000001000 */
[----:B------:R-:W-:Y:S01]  /*0a00*/  FMUL R24, R7, 0.80000001192092895508 ;  /* 0x3f4ccccd07187820 */ /* 0x000fe20000400000 */
[----:B------:R-:W-:-:S06]  /*0a10*/  UMOV UR4, 0x400 ;  /* 0x0000040000047882 */ /* 0x000fcc0000000000 */
[----:B------:R-:W3:Y:S01]  /*0a20*/  FCHK P0, R24, R8 ;  /* 0x0000000818007302 */ /* 0x000ee20000000000 */
[----:B--2---:R-:W-:-:S04]  /*0a30*/  FFMA R10, -R8, R5, 1 ;  /* 0x3f800000080a7423 */ /* 0x004fc80000000105 */
[----:B------:R-:W-:Y:S01]  /*0a40*/  FFMA R7, R5, R10, R5 ;  /* 0x0000000a05077223 */ /* 0x000fe20000000005 */
[----:B-1----:R-:W-:-:S03]  /*0a50*/  ULEA UR4, UR5, UR4, 0x18 ;  /* 0x0000000405047291 */ /* 0x002fc6000f8ec0ff */
[----:B------:R-:W-:-:S04]  /*0a60*/  FFMA R5, R7, R24, RZ ;  /* 0x0000001807057223 */ /* 0x000fc800000000ff */
[----:B------:R-:W-:Y:S02]  /*0a70*/  FFMA R10, -R8, R5, R24 ;  /* 0x00000005080a7223 */ /* 0x000fe40000000118 */
[----:B------:R1:W-:Y:S02]  /*0a80*/  STS [UR4+0x178], R6 ;  /* 0x00017806ff007988 */ /* 0x0003e40008000804 */
[----:B------:R-:W-:Y:S01]  /*0a90*/  FFMA R7, R7, R10, R5 ;  /* 0x0000000a07077223 */ /* 0x000fe20000000005 */
[----:B---3--:R-:W-:Y:S06]  /*0aa0*/  @!P0 BRA `(.L_x_39) ;  /* 0x0000000000108947 */ /* 0x008fec0003800000 */
[----:B------:R-:W-:Y:S02]  /*0ab0*/  MOV R21, R8 ;  /* 0x0000000800157202 */ /* 0x000fe40000000f00 */
[----:B------:R-:W-:-:S07]  /*0ac0*/  MOV R12, 0xae0 ;  /* 0x00000ae0000c7802 */ /* 0x000fce0000000f00 */
[----:B01----:R-:W-:Y:S05]  /*0ad0*/  CALL.REL.NOINC `($__internal_1_$__cuda_sm3x_div_rn_noftz_f32_slowpath) ;  /* 0x0000001800307944 */ /* 0x003fea0003c00000 */
[----:B------:R-:W-:-:S07]  /*0ae0*/  MOV R7, R5 ;  /* 0x0000000500077202 */ /* 0x000fce0000000f00 */
.L_x_39:
[----:B------:R-:W2:Y:S01]  /*0af0*/  S2UR UR5, SR_CgaCtaId ;  /* 0x00000000000579c3 */ /* 0x000ea20000008800 */
[----:B------:R-:W-:Y:S01]  /*0b00*/  UMOV UR4, 0x400 ;  /* 0x0000040000047882 */ /* 0x000fe20000000000 */
[----:B------:R3:W-:Y:S04]  /*0b10*/  STL.64 [UR6], R6 ;  /* 0x00000006ff007987 */ /* 0x0007e80008100a06 */
[----:B------:R3:W-:Y:S01]  /*0b20*/  STL.64 [UR7], R6 ;  /* 0x00000006ff007987 */ /* 0x0007e20008100a07 */
[----:B--2---:R-:W-:-:S09]  /*0b30*/  ULEA UR4, UR5, UR4, 0x18 ;  /* 0x0000000405047291 */ /* 0x004fd2000f8ec0ff */
[----:B------:R3:W-:Y:S03]  /*0b40*/  STS [UR4+0x17c], R7 ;  /* 0x00017c07ff007988 */ /* 0x0007e60008000804 */
.L_x_37:
[----:B------:R-:W-:Y:S05]  /*0b50*/  BSYNC.RECONVERGENT B0 ;  /* 0x0000000000007941 */ /* 0x000fea0003800200 */
.L_x_36:
[----:B------:R-:W2:Y:S02]  /*0b60*/  LDCU UR4, c[0x0][0x390] ;  /* 0x00007200ff0477ac */ /* 0x000ea40008000800 */
[----:B--2---:R-:W-:Y:S01]  /*0b70*/  UISETP.NE.AND UP0, UPT, UR4, URZ, UPT ;  /* 0x000000ff0400728c */ /* 0x004fe2000bf05270 */
[----:B------:R-:W-:Y:S08]  /*0b80*/  BAR.SYNC.DEFER_BLOCKING 0x0 ;  /* 0x0000000000007b1d */ /* 0x000ff00000010000 */
[----:B------:R-:W-:Y:S05]  /*0b90*/  BRA.U !UP0, `(.L_x_40) ;  /* 0x0000000d08607547 */ /* 0x000fea000b800000 */
[----:B------:R2:W4:Y:S01]  /*0ba0*/  LDS.64 R14, [R2] ;  /* 0x00000000020e7984 */ /* 0x0005220000000a00 */
[----:B-1-3--:R-:W-:Y:S01]  /*0bb0*/  CS2R R6, SRZ ;  /* 0x0000000000067805 */ /* 0x00afe2000001ff00 */
[----:B------:R-:W-:-:S06]  /*0bc0*/  UMOV UR4, URZ ;  /* 0x000000ff00047c82 */ /* 0x000fcc0008000000 */
.L_x_65:
[----:B------:R-:W-:Y:S01]  /*0bd0*/  ISETP.NE.AND P0, PT, R4, RZ, PT ;  /* 0x000000ff0400720c */ /* 0x000fe20003f05270 */
[----:B------:R-:W-:Y:S01]  /*0be0*/  UMOV UR8, UR6 ;  /* 0x0000000600087c82 */ /* 0x000fe20008000000 */
[----:B------:R-:W-:Y:S11]  /*0bf0*/  BSSY.RECONVERGENT B0, `(.L_x_41) ;  /* 0x0000031000007945 */ /* 0x000ff60003800200 */
[----:B-12---:R-:W-:Y:S05]  /*0c00*/  @P0 BRA `(.L_x_42) ;  /* 0x0000000000080947 */ /* 0x006fea0003800000 */
[----:B------:R-:W5:Y:S01]  /*0c10*/  LDL.64 R16, [UR6+0x8] ;  /* 0x00000806ff107983 */ /* 0x000f620008100a00 */
[----:B------:R-:W-:Y:S05]  /*0c20*/  BRA `(.L_x_43) ;  /* 0x0000000000b47947 */ /* 0x000fea0003800000 */
.L_x_42:
[----:B------:R-:W3:Y:S01]  /*0c30*/  LDL.128 R8, [UR6] ;  /* 0x00000006ff087983 */ /* 0x000ee20008100c00 */
[----:B------:R-:W-:Y:S02]  /*0c40*/  HFMA2 R18, -RZ, RZ, 2.3125, 0 ;  /* 0x40a00000ff127431 */ /* 0x000fe400000001ff */
[----:B------:R-:W-:Y:S01]  /*0c50*/  IMAD.MOV.U32 R17, RZ, RZ, 0x3e4ccccd ;  /* 0x3e4ccccdff117424 */ /* 0x000fe200078e00ff */
[----:B------:R-:W-:Y:S01]  /*0c60*/  BSSY.RECONVERGENT B1, `(.L_x_44) ;  /* 0x0000014000017945 */ /* 0x000fe20003800200 */
[----:B------:R-:W1:Y:S02]  /*0c70*/  LDS.64 R12, [R3] ;  /* 0x00000000030c7984 */ /* 0x000e640000000a00 */
[----:B-1----:R-:W-:-:S04]  /*0c80*/  FMUL R5, R13, 1.3999999761581420898 ;  /* 0x3fb333330d057820 */ /* 0x002fc80000400000 */
[----:B------:R-:W-:-:S04]  /*0c90*/  FFMA R5, R12, 1.7000000476837158203, R5 ;  /* 0x3fd9999a0c057823 */ /* 0x000fc80000000005 */
[----:B---3--:R-:W-:Y:S01]  /*0ca0*/  FADD R12, R5, R8 ;  /* 0x00000008050c7221 */ /* 0x008fe20000000000 */
[----:B------:R-:W-:Y:S01]  /*0cb0*/  MOV R16, R10 ;  /* 0x0000000a00107202 */ /* 0x000fe20000000f00 */
[----:B------:R-:W-:Y:S02]  /*0cc0*/  FFMA R10, R17, -R18, 1 ;  /* 0x3f800000110a7423 */ /* 0x000fe40000000812 */
[----:B------:R-:W-:-:S04]  /*0cd0*/  FFMA R5, R9, 0.60000002384185791016, R12 ;  /* 0x3f19999a09057823 */ /* 0x000fc8000000000c */
[----:B------:R-:W-:Y:S01]  /*0ce0*/  FFMA R24, R16, 0.30000001192092895508, R5 ;  /* 0x3e99999a10187823 */ /* 0x000fe20000000005 */
[----:B------:R-:W-:Y:S01]  /*0cf0*/  FFMA R5, R10, R17, 0.20000000298023223877 ;  /* 0x3e4ccccd0a057423 */ /* 0x000fe20000000011 */
[----:B------:R-:W-:Y:S02]  /*0d00*/  MOV R17, R11 ;  /* 0x0000000b00117202 */ /* 0x000fe40000000f00 */
[----:B------:R-:W1:Y:S01]  /*0d10*/  FCHK P0, R24, 5 ;  /* 0x40a0000018007902 */ /* 0x000e620000000000 */
[----:B------:R-:W-:-:S04]  /*0d20*/  FFMA R18, R24, R5, RZ ;  /* 0x0000000518127223 */ /* 0x000fc800000000ff */
[----:B------:R-:W-:-:S04]  /*0d30*/  FFMA R10, R18, -5, R24 ;  /* 0xc0a00000120a7823 */ /* 0x000fc80000000018 */
[----:B------:R-:W-:Y:S01]  /*0d40*/  FFMA R18, R5, R10, R18 ;  /* 0x0000000a05127223 */ /* 0x000fe20000000012 */
[----:B-1----:R-:W-:Y:S06]  /*0d50*/  @!P0 BRA `(.L_x_45) ;  /* 0x0000000000108947 */ /* 0x002fec0003800000 */
[----:B------:R-:W-:Y:S02]  /*0d60*/  MOV R21, 0x40a00000 ;  /* 0x40a0000000157802 */ /* 0x000fe40000000f00 */
[----:B------:R-:W-:-:S07]  /*0d70*/  MOV R12, 0xd90 ;  /* 0x00000d90000c7802 */ /* 0x000fce0000000f00 */
[----:B0-2-4-:R-:W-:Y:S05]  /*0d80*/  CALL.REL.NOINC `($__internal_1_$__cuda_sm3x_div_rn_noftz_f32_slowpath) ;  /* 0x0000001400847944 */ /* 0x015fea0003c00000 */
[----:B------:R-:W-:-:S07]  /*0d90*/  MOV R18, R5 ;  /* 0x0000000500127202 */ /* 0x000fce0000000f00 */
.L_x_45:
[----:B------:R-:W-:Y:S05]  /*0da0*/  BSYNC.RECONVERGENT B1 ;  /* 0x0000000000017941 */ /* 0x000fea0003800200 */
.L_x_44:
[----:B------:R-:W-:Y:S01]  /*0db0*/  FMUL R8, R8, 1.3999999761581420898 ;  /* 0x3fb3333308087820 */ /* 0x000fe20000400000 */
[----:B------:R-:W-:Y:S01]  /*0dc0*/  HFMA2 R19, -RZ, RZ, 1.57421875, -19.203125 ;  /* 0x3e4ccccdff137431 */ /* 0x000fe200000001ff */
[----:B------:R-:W-:Y:S01]  /*0dd0*/  MOV R10, 0x40a00000 ;  /* 0x40a00000000a7802 */ /* 0x000fe20000000f00 */
[----:B------:R-:W-:Y:S01]  /*0de0*/  BSSY.RECONVERGENT B1, `(.L_x_46) ;  /* 0x0000010000017945 */ /* 0x000fe20003800200 */
[----:B------:R-:W-:-:S04]  /*0df0*/  FFMA R8, R13, 1.7000000476837158203, R8 ;  /* 0x3fd9999a0d087823 */ /* 0x000fc80000000008 */
[----:B------:R-:W-:Y:S01]  /*0e00*/  FADD R9, R9, R8 ;  /* 0x0000000809097221 */ /* 0x000fe20000000000 */
[----:B------:R-:W-:-:S03]  /*0e10*/  FFMA R10, R19, -R10, 1 ;  /* 0x3f800000130a7423 */ /* 0x000fc6000000080a */
[----:B------:R-:W-:Y:S01]  /*0e20*/  FFMA R8, R16, 0.60000002384185791016, R9 ;  /* 0x3f19999a10087823 */ /* 0x000fe20000000009 */
[----:B------:R-:W-:-:S03]  /*0e30*/  FFMA R19, R10, R19, 0.20000000298023223877 ;  /* 0x3e4ccccd0a137423 */ /* 0x000fc60000000013 */
[----:B------:R-:W-:-:S04]  /*0e40*/  FFMA R24, R17, 0.30000001192092895508, R8 ;  /* 0x3e99999a11187823 */ /* 0x000fc80000000008 */
[----:B------:R-:W1:Y:S01]  /*0e50*/  FCHK P0, R24, 5 ;  /* 0x40a0000018007902 */ /* 0x000e620000000000 */
[----:B------:R-:W-:-:S04]  /*0e60*/  FFMA R8, R19, R24, RZ ;  /* 0x0000001813087223 */ /* 0x000fc800000000ff */
[----:B------:R-:W-:-:S04]  /*0e70*/  FFMA R5, R8, -5, R24 ;  /* 0xc0a0000008057823 */ /* 0x000fc80000000018 */
[----:B------:R-:W-:Y:S01]  /*0e80*/  FFMA R19, R19, R5, R8 ;  /* 0x0000000513137223 */ /* 0x000fe20000000008 */
[----:B-1----:R-:W-:Y:S06]  /*0e90*/  @!P0 BRA `(.L_x_47) ;  /* 0x0000000000108947 */ /* 0x002fec0003800000 */
[----:B------:R-:W-:Y:S01]  /*0ea0*/  IMAD.MOV.U32 R21, RZ, RZ, 0x40a00000 ;  /* 0x40a00000ff157424 */ /* 0x000fe200078e00ff */
[----:B------:R-:W-:-:S07]  /*0eb0*/  MOV R12, 0xed0 ;  /* 0x00000ed0000c7802 */ /* 0x000fce0000000f00 */
[----:B0-2-4-:R-:W-:Y:S05]  /*0ec0*/  CALL.REL.NOINC `($__internal_1_$__cuda_sm3x_div_rn_noftz_f32_slowpath) ;  /* 0x0000001400347944 */ /* 0x015fea0003c00000 */
[----:B------:R-:W-:-:S07]  /*0ed0*/  MOV R19, R5 ;  /* 0x0000000500137202 */ /* 0x000fce0000000f00 */
.L_x_47:
[----:B------:R-:W-:Y:S05]  /*0ee0*/  BSYNC.RECONVERGENT B1 ;  /* 0x0000000000017941 */ /* 0x000fea0003800200 */
.L_x_46:
[----:B------:R1:W-:Y:S02]  /*0ef0*/  STL.64 [UR7], R18 ;  /* 0x00000012ff007987 */ /* 0x0003e40008100a07 */
.L_x_43:
[----:B------:R-:W-:Y:S05]  /*0f00*/  BSYNC.RECONVERGENT B0 ;  /* 0x0000000000007941 */ /* 0x000fea0003800200 */
.L_x_41:
[----:B-1----:R-:W-:Y:S01]  /*0f10*/  HFMA2 R18, -RZ, RZ, 0, 0 ;  /* 0x00000000ff127431 */ /* 0x002fe200000001ff */
[----:B------:R-:W-:-:S06]  /*0f20*/  UMOV UR5, URZ ;  /* 0x000000ff00057c82 */ /* 0x000fcc0008000000 */
.L_x_56:
[----:B-1----:R-:W3:Y:S04]  /*0f30*/  LDL.64 R8, [R18+UR6] ;  /* 0x0000000612087983 */ /* 0x002ee80008100a00 */
[----:B------:R-:W2:Y:S01]  /*0f40*/  LDL R13, [R18+UR6+0x10] ;  /* 0x00001006120d7983 */ /* 0x000ea20008100800 */
[----:B------:R-:W-:Y:S01]  /*0f50*/  MOV R10, 0x3e4ccccd ;  /* 0x3e4ccccd000a7802 */ /* 0x000fe20000000f00 */
[----:B------:R-:W-:Y:S01]  /*0f60*/  UIADD3 UR5, UPT, UPT, UR5, 0x4, URZ ;  /* 0x0000000405057890 */ /* 0x000fe2000fffe0ff */
[----:B------:R-:W-:Y:S01]  /*0f70*/  MOV R11, 0x40a00000 ;  /* 0x40a00000000b7802 */ /* 0x000fe20000000f00 */
[----:B------:R-:W-:Y:S01]  /*0f80*/  BSSY.RECONVERGENT B0, `(.L_x_48) ;  /* 0x0000013000007945 */ /* 0x000fe20003800200 */
[----:B------:R-:W-:Y:S01]  /*0f90*/  IADD3 R25, PT, PT, R18, UR6, RZ ;  /* 0x0000000612197c10 */ /* 0x000fe2000fffe0ff */
[----:B------:R-:W-:Y:S01]  /*0fa0*/  UISETP.NE.AND UP0, UPT, UR5, 0x1dc, UPT ;  /* 0x000001dc0500788c */ /* 0x000fe2000bf05270 */
[----:B---3--:R-:W-:-:S04]  /*0fb0*/  FMUL R5, R9, 1.3999999761581420898 ;  /* 0x3fb3333309057820 */ /* 0x008fc80000400000 */
[----:B------:R-:W-:-:S04]  /*0fc0*/  FFMA R5, R8, 1.7000000476837158203, R5 ;  /* 0x3fd9999a08057823 */ /* 0x000fc80000000005 */
[----:B-----5:R-:W-:Y:S01]  /*0fd0*/  FADD R8, R5, R16 ;  /* 0x0000001005087221 */ /* 0x020fe20000000000 */
[----:B------:R-:W-:-:S03]  /*0fe0*/  FFMA R5, R10, -R11, 1 ;  /* 0x3f8000000a057423 */ /* 0x000fc6000000080b */
[----:B------:R-:W-:Y:S01]  /*0ff0*/  FFMA R8, R17, 0.60000002384185791016, R8 ;  /* 0x3f19999a11087823 */ /* 0x000fe20000000008 */
[----:B------:R-:W-:-:S03]  /*1000*/  FFMA R5, R5, R10, 0.20000000298023223877 ;  /* 0x3e4ccccd05057423 */ /* 0x000fc6000000000a */
[----:B--2---:R-:W-:-:S04]  /*1010*/  FFMA R24, R13, 0.30000001192092895508, R8 ;  /* 0x3e99999a0d187823 */ /* 0x004fc80000000008 */
[----:B------:R-:W1:Y:S01]  /*1020*/  FCHK P0, R24, 5 ;  /* 0x40a0000018007902 */ /* 0x000e620000000000 */
[----:B------:R-:W-:-:S04]  /*1030*/  FFMA R8, R5, R24, RZ ;  /* 0x0000001805087223 */ /* 0x000fc800000000ff */
[----:B------:R-:W-:-:S04]  /*1040*/  FFMA R10, R8, -5, R24 ;  /* 0xc0a00000080a7823 */ /* 0x000fc80000000018 */
[----:B------:R-:W-:Y:S01]  /*1050*/  FFMA R11, R5, R10, R8 ;  /* 0x0000000a050b7223 */ /* 0x000fe20000000008 */
[----:B-1----:R-:W-:Y:S06]  /*1060*/  @!P0 BRA `(.L_x_49) ;  /* 0x0000000000108947 */ /* 0x002fec0003800000 */
[----:B------:R-:W-:Y:S01]  /*1070*/  HFMA2 R21, -RZ, RZ, 2.3125, 0 ;  /* 0x40a00000ff157431 */ /* 0x000fe200000001ff */
[----:B------:R-:W-:-:S07]  /*1080*/  MOV R12, 0x10a0 ;  /* 0x000010a0000c7802 */ /* 0x000fce0000000f00 */
[----:B0---4-:R-:W-:Y:S05]  /*1090*/  CALL.REL.NOINC `($__internal_1_$__cuda_sm3x_div_rn_noftz_f32_slowpath) ;  /* 0x0000001000c07944 */ /* 0x011fea0003c00000 */
[----:B------:R-:W-:-:S07]  /*10a0*/  MOV R11, R5 ;  /* 0x00000005000b7202 */ /* 0x000fce0000000f00 */
.L_x_49:
[----:B------:R-:W-:Y:S05]  /*10b0*/  BSYNC.RECONVERGENT B0 ;  /* 0x0000000000007941 */ /* 0x000fea0003800200 */
.L_x_48:
[----:B------:R1:W-:Y:S04]  /*10c0*/  STL [R18+UR7+0x8], R11 ;  /* 0x0000080b12007987 */ /* 0x0003e80008100807 */
[----:B------:R-:W2:Y:S01]  /*10d0*/  LDL R8, [R25+0x14] ;  /* 0x0000140019087983 */ /* 0x000ea20000100800 */
[----:B------:R-:W-:Y:S01]  /*10e0*/  FMUL R10, R16, 1.3999999761581420898 ;  /* 0x3fb33333100a7820 */ /* 0x000fe20000400000 */
[----:B------:R-:W-:Y:S01]  /*10f0*/  HFMA2 R12, -RZ, RZ, 2.3125, 0 ;  /* 0x40a00000ff0c7431 */ /* 0x000fe200000001ff */
[----:B------:R-:W-:Y:S02]  /*1100*/  BSSY.RECONVERGENT B0, `(.L_x_50) ;  /* 0x0000012000007945 */ /* 0x000fe40003800200 */
[----:B------:R-:W-:Y:S01]  /*1110*/  FFMA R10, R9, 1.7000000476837158203, R10 ;  /* 0x3fd9999a090a7823 */ /* 0x000fe2000000000a */
[----:B------:R-:W-:-:S03]  /*1120*/  IMAD.MOV.U32 R9, RZ, RZ, 0x3e4ccccd ;  /* 0x3e4ccccdff097424 */ /* 0x000fc600078e00ff */
[----:B------:R-:W-:Y:S01]  /*1130*/  FADD R10, R10, R17 ;  /* 0x000000110a0a7221 */ /* 0x000fe20000000000 */
[----:B------:R-:W-:-:S03]  /*1140*/  FFMA R12, R9, -R12, 1 ;  /* 0x3f800000090c7423 */ /* 0x000fc6000000080c */
[----:B------:R-:W-:-:S04]  /*1150*/  FFMA R5, R13, 0.60000002384185791016, R10 ;  /* 0x3f19999a0d057823 */ /* 0x000fc8000000000a */
[----:B--2---:R-:W-:Y:S01]  /*1160*/  FFMA R24, R8, 0.30000001192092895508, R5 ;  /* 0x3e99999a08187823 */ /* 0x004fe20000000005 */
[----:B------:R-:W-:Y:S01]  /*1170*/  FFMA R5, R12, R9, 0.20000000298023223877 ;  /* 0x3e4ccccd0c057423 */ /* 0x000fe20000000009 */
[----:B------:R-:W-:Y:S02]  /*1180*/  IADD3 R9, PT, PT, R18, UR7, RZ ;  /* 0x0000000712097c10 */ /* 0x000fe4000fffe0ff */
[----:B------:R-:W2:Y:S01]  /*1190*/  FCHK P0, R24, 5 ;  /* 0x40a0000018007902 */ /* 0x000ea20000000000 */
[----:B------:R-:W-:-:S04]  /*11a0*/  FFMA R10, R5, R24, RZ ;  /* 0x00000018050a7223 */ /* 0x000fc800000000ff */
[----:B-1----:R-:W-:-:S04]  /*11b0*/  FFMA R11, R10, -5, R24 ;  /* 0xc0a000000a0b7823 */ /* 0x002fc80000000018 */
[----:B------:R-:W-:Y:S01]  /*11c0*/  FFMA R10, R5, R11, R10 ;  /* 0x0000000b050a7223 */ /* 0x000fe2000000000a */
[----:B--2---:R-:W-:Y:S06]  /*11d0*/  @!P0 BRA `(.L_x_51) ;  /* 0x0000000000108947 */ /* 0x004fec0003800000 */
[----:B------:R-:W-:Y:S02]  /*11e0*/  MOV R21, 0x40a00000 ;  /* 0x40a0000000157802 */ /* 0x000fe40000000f00 */
[----:B------:R-:W-:-:S07]  /*11f0*/  MOV R12, 0x1210 ;  /* 0x00001210000c7802 */ /* 0x000fce0000000f00 */
[----:B0---4-:R-:W-:Y:S05]  /*1200*/  CALL.REL.NOINC `($__internal_1_$__cuda_sm3x_div_rn_noftz_f32_slowpath) ;  /* 0x0000001000647944 */ /* 0x011fea0003c00000 */
[----:B------:R-:W-:-:S07]  /*1210*/  MOV R10, R5 ;  /* 0x00000005000a7202 */ /* 0x000fce0000000f00 */
.L_x_51:
[----:B------:R-:W-:Y:S05]  /*1220*/  BSYNC.RECONVERGENT B0 ;  /* 0x0000000000007941 */ /* 0x000fea0003800200 */
.L_x_50:
[----:B------:R-:W-:Y:S01]  /*1230*/  FMUL R5, R17, 1.3999999761581420898 ;  /* 0x3fb3333311057820 */ /* 0x000fe20000400000 */
[----:B------:R1:W-:Y:S03]  /*1240*/  STL [R9+0xc], R10 ;  /* 0x00000c0a09007387 */ /* 0x0003e60000100800 */
[----:B------:R-:W-:Y:S02]  /*1250*/  FFMA R12, R16, 1.7000000476837158203, R5 ;  /* 0x3fd9999a100c7823 */ /* 0x000fe40000000005 */
[----:B------:R-:W2:Y:S01]  /*1260*/  LDL R16, [R25+0x18] ;  /* 0x0000180019107983 */ /* 0x000ea20000100800 */
[----:B------:R-:W-:Y:S02]  /*1270*/  HFMA2 R11, -RZ, RZ, 1.57421875, -19.203125 ;  /* 0x3e4ccccdff0b7431 */ /* 0x000fe400000001ff */
[----:B------:R-:W-:Y:S01]  /*1280*/  FADD R5, R13, R12 ;  /* 0x0000000c0d057221 */ /* 0x000fe20000000000 */
[----:B------:R-:W-:Y:S01]  /*1290*/  MOV R20, 0x40a00000 ;  /* 0x40a0000000147802 */ /* 0x000fe20000000f00 */
[----:B------:R-:W-:Y:S02]  /*12a0*/  BSSY.RECONVERGENT B0, `(.L_x_52) ;  /* 0x000000e000007945 */ /* 0x000fe40003800200 */
[----:B------:R-:W-:-:S02]  /*12b0*/  FFMA R5, R8, 0.60000002384185791016, R5 ;  /* 0x3f19999a08057823 */ /* 0x000fc40000000005 */
[----:B------:R-:W-:Y:S02]  /*12c0*/  FFMA R20, R11, -R20, 1 ;  /* 0x3f8000000b147423 */ /* 0x000fe40000000814 */
[----:B--2---:R-:W-:Y:S02]  /*12d0*/  FFMA R24, R16, 0.30000001192092895508, R5 ;  /* 0x3e99999a10187823 */ /* 0x004fe40000000005 */
[----:B------:R-:W-:Y:S02]  /*12e0*/  FFMA R5, R20, R11, 0.20000000298023223877 ;  /* 0x3e4ccccd14057423 */ /* 0x000fe4000000000b */
[----:B------:R-:W2:Y:S02]  /*12f0*/  FCHK P0, R24, 5 ;  /* 0x40a0000018007902 */ /* 0x000ea40000000000 */
[----:B-1----:R-:W-:-:S04]  /*1300*/  FFMA R10, R5, R24, RZ ;  /* 0x00000018050a7223 */ /* 0x002fc800000000ff */
[----:B------:R-:W-:-:S04]  /*1310*/  FFMA R11, R10, -5, R24 ;  /* 0xc0a000000a0b7823 */ /* 0x000fc80000000018 */
[----:B------:R-:W-:Y:S01]  /*1320*/  FFMA R10, R5, R11, R10 ;  /* 0x0000000b050a7223 */ /* 0x000fe2000000000a */
[----:B--2---:R-:W-:Y:S06]  /*1330*/  @!P0 BRA `(.L_x_53) ;  /* 0x0000000000108947 */ /* 0x004fec0003800000 */
[----:B------:R-:W-:Y:S02]  /*1340*/  MOV R21, 0x40a00000 ;  /* 0x40a0000000157802 */ /* 0x000fe40000000f00 */
[----:B------:R-:W-:-:S07]  /*1350*/  MOV R12, 0x1370 ;  /* 0x00001370000c7802 */ /* 0x000fce0000000f00 */
[----:B0---4-:R-:W-:Y:S05]  /*1360*/  CALL.REL.NOINC `($__internal_1_$__cuda_sm3x_div_rn_noftz_f32_slowpath) ;  /* 0x00000010000c7944 */ /* 0x011fea0003c00000 */
[----:B------:R-:W-:-:S07]  /*1370*/  IMAD.MOV.U32 R10, RZ, RZ, R5 ;  /* 0x000000ffff0a7224 */ /* 0x000fce00078e0005 */
.L_x_53:
[----:B------:R-:W-:Y:S05]  /*1380*/  BSYNC.RECONVERGENT B0 ;  /* 0x0000000000007941 */ /* 0x000fea0003800200 */
.L_x_52:
        /* <DEDUP_REMOVED lines=9> */
[----:B------:R-:W-:-:S04]  /*1420*/  FFMA R12, R11, -R12, 1 ;  /* 0x3f8000000b0c7423 */ /* 0x000fc8000000080c */
[----:B------:R-:W-:Y:S01]  /*1430*/  FFMA R5, R12, R11, 0.20000000298023223877 ;  /* 0x3e4ccccd0c057423 */ /* 0x000fe2000000000b */
[----:B--2---:R-:W-:-:S04]  /*1440*/  FFMA R24, R17, 0.30000001192092895508, R8 ;  /* 0x3e99999a11187823 */ /* 0x004fc80000000008 */
[----:B------:R-:W2:Y:S01]  /*1450*/  FCHK P0, R24, 5 ;  /* 0x40a0000018007902 */ /* 0x000ea20000000000 */
[----:B------:R-:W-:-:S04]  /*1460*/  FFMA R8, R5, R24, RZ ;  /* 0x0000001805087223 */ /* 0x000fc800000000ff */
[----:B------:R-:W-:-:S04]  /*1470*/  FFMA R11, R8, -5, R24 ;  /* 0xc0a00000080b7823 */ /* 0x000fc80000000018 */
[----:B------:R-:W-:Y:S01]  /*1480*/  FFMA R8, R5, R11, R8 ;  /* 0x0000000b05087223 */ /* 0x000fe20000000008 */
[----:B-12---:R-:W-:Y:S06]  /*1490*/  @!P0 BRA `(.L_x_55) ;  /* 0x0000000000108947 */ /* 0x006fec0003800000 */
[----:B------:R-:W-:Y:S02]  /*14a0*/  MOV R21, 0x40a00000 ;  /* 0x40a0000000157802 */ /* 0x000fe40000000f00 */
[----:B------:R-:W-:-:S07]  /*14b0*/  MOV R12, 0x14d0 ;  /* 0x000014d0000c7802 */ /* 0x000fce0000000f00 */
[----:B0---4-:R-:W-:Y:S05]  /*14c0*/  CALL.REL.NOINC `($__internal_1_$__cuda_sm3x_div_rn_noftz_f32_slowpath) ;  /* 0x0000000c00b47944 */ /* 0x011fea0003c00000 */
[----:B------:R-:W-:-:S07]  /*14d0*/  MOV R8, R5 ;  /* 0x0000000500087202 */ /* 0x000fce0000000f00 */
.L_x_55:
[----:B------:R-:W-:Y:S05]  /*14e0*/  BSYNC.RECONVERGENT B0 ;  /* 0x0000000000007941 */ /* 0x000fea0003800200 */
.L_x_54:
[----:B------:R1:W-:Y:S01]  /*14f0*/  STL [R9+0x14], R8 ;  /* 0x0000140809007387 */ /* 0x0003e20000100800 */
[----:B------:R-:W-:Y:S01]  /*1500*/  IADD3 R18, PT, PT, R18, 0x10, RZ ;  /* 0x0000001012127810 */ /* 0x000fe20007ffe0ff */
[----:B------:R-:W-:Y:S06]  /*1510*/  BRA.U UP0, `(.L_x_56) ;  /* 0xfffffff900847547 */ /* 0x000fec000b83ffff */
[----:B-1----:R-:W2:Y:S01]  /*1520*/  LDL.64 R8, [UR6+0x770] ;  /* 0x00077006ff087983 */ /* 0x002ea20008100a00 */
[----:B------:R-:W-:Y:S01]  /*1530*/  HFMA2 R10, -RZ, RZ, 1.57421875, -19.203125 ;  /* 0x3e4ccccdff0a7431 */ /* 0x000fe200000001ff */
[----:B------:R-:W-:Y:S01]  /*1540*/  MOV R11, 0x40a00000 ;  /* 0x40a00000000b7802 */ /* 0x000fe20000000f00 */
[----:B------:R-:W-:Y:S01]  /*1550*/  BSSY.RECONVERGENT B0, `(.L_x_57) ;  /* 0x0000012000007945 */ /* 0x000fe20003800200 */
[----:B------:R-:W-:-:S03]  /*1560*/  ISETP.NE.AND P2, PT, R4, RZ, PT ;  /* 0x000000ff0400720c */ /* 0x000fc60003f45270 */
[----:B------:R-:W-:Y:S01]  /*1570*/  FFMA R11, R10, -R11, 1 ;  /* 0x3f8000000a0b7423 */ /* 0x000fe2000000080b */
[----:B--2---:R-:W-:-:S04]  /*1580*/  FMUL R5, R9, 1.3999999761581420898 ;  /* 0x3fb3333309057820 */ /* 0x004fc80000400000 */
[----:B------:R-:W-:-:S04]  /*1590*/  FFMA R5, R8, 1.7000000476837158203, R5 ;  /* 0x3fd9999a08057823 */ /* 0x000fc80000000005 */
[----:B------:R-:W-:-:S04]  /*15a0*/  FADD R8, R5, R6 ;  /* 0x0000000605087221 */ /* 0x000fc80000000000 */
[----:B------:R-:W-:Y:S01]  /*15b0*/  FFMA R5, R7, 0.60000002384185791016, R8 ;  /* 0x3f19999a07057823 */ /* 0x000fe20000000008 */
[----:B------:R-:W-:-:S03]  /*15c0*/  FFMA R8, R11, R10, 0.20000000298023223877 ;  /* 0x3e4ccccd0b087423 */ /* 0x000fc6000000000a */
[----:B----4-:R-:W-:-:S04]  /*15d0*/  FFMA R24, R14, 0.30000001192092895508, R5 ;  /* 0x3e99999a0e187823 */ /* 0x010fc80000000005 */
[----:B------:R-:W1:Y:S01]  /*15e0*/  FCHK P0, R24, 5 ;  /* 0x40a0000018007902 */ /* 0x000e620000000000 */
[----:B------:R-:W-:-:S04]  /*15f0*/  FFMA R5, R8, R24, RZ ;  /* 0x0000001808057223 */ /* 0x000fc800000000ff */
[----:B------:R-:W-:-:S04]  /*1600*/  FFMA R10, R5, -5, R24 ;  /* 0xc0a00000050a7823 */ /* 0x000fc80000000018 */
[----:B------:R-:W-:Y:S01]  /*1610*/  FFMA R8, R8, R10, R5 ;  /* 0x0000000a08087223 */ /* 0x000fe20000000005 */
[----:B-1----:R-:W-:Y:S06]  /*1620*/  @!P0 BRA `(.L_x_58) ;  /* 0x0000000000108947 */ /* 0x002fec0003800000 */
[----:B------:R-:W-:Y:S01]  /*1630*/  IMAD.MOV.U32 R21, RZ, RZ, 0x40a00000 ;  /* 0x40a00000ff157424 */ /* 0x000fe200078e00ff */
[----:B------:R-:W-:-:S07]  /*1640*/  MOV R12, 0x1660 ;  /* 0x00001660000c7802 */ /* 0x000fce0000000f00 */
[----:B0-----:R-:W-:Y:S05]  /*1650*/  CALL.REL.NOINC `($__internal_1_$__cuda_sm3x_div_rn_noftz_f32_slowpath) ;  /* 0x0000000c00507944 */ /* 0x001fea0003c00000 */
[----:B------:R-:W-:-:S07]  /*1660*/  MOV R8, R5 ;  /* 0x0000000500087202 */ /* 0x000fce0000000f00 */
.L_x_58:
[----:B------:R-:W-:Y:S05]  /*1670*/  BSYNC.RECONVERGENT B0 ;  /* 0x0000000000007941 */ /* 0x000fea0003800200 */
.L_x_57:
[----:B------:R-:W-:Y:S01]  /*1680*/  FMUL R6, R6, 1.3999999761581420898 ;  /* 0x3fb3333306067820 */ /* 0x000fe20000400000 */
[----:B------:R-:W-:Y:S01]  /*1690*/  MOV R10, 0x40a00000 ;  /* 0x40a00000000a7802 */ /* 0x000fe20000000f00 */
[----:B------:R-:W-:Y:S02]  /*16a0*/  BSSY.RECONVERGENT B0, `(.L_x_59) ;  /* 0x0000011000007945 */ /* 0x000fe40003800200 */
[----:B------:R-:W-:Y:S01]  /*16b0*/  FFMA R6, R9, 1.7000000476837158203, R6 ;  /* 0x3fd9999a09067823 */ /* 0x000fe20000000006 */
[----:B------:R-:W-:-:S03]  /*16c0*/  HFMA2 R9, -RZ, RZ, 1.57421875, -19.203125 ;  /* 0x3e4ccccdff097431 */ /* 0x000fc600000001ff */
[----:B------:R-:W-:-:S04]  /*16d0*/  FADD R7, R6, R7 ;  /* 0x0000000706077221 */ /* 0x000fc80000000000 */
[----:B------:R-:W-:Y:S01]  /*16e0*/  FFMA R6, R14, 0.60000002384185791016, R7 ;  /* 0x3f19999a0e067823 */ /* 0x000fe20000000007 */
[----:B------:R-:W-:-:S03]  /*16f0*/  FFMA R10, R9, -R10, 1 ;  /* 0x3f800000090a7423 */ /* 0x000fc6000000080a */
[----:B------:R-:W-:Y:S01]  /*1700*/  FFMA R24, R15, 0.30000001192092895508, R6 ;  /* 0x3e99999a0f187823 */ /* 0x000fe20000000006 */
[----:B------:R-:W-:-:S03]  /*1710*/  FFMA R9, R10, R9, 0.20000000298023223877 ;  /* 0x3e4ccccd0a097423 */ /* 0x000fc60000000009 */
[----:B------:R-:W1:Y:S01]  /*1720*/  FCHK P0, R24, 5 ;  /* 0x40a0000018007902 */ /* 0x000e620000000000 */
[----:B------:R-:W-:-:S04]  /*1730*/  FFMA R6, R9, R24, RZ ;  /* 0x0000001809067223 */ /* 0x000fc800000000ff */
[----:B------:R-:W-:-:S04]  /*1740*/  FFMA R5, R6, -5, R24 ;  /* 0xc0a0000006057823 */ /* 0x000fc80000000018 */
[----:B------:R-:W-:Y:S01]  /*1750*/  FFMA R9, R9, R5, R6 ;  /* 0x0000000509097223 */ /* 0x000fe20000000006 */
[----:B-1----:R-:W-:Y:S06]  /*1760*/  @!P0 BRA `(.L_x_60) ;  /* 0x0000000000108947 */ /* 0x002fec0003800000 */
[----:B------:R-:W-:Y:S02]  /*1770*/  MOV R21, 0x40a00000 ;  /* 0x40a0000000157802 */ /* 0x000fe40000000f00 */
[----:B------:R-:W-:-:S07]  /*1780*/  MOV R12, 0x17a0 ;  /* 0x000017a0000c7802 */ /* 0x000fce0000000f00 */
[----:B0-----:R-:W-:Y:S05]  /*1790*/  CALL.REL.NOINC `($__internal_1_$__cuda_sm3x_div_rn_noftz_f32_slowpath) ;  /* 0x0000000c00007944 */ /* 0x001fea0003c00000 */
[----:B------:R-:W-:-:S07]  /*17a0*/  MOV R9, R5 ;  /* 0x0000000500097202 */ /* 0x000fce0000000f00 */
.L_x_60:
[----:B------:R-:W-:Y:S05]  /*17b0*/  BSYNC.RECONVERGENT B0 ;  /* 0x0000000000007941 */ /* 0x000fea0003800200 */
.L_x_59:
[----:B------:R1:W-:Y:S01]  /*17c0*/  STL.64 [UR7+0x778], R8 ;  /* 0x00077808ff007987 */ /* 0x0003e20008100a07 */
[----:B------:R-:W-:Y:S04]  /*17d0*/  BSSY.RECONVERGENT B0, `(.L_x_61) ;  /* 0x000000c000007945 */ /* 0x000fe80003800200 */
[----:B------:R-:W-:Y:S01]  /*17e0*/  BSSY.RELIABLE B1, `(.L_x_62) ;  /* 0x0000008000017945 */ /* 0x000fe20003800100 */
[----:B------:R-:W-:-:S03]  /*17f0*/  MOV R7, R9 ;  /* 0x0000000900077202 */ /* 0x000fc60000000f00 */
[----:B------:R-:W-:Y:S05]  /*1800*/  @!P2 BRA `(.L_x_63) ;  /* 0x000000000014a947 */ /* 0x000fea0003800000 */
[----:B------:R-:W2:Y:S01]  /*1810*/  LDL.64 R10, [UR7] ;  /* 0x00000007ff0a7983 */ /* 0x000ea20008100a00 */
[----:B------:R-:W-:-:S13]  /*1820*/  ISETP.NE.AND P0, PT, R4, 0x1f, PT ;  /* 0x0000001f0400780c */ /* 0x000fda0003f05270 */
[----:B------:R-:W-:Y:S05]  /*1830*/  @!P0 BREAK.RELIABLE B1 ;  /* 0x0000000000018942 */ /* 0x000fea0003800100 */
[----:B--2---:R2:W-:Y:S01]  /*1840*/  STS.64 [R2+-0x8], R10 ;  /* 0xfffff80a02007388 */ /* 0x0045e20000000a00 */
[----:B------:R-:W-:Y:S05]  /*1850*/  @!P0 BRA `(.L_x_64) ;  /* 0x00000000000c8947 */ /* 0x000fea0003800000 */
.L_x_63:
[----:B------:R-:W-:Y:S05]  /*1860*/  BSYNC.RELIABLE B1 ;  /* 0x0000000000017941 */ /* 0x000fea0003800100 */
.L_x_62:
[----:B------:R-:W-:-:S05]  /*1870*/  MOV R6, R8 ;  /* 0x0000000800067202 */ /* 0x000fca0000000f00 */
[----:B------:R3:W-:Y:S02]  /*1880*/  STS.64 [R3+0x8], R6 ;  /* 0x0000080603007388 */ /* 0x0007e40000000a00 */
.L_x_64:
[----:B------:R-:W-:Y:S05]  /*1890*/  BSYNC.RECONVERGENT B0 ;  /* 0x0000000000007941 */ /* 0x000fea0003800200 */
.L_x_61:
[----:B------:R-:W-:Y:S05]  /*18a0*/  WARPSYNC.ALL ;  /* 0x0000000000007948 */ /* 0x000fea0003800000 */
[----:B------:R-:W4:Y:S01]  /*18b0*/  LDCU UR5, c[0x0][0x390] ;  /* 0x00007200ff0577ac */ /* 0x000f220008000800 */
[----:B---3--:R-:W-:Y:S01]  /*18c0*/  IMAD.MOV.U32 R6, RZ, RZ, R8 ;  /* 0x000000ffff067224 */ /* 0x008fe200078e0008 */
[----:B------:R-:W-:Y:S01]  /*18d0*/  UIADD3 UR4, UPT, UPT, UR4, 0x1, URZ ;  /* 0x0000000104047890 */ /* 0x000fe2000fffe0ff */
[----:B------:R-:W-:Y:S01]  /*18e0*/  UMOV UR6, UR7 ;  /* 0x0000000700067c82 */ /* 0x000fe20008000000 */
[----:B------:R-:W-:Y:S02]  /*18f0*/  UMOV UR7, UR8 ;  /* 0x0000000800077c82 */ /* 0x000fe40008000000 */
[----:B----4-:R-:W-:-:S09]  /*1900*/  UISETP.NE.AND UP0, UPT, UR4, UR5, UPT ;  /* 0x000000050400728c */ /* 0x010fd2000bf05270 */
[----:B------:R-:W-:Y:S05]  /*1910*/  BRA.U UP0, `(.L_x_65) ;  /* 0xfffffff100ac7547 */ /* 0x000fea000b83ffff */
.L_x_40:
[----:B0-----:R-:W0:Y:S01]  /*1920*/  S2R R3, SR_CTAID.X ;  /* 0x0000000000037919 */ /* 0x001e220000002500 */
[----:B--2---:R-:W0:Y:S01]  /*1930*/  LDC R2, c[0x0][0x38c] ;  /* 0x0000e300ff027b82 */ /* 0x004e220000000800 */
[----:B------:R-:W2:Y:S01]  /*1940*/  LDCU.64 UR6, c[0x0][0x358] ;  /* 0x00006b00ff0677ac */ /* 0x000ea20008000a00 */
[----:B------:R-:W-:-:S06]  /*1950*/  UMOV UR4, 0xf ;  /* 0x0000000f00047882 */ /* 0x000fcc0000000000 */
[----:B------:R-:W4:Y:S01]  /*1960*/  LDC.64 R28, c[0x0][0x398] ;  /* 0x0000e600ff1c7b82 */ /* 0x000f220000000a00 */
[----:B0-----:R-:W-:-:S04]  /*1970*/  IMAD R3, R3, R2, 0x7 ;  /* 0x0000000703037424 */ /* 0x001fc800078e0202 */
[----:B--2---:R-:W-:-:S07]  /*1980*/  IMAD R2, R4, 0x1e0, R3 ;  /* 0x000001e004027824 */ /* 0x004fce00078e0203 */
.L_x_66:
[----:B--2---:R-:W2:Y:S04]  /*1990*/  LDL.128 R16, [R0+-0x20] ;  /* 0xffffe00000107983 */ /* 0x004ea80000100c00 */
[----:B------:R-:W5:Y:S04]  /*19a0*/  LDL.128 R20, [R0+-0x10] ;  /* 0xfffff00000147983 */ /* 0x000f680000100c00 */
[----:B------:R-:W5:Y:S04]  /*19b0*/  LDL.128 R24, [R0] ;  /* 0x0000000000187983 */ /* 0x000f680000100c00 */
[----:B-1-3--:R-:W3:Y:S01]  /*19c0*/  LDL.128 R4, [R0+0x10] ;  /* 0x0000100000047983 */ /* 0x00aee20000100c00 */
[----:B------:R-:W-:-:S02]  /*19d0*/  IADD3 R13, PT, PT, R2, -0x7, RZ ;  /* 0xfffffff9020d7810 */ /* 0x000fc40007ffe0ff */
[C---:B------:R-:W-:Y:S02]  /*19e0*/  IADD3 R9, PT, PT, R2.reuse, -0x6, RZ ;  /* 0xfffffffa02097810 */ /* 0x040fe40007ffe0ff */
[----:B------:R-:W-:Y:S01]  /*19f0*/  IADD3 R3, PT, PT, R2, -0x5, RZ ;  /* 0xfffffffb02037810 */ /* 0x000fe20007ffe0ff */
[----:B----4-:R-:W-:-:S04]  /*1a00*/  IMAD.WIDE.U32 R12, R13, 0x4, R28 ;  /* 0x000000040d0c7825 */ /* 0x010fc800078e001c */
[----:B------:R-:W-:Y:S01]  /*1a10*/  IMAD.WIDE.U32 R8, R9, 0x4, R28 ;  /* 0x0000000409087825 */ /* 0x000fe200078e001c */
[----:B------:R-:W-:-:S05]  /*1a20*/  IADD3 R15, PT, PT, R2, -0x4, RZ ;  /* 0xfffffffc020f7810 */ /* 0x000fca0007ffe0ff */
[--C-:B------:R-:W-:Y:S01]  /*1a30*/  IMAD.WIDE.U32 R14, R15, 0x4, R28.reuse ;  /* 0x000000040f0e7825 */ /* 0x100fe200078e001c */
[----:B--2---:R-:W-:Y:S04]  /*1a40*/  STG.E desc[UR6][R12.64], R16 ;  /* 0x000000100c007986 */ /* 0x004fe8000c101906 */
[----:B------:R0:W-:Y:S04]  /*1a50*/  STG.E desc[UR6][R8.64], R17 ;  /* 0x0000001108007986 */ /* 0x0001e8000c101906 */
[----:B0-----:R-:W2:Y:S01]  /*1a60*/  LDL.128 R8, [R0+0x20] ;  /* 0x0000200000087983 */ /* 0x001ea20000100c00 */
[----:B------:R-:W-:Y:S01]  /*1a70*/  IMAD.WIDE.U32 R12, R3, 0x4, R28 ;  /* 0x00000004030c7825 */ /* 0x000fe200078e001c */
[----:B------:R-:W-:-:S02]  /*1a80*/  IADD3 R3, PT, PT, R2, -0x3, RZ ;  /* 0xfffffffd02037810 */ /* 0x000fc40007ffe0ff */
[C---:B------:R-:W-:Y:S02]  /*1a90*/  IADD3 R17, PT, PT, R2.reuse, -0x2, RZ ;  /* 0xfffffffe02117810 */ /* 0x040fe40007ffe0ff */
[----:B------:R0:W-:Y:S03]  /*1aa0*/  STG.E desc[UR6][R12.64], R18 ;  /* 0x000000120c007986 */ /* 0x0001e6000c101906 */
[--C-:B------:R-:W-:Y:S01]  /*1ab0*/  IMAD.WIDE.U32 R16, R17, 0x4, R28.reuse ;  /* 0x0000000411107825 */ /* 0x100fe200078e001c */
[----:B------:R1:W-:Y:S03]  /*1ac0*/  STG.E desc[UR6][R14.64], R19 ;  /* 0x000000130e007986 */ /* 0x0003e6000c101906 */
[----:B0-----:R-:W-:Y:S01]  /*1ad0*/  IMAD.WIDE.U32 R12, R3, 0x4, R28 ;  /* 0x00000004030c7825 */ /* 0x001fe200078e001c */
[----:B------:R-:W-:-:S04]  /*1ae0*/  IADD3 R3, PT, PT, R2, -0x1, RZ ;  /* 0xffffffff02037810 */ /* 0x000fc80007ffe0ff */
[----:B-----5:R0:W-:Y:S01]  /*1af0*/  STG.E desc[UR6][R12.64], R20 ;  /* 0x000000140c007986 */ /* 0x0201e2000c101906 */
[----:B-1----:R-:W-:-:S03]  /*1b00*/  IMAD.WIDE.U32 R18, R2, 0x4, R28 ;  /* 0x0000000402127825 */ /* 0x002fc600078e001c */
[----:B------:R1:W-:Y:S04]  /*1b10*/  STG.E desc[UR6][R16.64], R21 ;  /* 0x0000001510007986 */ /* 0x0003e8000c101906 */
[----:B0-----:R-:W4:Y:S01]  /*1b20*/  LDL.128 R12, [R0+0x30] ;  /* 0x00003000000c7983 */ /* 0x001f220000100c00 */
[----:B-1----:R-:W-:-:S05]  /*1b30*/  IMAD.WIDE.U32 R16, R3, 0x4, R28 ;  /* 0x0000000403107825 */ /* 0x002fca00078e001c */
[----:B------:R-:W-:Y:S04]  /*1b40*/  STG.E desc[UR6][R16.64], R22 ;  /* 0x0000001610007986 */ /* 0x000fe8000c101906 */
[----:B------:R0:W-:Y:S04]  /*1b50*/  STG.E desc[UR6][R18.64], R23 ;  /* 0x0000001712007986 */ /* 0x0001e8000c101906 */
[----:B0-----:R-:W5:Y:S01]  /*1b60*/  LDL.128 R16, [R0+0x40] ;  /* 0x0000400000107983 */ /* 0x001f620000100c00 */
[----:B------:R-:W-:-:S04]  /*1b70*/  VIADD R3, R2, 0x1 ;  /* 0x0000000102037836 */ /* 0x000fc80000000000 */
[----:B------:R-:W-:Y:S01]  /*1b80*/  IMAD.WIDE.U32 R20, R3, 0x4, R28 ;  /* 0x0000000403147825 */ /* 0x000fe200078e001c */
[----:B------:R-:W-:-:S04]  /*1b90*/  IADD3 R3, PT, PT, R2, 0x2, RZ ;  /* 0x0000000202037810 */ /* 0x000fc80007ffe0ff */
[----:B------:R0:W-:Y:S02]  /*1ba0*/  STG.E desc[UR6][R20.64], R24 ;  /* 0x0000001814007986 */ /* 0x0001e4000c101906 */
[----:B0-----:R-:W-:Y:S01]  /*1bb0*/  IMAD.WIDE.U32 R20, R3, 0x4, R28 ;  /* 0x0000000403147825 */ /* 0x001fe200078e001c */
[----:B------:R-:W-:-:S04]  /*1bc0*/  IADD3 R3, PT, PT, R2, 0x3, RZ ;  /* 0x0000000302037810 */ /* 0x000fc80007ffe0ff */
[----:B------:R0:W-:Y:S02]  /*1bd0*/  STG.E desc[UR6][R20.64], R25 ;  /* 0x0000001914007986 */ /* 0x0001e4000c101906 */
[----:B0-----:R-:W-:Y:S01]  /*1be0*/  IMAD.WIDE.U32 R20, R3, 0x4, R28 ;  /* 0x0000000403147825 */ /* 0x001fe200078e001c */
[----:B------:R-:W-:-:S04]  /*1bf0*/  IADD3 R3, PT, PT, R2, 0x4, RZ ;  /* 0x0000000402037810 */ /* 0x000fc80007ffe0ff */
[----:B------:R0:W-:Y:S01]  /*1c00*/  STG.E desc[UR6][R20.64], R26 ;  /* 0x0000001a14007986 */ /* 0x0001e2000c101906 */
[----:B------:R-:W-:Y:S01]  /*1c10*/  IMAD.WIDE.U32 R22, R3, 0x4, R28 ;  /* 0x0000000403167825 */ /* 0x000fe200078e001c */
[----:B------:R-:W-:-:S04]  /*1c20*/  IADD3 R3, PT, PT, R2, 0x5, RZ ;  /* 0x0000000502037810 */ /* 0x000fc80007ffe0ff */
[----:B------:R1:W-:Y:S01]  /*1c30*/  STG.E desc[UR6][R22.64], R27 ;  /* 0x0000001b16007986 */ /* 0x0003e2000c101906 */
[--C-:B------:R-:W-:Y:S01]  /*1c40*/  IMAD.WIDE.U32 R24, R3, 0x4, R28.reuse ;  /* 0x0000000403187825 */ /* 0x100fe200078e001c */
[C---:B------:R-:W-:Y:S02]  /*1c50*/  IADD3 R3, PT, PT, R2.reuse, 0x7, RZ ;  /* 0x0000000702037810 */ /* 0x040fe40007ffe0ff */
[----:B0-----:R-:W-:Y:S02]  /*1c60*/  IADD3 R26, PT, PT, R2, 0x6, RZ ;  /* 0x00000006021a7810 */ /* 0x001fe40007ffe0ff */
[----:B---3--:R0:W-:Y:S03]  /*1c70*/  STG.E desc[UR6][R24.64], R4 ;  /* 0x0000000418007986 */ /* 0x0081e6000c101906 */
[--C-:B-1----:R-:W-:Y:S01]  /*1c80*/  IMAD.WIDE.U32 R26, R26, 0x4, R28.reuse ;  /* 0x000000041a1a7825 */ /* 0x102fe200078e001c */
[----:B------:R-:W3:Y:S04]  /*1c90*/  LDL.128 R20, [R0+0x50] ;  /* 0x0000500000147983 */ /* 0x000ee80000100c00 */
[----:B------:R1:W-:Y:S01]  /*1ca0*/  STG.E desc[UR6][R26.64], R5 ;  /* 0x000000051a007986 */ /* 0x0003e2000c101906 */
[----:B0-----:R-:W-:Y:S01]  /*1cb0*/  IMAD.WIDE.U32 R24, R3, 0x4, R28 ;  /* 0x0000000403187825 */ /* 0x001fe200078e001c */
[----:B------:R-:W-:-:S05]  /*1cc0*/  IADD3 R3, PT, PT, R2, 0x8, RZ ;  /* 0x0000000802037810 */ /* 0x000fca0007ffe0ff */
[----:B-1----:R-:W-:-:S04]  /*1cd0*/  IMAD.WIDE.U32 R4, R3, 0x4, R28 ;  /* 0x0000000403047825 */ /* 0x002fc800078e001c */
[----:B------:R-:W-:-:S04]  /*1ce0*/  VIADD R3, R2, 0x9 ;  /* 0x0000000902037836 */ /* 0x000fc80000000000 */
[--C-:B------:R-:W-:Y:S01]  /*1cf0*/  IMAD.WIDE.U32 R26, R3, 0x4, R28.reuse ;  /* 0x00000004031a7825 */ /* 0x100fe200078e001c */
[C---:B------:R-:W-:Y:S01]  /*1d00*/  IADD3 R3, PT, PT, R2.reuse, 0xa, RZ ;  /* 0x0000000a02037810 */ /* 0x040fe20007ffe0ff */
[----:B------:R0:W-:Y:S04]  /*1d10*/  STG.E desc[UR6][R24.64], R6 ;  /* 0x0000000618007986 */ /* 0x0001e8000c101906 */
[----:B------:R1:W-:Y:S01]  /*1d20*/  STG.E desc[UR6][R4.64], R7 ;  /* 0x0000000704007986 */ /* 0x0003e2000c101906 */
[--C-:B0-----:R-:W-:Y:S01]  /*1d30*/  IMAD.WIDE.U32 R24, R3, 0x4, R28.reuse ;  /* 0x0000000403187825 */ /* 0x101fe200078e001c */
[C---:B------:R-:W-:Y:S02]  /*1d40*/  IADD3 R3, PT, PT, R2.reuse, 0xb, RZ ;  /* 0x0000000b02037810 */ /* 0x040fe40007ffe0ff */
[C---:B-1----:R-:W-:Y:S01]  /*1d50*/  IADD3 R5, PT, PT, R2.reuse, 0xc, RZ ;  /* 0x0000000c02057810 */ /* 0x042fe20007ffe0ff */
[----:B--2---:R0:W-:Y:S04]  /*1d60*/  STG.E desc[UR6][R26.64], R8 ;  /* 0x000000081a007986 */ /* 0x0041e8000c101906 */
[----:B------:R1:W-:Y:S01]  /*1d70*/  STG.E desc[UR6][R24.64], R9 ;  /* 0x0000000918007986 */ /* 0x0003e2000c101906 */
[----:B0-----:R-:W-:Y:S01]  /*1d80*/  IMAD.WIDE.U32 R26, R3, 0x4, R28 ;  /* 0x00000004031a7825 */ /* 0x001fe200078e001c */
[----:B------:R-:W-:-:S03]  /*1d90*/  IADD3 R3, PT, PT, R2, 0xd, RZ ;  /* 0x0000000d02037810 */ /* 0x000fc60007ffe0ff */
[--C-:B-1----:R-:W-:Y:S01]  /*1da0*/  IMAD.WIDE.U32 R8, R5, 0x4, R28.reuse ;  /* 0x0000000405087825 */ /* 0x102fe200078e001c */
[----:B------:R0:W-:Y:S04]  /*1db0*/  STG.E desc[UR6][R26.64], R10 ;  /* 0x0000000a1a007986 */ /* 0x0001e8000c101906 */
[----:B------:R-:W2:Y:S04]  /*1dc0*/  LDL.128 R4, [R0+0x60] ;  /* 0x0000600000047983 */ /* 0x000ea80000100c00 */
[----:B------:R1:W-:Y:S01]  /*1dd0*/  STG.E desc[UR6][R8.64], R11 ;  /* 0x0000000b08007986 */ /* 0x0003e2000c101906 */
[----:B0-----:R-:W-:Y:S01]  /*1de0*/  IMAD.WIDE.U32 R26, R3, 0x4, R28 ;  /* 0x00000004031a7825 */ /* 0x001fe200078e001c */
[----:B------:R-:W-:-:S05]  /*1df0*/  IADD3 R3, PT, PT, R2, 0xe, RZ ;  /* 0x0000000e02037810 */ /* 0x000fca0007ffe0ff */
[--C-:B------:R-:W-:Y:S01]  /*1e00*/  IMAD.WIDE.U32 R24, R3, 0x4, R28.reuse ;  /* 0x0000000403187825 */ /* 0x100fe200078e001c */
[C---:B-1----:R-:W-:Y:S02]  /*1e10*/  IADD3 R11, PT, PT, R2.reuse, 0xf, RZ ;  /* 0x0000000f020b7810 */ /* 0x042fe40007ffe0ff */
[C---:B------:R-:W-:Y:S01]  /*1e20*/  IADD3 R3, PT, PT, R2.reuse, 0x10, RZ ;  /* 0x0000001002037810 */ /* 0x040fe20007ffe0ff */
[----:B----4-:R-:W-:Y:S02]  /*1e30*/  STG.E desc[UR6][R26.64], R12 ;  /* 0x0000000c1a007986 */ /* 0x010fe4000c101906 */
[--C-:B------:R-:W-:Y:S02]  /*1e40*/  IMAD.WIDE.U32 R8, R11, 0x4, R28.reuse ;  /* 0x000000040b087825 */ /* 0x100fe400078e001c */
[----:B------:R0:W-:Y:S04]  /*1e50*/  STG.E desc[UR6][R24.64], R13 ;  /* 0x0000000d18007986 */ /* 0x0001e8000c101906 */
[----:B------:R1:W-:Y:S01]  /*1e60*/  STG.E desc[UR6][R8.64], R14 ;  /* 0x0000000e08007986 */ /* 0x0003e2000c101906 */
[----:B0-----:R-:W-:Y:S01]  /*1e70*/  IMAD.WIDE.U32 R12, R3, 0x4, R28 ;  /* 0x00000004030c7825 */ /* 0x001fe200078e001c */
[----:B------:R-:W-:-:S03]  /*1e80*/  IADD3 R25, PT, PT, R2, 0x12, RZ ;  /* 0x0000001202197810 */ /* 0x000fc60007ffe0ff */
[C---:B------:R-:W-:Y:S01]  /*1e90*/  VIADD R3, R2.reuse, 0x11 ;  /* 0x0000001102037836 */ /* 0x040fe20000000000 */
[----:B-1----:R-:W4:Y:S01]  /*1ea0*/  LDL.128 R8, [R0+0x70] ;  /* 0x0000700000087983 */ /* 0x002f220000100c00 */
[----:B------:R-:W-:Y:S01]  /*1eb0*/  IMAD.WIDE.U32 R24, R25, 0x4, R28 ;  /* 0x0000000419187825 */ /* 0x000fe200078e001c */
[----:B------:R-:W-:-:S03]  /*1ec0*/  IADD3 R14, PT, PT, R2, 0x14, RZ ;  /* 0x00000014020e7810 */ /* 0x000fc60007ffe0ff */
[--C-:B------:R-:W-:Y:S01]  /*1ed0*/  IMAD.WIDE.U32 R26, R3, 0x4, R28.reuse ;  /* 0x00000004031a7825 */ /* 0x100fe200078e001c */
[----:B------:R-:W-:Y:S01]  /*1ee0*/  IADD3 R3, PT, PT, R2, 0x13, RZ ;  /* 0x0000001302037810 */ /* 0x000fe20007ffe0ff */
[----:B------:R0:W-:Y:S04]  /*1ef0*/  STG.E desc[UR6][R12.64], R15 ;  /* 0x0000000f0c007986 */ /* 0x0001e8000c101906 */
[----:B-----5:R-:W-:Y:S04]  /*1f00*/  STG.E desc[UR6][R26.64], R16 ;  /* 0x000000101a007986 */ /* 0x020fe8000c101906 */
[----:B------:R1:W-:Y:S01]  /*1f10*/  STG.E desc[UR6][R24.64], R17 ;  /* 0x0000001118007986 */ /* 0x0003e2000c101906 */
[----:B0-----:R-:W-:-:S04]  /*1f20*/  IMAD.WIDE.U32 R12, R14, 0x4, R28 ;  /* 0x000000040e0c7825 */ /* 0x001fc800078e001c */
[----:B-1----:R-:W-:Y:S01]  /*1f30*/  IMAD.WIDE.U32 R16, R3, 0x4, R28 ;  /* 0x0000000403107825 */ /* 0x002fe200078e001c */
[----:B------:R-:W5:Y:S04]  /*1f40*/  LDL.128 R24, [R0+0x80] ;  /* 0x0000800000187983 */ /* 0x000f680000100c00 */
[----:B------:R-:W-:Y:S04]  /*1f50*/  STG.E desc[UR6][R16.64], R18 ;  /* 0x0000001210007986 */ /* 0x000fe8000c101906 */
[----:B------:R0:W-:Y:S04]  /*1f60*/  STG.E desc[UR6][R12.64], R19 ;  /* 0x000000130c007986 */ /* 0x0001e8000c101906 */
[----:B0-----:R0:W5:Y:S01]  /*1f70*/  LDL.128 R12, [R0+0x90] ;  /* 0x00009000000c7983 */ /* 0x0011620000100c00 */
[----:B------:R-:W-:-:S05]  /*1f80*/  IADD3 R3, PT, PT, R2, 0x15, RZ ;  /* 0x0000001502037810 */ /* 0x000fca0007ffe0ff */
[----:B------:R-:W-:Y:S01]  /*1f90*/  IMAD.WIDE.U32 R18, R3, 0x4, R28 ;  /* 0x0000000403127825 */ /* 0x000fe200078e001c */
[----:B------:R-:W-:-:S05]  /*1fa0*/  IADD3 R3, PT, PT, R2, 0x16, RZ ;  /* 0x0000001602037810 */ /* 0x000fca0007ffe0ff */
[--C-:B------:R-:W-:Y:S01]  /*1fb0*/  IMAD.WIDE.U32 R16, R3, 0x4, R28.reuse ;  /* 0x0000000403107825 */ /* 0x100fe200078e001c */
[C---:B------:R-:W-:Y:S01]  /*1fc0*/  IADD3 R3, PT, PT, R2.reuse, 0x17, RZ ;  /* 0x0000001702037810 */ /* 0x040fe20007ffe0ff */
[----:B---3--:R-:W-:Y:S04]  /*1fd0*/  STG.E desc[UR6][R18.64], R20 ;  /* 0x0000001412007986 */ /* 0x008fe8000c101906 */
[----:B------:R1:W-:Y:S02]  /*1fe0*/  STG.E desc[UR6][R16.64], R21 ;  /* 0x0000001510007986 */ /* 0x0003e4000c101906 */
[----:B-1----:R-:W-:Y:S01]  /*1ff0*/  IMAD.WIDE.U32 R16, R3, 0x4, R28 ;  /* 0x0000000403107825 */ /* 0x002fe200078e001c */
[----:B------:R-:W-:-:S04]  /*2000*/  IADD3 R3, PT, PT, R2, 0x18, RZ ;  /* 0x0000001802037810 */ /* 0x000fc80007ffe0ff */
[----:B------:R1:W-:Y:S01]  /*2010*/  STG.E desc[UR6][R16.64], R22 ;  /* 0x0000001610007986 */ /* 0x0003e2000c101906 */
[----:B------:R-:W-:Y:S01]  /*2020*/  IADD3 R21, PT, PT, R2, 0x1a, RZ ;  /* 0x0000001a02157810 */ /* 0x000fe20007ffe0ff */
[----:B-1----:R-:W-:-:S04]  /*2030*/  IMAD.WIDE.U32 R16, R3, 0x4, R28 ;  /* 0x0000000403107825 */ /* 0x002fc800078e001c */
[----:B------:R-:W-:-:S04]  /*2040*/  VIADD R3, R2, 0x19 ;  /* 0x0000001902037836 */ /* 0x000fc80000000000 */
[--C-:B------:R-:W-:Y:S01]  /*2050*/  IMAD.WIDE.U32 R18, R3, 0x4, R28.reuse ;  /* 0x0000000403127825 */ /* 0x100fe200078e001c */
[C---:B------:R-:W-:Y:S01]  /*2060*/  IADD3 R3, PT, PT, R2.reuse, 0x1b, RZ ;  /* 0x0000001b02037810 */ /* 0x040fe20007ffe0ff */
[----:B------:R1:W-:Y:S02]  /*2070*/  STG.E desc[UR6][R16.64], R23 ;  /* 0x0000001710007986 */ /* 0x0003e4000c101906 */
[----:B------:R-:W-:Y:S01]  /*2080*/  IMAD.WIDE.U32 R20, R21, 0x4, R28 ;  /* 0x0000000415147825 */ /* 0x000fe200078e001c */
[----:B------:R-:W-:-:S05]  /*2090*/  IADD3 R22, PT, PT, R2, 0x1d, RZ ;  /* 0x0000001d02167810 */ /* 0x000fca0007ffe0ff */
[----:B-1----:R-:W-:Y:S01]  /*20a0*/  IMAD.WIDE.U32 R22, R22, 0x4, R28 ;  /* 0x0000000416167825 */ /* 0x002fe200078e001c */
[----:B------:R-:W-:-:S04]  /*20b0*/  UIADD3 UR4, UPT, UPT, UR4, 0x30, URZ ;  /* 0x0000003004047890 */ /* 0x000fc8000fffe0ff */
[----:B------:R-:W-:Y:S01]  /*20c0*/  UISETP.NE.AND UP0, UPT, UR4, 0x1ef, UPT ;  /* 0x000001ef0400788c */ /* 0x000fe2000bf05270 */
[----:B0-----:R-:W-:Y:S01]  /*20d0*/  VIADD R0, R0, 0xc0 ;  /* 0x000000c000007836 */ /* 0x001fe20000000000 */
[----:B--2---:R0:W-:Y:S04]  /*20e0*/  STG.E desc[UR6][R18.64], R4 ;  /* 0x0000000412007986 */ /* 0x0041e8000c101906 */
[----:B------:R1:W-:Y:S01]  /*20f0*/  STG.E desc[UR6][R20.64], R5 ;  /* 0x0000000514007986 */ /* 0x0003e2000c101906 */
[----:B0-----:R-:W-:Y:S01]  /*2100*/  IMAD.WIDE.U32 R18, R3, 0x4, R28 ;  /* 0x0000000403127825 */ /* 0x001fe200078e001c */
[C---:B------:R-:W-:Y:S02]  /*2110*/  IADD3 R3, PT, PT, R2.reuse, 0x1c, RZ ;  /* 0x0000001c02037810 */ /* 0x040fe40007ffe0ff */
[----:B-1----:R-:W-:-:S03]  /*2120*/  IADD3 R21, PT, PT, R2, 0x1e, RZ ;  /* 0x0000001e02157810 */ /* 0x002fc60007ffe0ff */
[--C-:B------:R-:W-:Y:S01]  /*2130*/  IMAD.WIDE.U32 R16, R3, 0x4, R28.reuse ;  /* 0x0000000403107825 */ /* 0x100fe200078e001c */
[C---:B------:R-:W-:Y:S02]  /*2140*/  IADD3 R3, PT, PT, R2.reuse, 0x1f, RZ ;  /* 0x0000001f02037810 */ /* 0x040fe40007ffe0ff */
[C---:B------:R-:W-:Y:S01]  /*2150*/  IADD3 R5, PT, PT, R2.reuse, 0x20, RZ ;  /* 0x0000002002057810 */ /* 0x040fe20007ffe0ff */
[--C-:B------:R-:W-:Y:S01]  /*2160*/  IMAD.WIDE.U32 R20, R21, 0x4, R28.reuse ;  /* 0x0000000415147825 */ /* 0x100fe200078e001c */
[----:B------:R0:W-:Y:S03]  /*2170*/  STG.E desc[UR6][R18.64], R6 ;  /* 0x0000000612007986 */ /* 0x0001e6000c101906 */
[--C-:B------:R-:W-:Y:S01]  /*2180*/  IMAD.WIDE.U32 R4, R5, 0x4, R28.reuse ;  /* 0x0000000405047825 */ /* 0x100fe200078e001c */
[----:B------:R1:W-:Y:S03]  /*2190*/  STG.E desc[UR6][R16.64], R7 ;  /* 0x0000000710007986 */ /* 0x0003e6000c101906 */
[----:B0-----:R-:W-:Y:S01]  /*21a0*/  IMAD.WIDE.U32 R18, R3, 0x4, R28 ;  /* 0x0000000403127825 */ /* 0x001fe200078e001c */
[C---:B------:R-:W-:Y:S01]  /*21b0*/  IADD3 R3, PT, PT, R2.reuse, 0x23, RZ ;  /* 0x0000002302037810 */ /* 0x040fe20007ffe0ff */
[----:B----4-:R-:W-:Y:S01]  /*21c0*/  STG.E desc[UR6][R22.64], R8 ;  /* 0x0000000816007986 */ /* 0x010fe2000c101906 */
[----:B-1----:R-:W-:-:S03]  /*21d0*/  IADD3 R17, PT, PT, R2, 0x22, RZ ;  /* 0x0000002202117810 */ /* 0x002fc60007ffe0ff */
[----:B------:R0:W-:Y:S01]  /*21e0*/  STG.E desc[UR6][R20.64], R9 ;  /* 0x0000000914007986 */ /* 0x0001e2000c101906 */
[----:B------:R-:W-:-:S03]  /*21f0*/  IADD3 R7, PT, PT, R2, 0x24, RZ ;  /* 0x0000002402077810 */ /* 0x000fc60007ffe0ff */
[----:B------:R-:W-:Y:S01]  /*2200*/  STG.E desc[UR6][R18.64], R10 ;  /* 0x0000000a12007986 */ /* 0x000fe2000c101906 */
[----:B------:R-:W-:-:S03]  /*2210*/  IMAD.WIDE.U32 R16, R17, 0x4, R28 ;  /* 0x0000000411107825 */ /* 0x000fc600078e001c */
[----:B------:R1:W-:Y:S01]  /*2220*/  STG.E desc[UR6][R4.64], R11 ;  /* 0x0000000b04007986 */ /* 0x0003e2000c101906 */
[C---:B0-----:R-:W-:Y:S01]  /*2230*/  VIADD R21, R2.reuse, 0x21 ;  /* 0x0000002102157836 */ /* 0x041fe20000000000 */
[C---:B------:R-:W-:Y:S01]  /*2240*/  IADD3 R9, PT, PT, R2.reuse, 0x25, RZ ;  /* 0x0000002502097810 */ /* 0x040fe20007ffe0ff */
[----:B------:R-:W-:Y:S01]  /*2250*/  IMAD.WIDE.U32 R22, R3, 0x4, R28 ;  /* 0x0000000403167825 */ /* 0x000fe200078e001c */
[----:B------:R-:W-:-:S03]  /*2260*/  IADD3 R3, PT, PT, R2, 0x28, RZ ;  /* 0x0000002802037810 */ /* 0x000fc60007ffe0ff */
[--C-:B------:R-:W-:Y:S01]  /*2270*/  IMAD.WIDE.U32 R20, R21, 0x4, R28.reuse ;  /* 0x0000000415147825 */ /* 0x100fe200078e001c */
[C---:B-1----:R-:W-:Y:S02]  /*2280*/  IADD3 R5, PT, PT, R2.reuse, 0x26, RZ ;  /* 0x0000002602057810 */ /* 0x042fe40007ffe0ff */
[C---:B------:R-:W-:Y:S01]  /*2290*/  IADD3 R11, PT, PT, R2.reuse, 0x27, RZ ;  /* 0x00000027020b7810 */ /* 0x040fe20007ffe0ff */
[--C-:B------:R-:W-:Y:S01]  /*22a0*/  IMAD.WIDE.U32 R6, R7, 0x4, R28.reuse ;  /* 0x0000000407067825 */ /* 0x100fe200078e001c */
[----:B-----5:R-:W-:Y:S03]  /*22b0*/  STG.E desc[UR6][R20.64], R24 ;  /* 0x0000001814007986 */ /* 0x020fe6000c101906 */
[--C-:B------:R-:W-:Y:S01]  /*22c0*/  IMAD.WIDE.U32 R8, R9, 0x4, R28.reuse ;  /* 0x0000000409087825 */ /* 0x100fe200078e001c */
[----:B------:R0:W-:Y:S03]  /*22d0*/  STG.E desc[UR6][R16.64], R25 ;  /* 0x0000001910007986 */ /* 0x0001e6000c101906 */
[--C-:B------:R-:W-:Y:S01]  /*22e0*/  IMAD.WIDE.U32 R4, R5, 0x4, R28.reuse ;  /* 0x0000000405047825 */ /* 0x100fe200078e001c */
[----:B------:R2:W-:Y:S03]  /*22f0*/  STG.E desc[UR6][R22.64], R26 ;  /* 0x0000001a16007986 */ /* 0x0005e6000c101906 */
[--C-:B------:R-:W-:Y:S01]  /*2300*/  IMAD.WIDE.U32 R10, R11, 0x4, R28.reuse ;  /* 0x000000040b0a7825 */ /* 0x100fe200078e001c */
[----:B------:R2:W-:Y:S03]  /*2310*/  STG.E desc[UR6][R6.64], R27 ;  /* 0x0000001b06007986 */ /* 0x0005e6000c101906 */
[----:B0-----:R-:W-:Y:S01]  /*2320*/  IMAD.WIDE.U32 R16, R3, 0x4, R28 ;  /* 0x0000000403107825 */ /* 0x001fe200078e001c */
[----:B------:R2:W-:Y:S04]  /*2330*/  STG.E desc[UR6][R8.64], R12 ;  /* 0x0000000c08007986 */ /* 0x0005e8000c101906 */
[----:B------:R2:W-:Y:S04]  /*2340*/  STG.E desc[UR6][R4.64], R13 ;  /* 0x0000000d04007986 */ /* 0x0005e8000c101906 */
[----:B------:R2:W-:Y:S04]  /*2350*/  STG.E desc[UR6][R10.64], R14 ;  /* 0x0000000e0a007986 */ /* 0x0005e8000c101906 */
[----:B------:R2:W-:Y:S01]  /*2360*/  STG.E desc[UR6][R16.64], R15 ;  /* 0x0000000f10007986 */ /* 0x0005e2000c101906 */
[----:B------:R-:W-:Y:S01]  /*2370*/  IADD3 R2, PT, PT, R2, 0x30, RZ ;  /* 0x0000003002027810 */ /* 0x000fe20007ffe0ff */
[----:B------:R-:W-:Y:S06]  /*2380*/  BRA.U UP0, `(.L_x_66) ;  /* 0xfffffff500807547 */ /* 0x000fec000b83ffff */
[----:B------:R-:W-:Y:S05]  /*2390*/  EXIT ;  /* 0x000000000000794d */ /* 0x000fea0003800000 */
        .weak           $__internal_1_$__cuda_sm3x_div_rn_noftz_f32_slowpath
        .type           $__internal_1_$__cuda_sm3x_div_rn_noftz_f32_slowpath,@function
        .size           $__internal_1_$__cuda_sm3x_div_rn_noftz_f32_slowpath,(.L_x_278 - $__internal_1_$__cuda_sm3x_div_rn_noftz_f32_slowpath)
$__internal_1_$__cuda_sm3x_div_rn_noftz_f32_slowpath:
[----:B------:R-:W-:Y:S01]  /*23a0*/  SHF.R.U32.HI R10, RZ, 0x17, R21 ;  /* 0x00000017ff0a7819 */ /* 0x000fe20000011615 */
[----:B------:R-:W-:Y:S01]  /*23b0*/  BSSY.RECONVERGENT B2, `(.L_x_67) ;  /* 0x0000062000027945 */ /* 0x000fe20003800200 */
[----:B------:R-:W-:Y:S02]  /*23c0*/  SHF.R.U32.HI R19, RZ, 0x17, R24 ;  /* 0x00000017ff137819 */ /* 0x000fe40000011618 */
[----:B------:R-:W-:Y:S02]  /*23d0*/  LOP3.LUT R10, R10, 0xff, RZ, 0xc0, !PT ;  /* 0x000000ff0a0a7812 */ /* 0x000fe400078ec0ff */
[----:B------:R-:W-:Y:S02]  /*23e0*/  LOP3.LUT R19, R19, 0xff, RZ, 0xc0, !PT ;  /* 0x000000ff13137812 */ /* 0x000fe400078ec0ff */
[----:B------:R-:W-:Y:S02]  /*23f0*/  IADD3 R5, PT, PT, R10, -0x1, RZ ;  /* 0xffffffff0a057810 */ /* 0x000fe40007ffe0ff */
[----:B------:R-:W-:-:S02]  /*2400*/  IADD3 R20, PT, PT, R19, -0x1, RZ ;  /* 0xffffffff13147810 */ /* 0x000fc40007ffe0ff */
[----:B------:R-:W-:-:S04]  /*2410*/  ISETP.GT.U32.AND P0, PT, R5, 0xfd, PT ;  /* 0x000000fd0500780c */ /* 0x000fc80003f04070 */
[----:B------:R-:W-:-:S13]  /*2420*/  ISETP.GT.U32.OR P0, PT, R20, 0xfd, P0 ;  /* 0x000000fd1400780c */ /* 0x000fda0000704470 */
[----:B------:R-:W-:Y:S01]  /*2430*/  @!P0 MOV R11, RZ ;  /* 0x000000ff000b8202 */ /* 0x000fe20000000f00 */
        /* <DEDUP_REMOVED lines=20> */
[----:B------:R-:W-:Y:S01]  /*2580*/  @!P0 FFMA R24, R24, 1.84467440737095516160e+19, RZ ;  /* 0x5f80000018188823 */ /* 0x000fe200000000ff */
[----:B------:R-:W-:Y:S01]  /*2590*/  @!P0 MOV R11, 0xffffffc0 ;  /* 0xffffffc0000b8802 */ /* 0x000fe20000000f00 */
[----:B------:R-:W-:-:S03]  /*25a0*/  @!P1 FFMA R21, R21, 1.84467440737095516160e+19, RZ ;  /* 0x5f80000015159823 */ /* 0x000fc600000000ff */
[----:B------:R-:W-:-:S07]  /*25b0*/  @!P1 IADD3 R11, PT, PT, R11, 0x40, RZ ;  /* 0x000000400b0b9810 */ /* 0x000fce0007ffe0ff */
.L_x_68:
[----:B------:R-:W-:Y:S01]  /*25c0*/  LEA R26, R10, 0xc0800000, 0x17 ;  /* 0xc08000000a1a7811 */ /* 0x000fe200078eb8ff */
[----:B------:R-:W-:Y:S01]  /*25d0*/  BSSY.RECONVERGENT B3, `(.L_x_73) ;  /* 0x0000036000037945 */ /* 0x000fe20003800200 */
[----:B------:R-:W-:Y:S02]  /*25e0*/  IADD3 R19, PT, PT, R19, -0x7f, RZ ;  /* 0xffffff8113137810 */ /* 0x000fe40007ffe0ff */
[----:B------:R-:W-:-:S03]  /*25f0*/  IADD3 R26, PT, PT, -R26, R21, RZ ;  /* 0x000000151a1a7210 */ /* 0x000fc60007ffe1ff */
[C---:B------:R-:W-:Y:S01]  /*2600*/  IMAD R5, R19.reuse, -0x800000, R24 ;  /* 0xff80000013057824 */ /* 0x040fe200078e0218 */
[----:B------:R-:W0:Y:S01]  /*2610*/  MUFU.RCP R21, R26 ;  /* 0x0000001a00157308 */ /* 0x000e220000001000 */
[----:B------:R-:W-:Y:S01]  /*2620*/  FADD.FTZ R20, -R26, -RZ ;  /* 0x800000ff1a147221 */ /* 0x000fe20000010100 */
        /* <DEDUP_REMOVED lines=11> */
[----:B------:R-:W-:-:S04]  /*26e0*/  IADD3 R10, PT, PT, R11, R24, RZ ;  /* 0x000000180b0a7210 */ /* 0x000fc80007ffe0ff */
[----:B------:R-:W-:-:S04]  /*26f0*/  IADD3 R11, PT, PT, R10, -0x1, RZ ;  /* 0xffffffff0a0b7810 */ /* 0x000fc80007ffe0ff */
        /* <DEDUP_REMOVED lines=16> */
[----:B------:R-:W-:-:S02]  /*2800*/  ISETP.NE.AND P1, PT, R10, RZ, PT ;  /* 0x000000ff0a00720c */ /* 0x000fc40003f25270 */
[----:B------:R-:W-:Y:S02]  /*2810*/  IADD3 R10, PT, PT, -R10, RZ, RZ ;  /* 0x000000ff0a0a7210 */ /* 0x000fe40007ffe1ff */
[----:B------:R-:W-:Y:S02]  /*2820*/  SHF.L.U32 R20, R11, R20, RZ ;  /* 0x000000140b147219 */ /* 0x000fe400000006ff */
[----:B------:R-:W-:Y:S02]  /*2830*/  FSETP.NEU.FTZ.AND P0, PT, R19, R22, PT ;  /* 0x000000161300720b */ /* 0x000fe40003f1d000 */
[----:B------:R-:W-:Y:S02]  /*2840*/  SEL R10, R10, RZ, P3 ;  /* 0x000000ff0a0a7207 */ /* 0x000fe40001800000 */
[----:B------:R-:W-:Y:S02]  /*2850*/  ISETP.NE.AND P1, PT, R20, RZ, P1 ;  /* 0x000000ff1400720c */ /* 0x000fe40000f25270 */
[----:B------:R-:W-:-:S02]  /*2860*/  SHF.R.U32.HI R20, RZ, R10, R11 ;  /* 0x0000000aff147219 */ /* 0x000fc4000001160b */
[----:B------:R-:W-:Y:S02]  /*2870*/  PLOP3.LUT P0, PT, P0, P1, PT, 0xf8, 0x8f ;  /* 0x00000000008f781c */ /* 0x000fe40000703f70 */
[----:B------:R-:W-:Y:S02]  /*2880*/  SHF.R.U32.HI R10, RZ, 0x1, R20 ;  /* 0x00000001ff0a7819 */ /* 0x000fe40000011614 */
[----:B------:R-:W-:-:S04]  /*2890*/  SEL R11, RZ, 0x1, !P0 ;  /* 0x00000001ff0b7807 */ /* 0x000fc80004000000 */
[----:B------:R-:W-:-:S04]  /*28a0*/  LOP3.LUT R11, R11, 0x1, R10, 0xf8, !PT ;  /* 0x000000010b0b7812 */ /* 0x000fc800078ef80a */
[----:B------:R-:W-:-:S04]  /*28b0*/  LOP3.LUT R11, R11, R20, RZ, 0xc0, !PT ;  /* 0x000000140b0b7212 */ /* 0x000fc800078ec0ff */
[----:B------:R-:W-:-:S04]  /*28c0*/  IADD3 R10, PT, PT, R10, R11, RZ ;  /* 0x0000000b0a0a7210 */ /* 0x000fc80007ffe0ff */
[----:B------:R-:W-:Y:S01]  /*28d0*/  LOP3.LUT R5, R10, R5, RZ, 0xfc, !PT ;  /* 0x000000050a057212 */ /* 0x000fe200078efcff */
[----:B------:R-:W-:Y:S06]  /*28e0*/  BRA `(.L_x_76) ;  /* 0x0000000000107947 */ /* 0x000fec0003800000 */
.L_x_75:
[----:B------:R-:W-:-:S04]  /*28f0*/  LOP3.LUT R5, R5, 0x80000000, RZ, 0xc0, !PT ;  /* 0x8000000005057812 */ /* 0x000fc800078ec0ff */
[----:B------:R-:W-:Y:S01]  /*2900*/  LOP3.LUT R5, R5, 0x7f800000, RZ, 0xfc, !PT ;  /* 0x7f80000005057812 */ /* 0x000fe200078efcff */
[----:B------:R-:W-:Y:S06]  /*2910*/  BRA `(.L_x_76) ;  /* 0x0000000000047947 */ /* 0x000fec0003800000 */
.L_x_74:
[----:B------:R-:W-:-:S07]  /*2920*/  LEA R5, R24, R5, 0x17 ;  /* 0x0000000518057211 */ /* 0x000fce00078eb8ff */
.L_x_76:
[----:B------:R-:W-:Y:S05]  /*2930*/  BSYNC.RECONVERGENT B3 ;  /* 0x0000000000037941 */ /* 0x000fea0003800200 */
.L_x_73:
[----:B------:R-:W-:Y:S05]  /*2940*/  BRA `(.L_x_77) ;  /* 0x0000000000207947 */ /* 0x000fea0003800000 */
.L_x_72:
[----:B------:R-:W-:-:S04]  /*2950*/  LOP3.LUT R5, R21, 0x80000000, R24, 0x48, !PT ;  /* 0x8000000015057812 */ /* 0x000fc800078e4818 */
[----:B------:R-:W-:Y:S01]  /*2960*/  LOP3.LUT R5, R5, 0x7f800000, RZ, 0xfc, !PT ;  /* 0x7f80000005057812 */ /* 0x000fe200078efcff */
[----:B------:R-:W-:Y:S06]  /*2970*/  BRA `(.L_x_77) ;  /* 0x0000000000147947 */ /* 0x000fec0003800000 */
.L_x_71:
[----:B------:R-:W-:Y:S01]  /*2980*/  LOP3.LUT R5, R21, 0x80000000, R24, 0x48, !PT ;  /* 0x8000000015057812 */ /* 0x000fe200078e4818 */
[----:B------:R-:W-:Y:S06]  /*2990*/  BRA `(.L_x_77) ;  /* 0x00000000000c7947 */ /* 0x000fec0003800000 */
.L_x_70:
[----:B------:R-:W0:Y:S01]  /*29a0*/  MUFU.RSQ R5, -QNAN ;  /* 0xffc0000000057908 */ /* 0x000e220000001400 */
[----:B------:R-:W-:Y:S05]  /*29b0*/  BRA `(.L_x_77) ;  /* 0x0000000000047947 */ /* 0x000fea0003800000 */
.L_x_69:
[----:B------:R-:W-:-:S07]  /*29c0*/  FADD.FTZ R5, R24, R21 ;  /* 0x0000001518057221 */ /* 0x000fce0000010000 */
.L_x_77:
[----:B------:R-:W-:Y:S05]  /*29d0*/  BSYNC.RECONVERGENT B2 ;  /* 0x0000000000027941 */ /* 0x000fea0003800200 */
.L_x_67:
[----:B------:R-:W-:Y:S01]  /*29e0*/  HFMA2 R11, -RZ, RZ, 0, 0 ;  /* 0x00000000ff0b7431 */ /* 0x000fe200000001ff */
[----:B------:R-:W-:-:S04]  /*29f0*/  MOV R10, R12 ;  /* 0x0000000c000a7202 */ /* 0x000fc80000000f00 */
[----:B0-----:R-:W-:Y:S05]  /*2a00*/  RET.REL.NODEC R10 `(_Z14gpu_rad_sweep4PfjjjS_) ;  /* 0xffffffd40a7c7950 */ /* 0x001fea0003c3ffff */
.L_x_78:
        /* <DEDUP_REMOVED lines=15> */
.L_x_278:


//--------------------- .text._Z14gpu_rad_sweep3PfjjjS_ --------------------------
	.section	.text._Z14gpu_rad_sweep3PfjjjS_,"ax",@progbits
	.align	128
        .global         _Z14gpu_rad_sweep3PfjjjS_
        .type           _Z14gpu_rad_sweep3PfjjjS_,@function
        .size           _Z14gpu_rad_sweep3PfjjjS_,(.L_x_279 - _Z14gpu_rad_sweep3PfjjjS_)
        .other          _Z14gpu_rad_sweep3PfjjjS_,@"STO_CUDA_ENTRY STV_DEFAULT"
_Z14gpu_rad_sweep3PfjjjS_:
.text._Z14gpu_rad_sweep3PfjjjS_:
[----:B------:R-:W-:Y:S01]  /*0000*/  LDC R1, c[0x0][0x37c] ;  /* 0x0000df00ff017b82 */ /* 0x000fe20000000800 */
[----:B------:R-:W0:Y:S07]  /*0010*/  S2R R45, SR_TID.X ;  /* 0x00000000002d7919 */ /* 0x000e2e0000002100 */
[----:B------:R-:W0:Y:S01]  /*0020*/  S2UR UR4, SR_CTAID.X ;  /* 0x00000000000479c3 */ /* 0x000e220000002500 */
[----:B------:R-:W1:Y:S07]  /*0030*/  LDCU UR5, c[0x0][0x388] ;  /* 0x00007100ff0577ac */ /* 0x000e6e0008000800 */
[----:B------:R-:W0:Y:S02]  /*0040*/  LDC R17, c[0x0][0x360] ;  /* 0x0000d800ff117b82 */ /* 0x000e240000000800 */
[----:B0-----:R-:W-:-:S05]  /*0050*/  IMAD R17, R17, UR4, R45 ;  /* 0x0000000411117c24 */ /* 0x001fca000f8e022d */
[----:B-1----:R-:W-:-:S13]  /*0060*/  ISETP.GE.U32.AND P0, PT, R17, UR5, PT ;  /* 0x0000000511007c0c */ /* 0x002fda000bf06070 */
[----:B------:R-:W-:Y:S05]  /*0070*/  @P0 EXIT ;  /* 0x000000000000094d */ /* 0x000fea0003800000 */
[----:B------:R-:W0:Y:S02]  /*0080*/  LDCU UR4, c[0x0][0x390] ;  /* 0x00007200ff0477ac */ /* 0x000e240008000800 */
[----:B0-----:R-:W-:-:S13]  /*0090*/  ISETP.NE.AND P0, PT, RZ, UR4, PT ;  /* 0x00000004ff007c0c */ /* 0x001fda000bf05270 */
[----:B------:R-:W-:Y:S05]  /*00a0*/  @!P0 EXIT ;  /* 0x000000000000894d */ /* 0x000fea0003800000 */
[----:B------:R-:W0:Y:S01]  /*00b0*/  S2R R7, SR_CgaCtaId ;  /* 0x0000000000077919 */ /* 0x000e220000008800 */
[----:B------:R-:W-:Y:S01]  /*00c0*/  I2FP.F32.U32 R5, UR5 ;  /* 0x0000000500057c45 */ /* 0x000fe20008201000 */
[----:B------:R-:W1:Y:S01]  /*00d0*/  LDC R16, c[0x0][0x38c] ;  /* 0x0000e300ff107b82 */ /* 0x000e620000000800 */
[----:B------:R-:W-:Y:S01]  /*00e0*/  IADD3 R8, PT, PT, R17, 0x1, RZ ;  /* 0x0000000111087810 */ /* 0x000fe20007ffe0ff */
[----:B------:R-:W2:Y:S01]  /*00f0*/  LDCU.64 UR6, c[0x0][0x380] ;  /* 0x00007000ff0677ac */ /* 0x000ea20008000a00 */
[----:B------:R-:W3:Y:S01]  /*0100*/  MUFU.RCP R0, R5 ;  /* 0x0000000500007308 */ /* 0x000ee20000001000 */
[----:B------:R-:W-:Y:S01]  /*0110*/  BSSY.RECONVERGENT B2, `(.L_x_79) ;  /* 0x0000030000027945 */ /* 0x000fe20003800200 */
[----:B------:R-:W-:-:S03]  /*0120*/  I2FP.F32.S32 R8, R8 ;  /* 0x0000000800087245 */ /* 0x000fc60000201400 */
[----:B------:R-:W4:Y:S03]  /*0130*/  LDC.64 R36, c[0x0][0x398] ;  /* 0x0000e600ff247b82 */ /* 0x000f260000000a00 */
[----:B------:R-:W5:Y:S01]  /*0140*/  FCHK P0, R8, R5 ;  /* 0x0000000508007302 */ /* 0x000f620000000000 */
[----:B---3--:R-:W-:-:S04]  /*0150*/  FFMA R3, -R5, R0, 1 ;  /* 0x3f80000005037423 */ /* 0x008fc80000000100 */
[----:B------:R-:W-:Y:S01]  /*0160*/  FFMA R3, R0, R3, R0 ;  /* 0x0000000300037223 */ /* 0x000fe20000000000 */
[----:B------:R-:W-:Y:S01]  /*0170*/  MOV R0, 0x400 ;  /* 0x0000040000007802 */ /* 0x000fe20000000f00 */
[----:B-1----:R-:W-:Y:S01]  /*0180*/  IMAD R17, R17, R16, RZ ;  /* 0x0000001011117224 */ /* 0x002fe200078e02ff */
[----:B------:R-:W-:Y:S01]  /*0190*/  IADD3 R4, PT, PT, R16, -0x4, RZ ;  /* 0xfffffffc10047810 */ /* 0x000fe20007ffe0ff */
[----:B------:R-:W-:Y:S01]  /*01a0*/  FFMA R44, R8, R3, RZ ;  /* 0x00000003082c7223 */ /* 0x000fe200000000ff */
[C---:B------:R-:W-:Y:S02]  /*01b0*/  IADD3 R9, PT, PT, R16.reuse, -0x2, RZ ;  /* 0xfffffffe10097810 */ /* 0x040fe40007ffe0ff */
[----:B0-----:R-:W-:Y:S01]  /*01c0*/  LEA R0, R7, R0, 0x18 ;  /* 0x0000000007007211 */ /* 0x001fe200078ec0ff */
[----:B------:R-:W-:Y:S01]  /*01d0*/  FFMA R2, -R5, R44, R8 ;  /* 0x0000002c05027223 */ /* 0x000fe20000000108 */
[----:B------:R-:W-:Y:S01]  /*01e0*/  IADD3 R11, PT, PT, R16, -0x1, RZ ;  /* 0xffffffff100b7810 */ /* 0x000fe20007ffe0ff */
[----:B------:R-:W-:-:S04]  /*01f0*/  IMAD.HI.U32 R6, R4, -0x33333333, RZ ;  /* 0xcccccccd04067827 */ /* 0x000fc800078e00ff */
[----:B------:R-:W-:Y:S01]  /*0200*/  FFMA R44, R3, R2, R44 ;  /* 0x00000002032c7223 */ /* 0x000fe2000000002c */
[----:B------:R-:W-:Y:S01]  /*0210*/  IMAD R45, R45, 0x14, R0 ;  /* 0x000000142d2d7824 */ /* 0x000fe200078e0200 */
[C---:B------:R-:W-:Y:S01]  /*0220*/  IADD3 R0, PT, PT, R16.reuse, -0x5, RZ ;  /* 0xfffffffb10007810 */ /* 0x040fe20007ffe0ff */
[----:B------:R-:W-:Y:S01]  /*0230*/  IMAD.HI.U32 R10, R9, -0x33333333, RZ ;  /* 0xcccccccd090a7827 */ /* 0x000fe200078e00ff */
[----:B------:R-:W-:Y:S02]  /*0240*/  IADD3 R16, PT, PT, R16, -0x3, RZ ;  /* 0xfffffffd10107810 */ /* 0x000fe40007ffe0ff */
[----:B------:R-:W-:Y:S01]  /*0250*/  SHF.R.U32.HI R7, RZ, 0x2, R6 ;  /* 0x00000002ff077819 */ /* 0x000fe20000011606 */
[----:B------:R-:W-:Y:S01]  /*0260*/  IMAD.HI.U32 R2, R0, -0x33333333, RZ ;  /* 0xcccccccd00027827 */ /* 0x000fe200078e00ff */
[----:B------:R-:W-:Y:S02]  /*0270*/  SHF.R.U32.HI R10, RZ, 0x2, R10 ;  /* 0x00000002ff0a7819 */ /* 0x000fe4000001160a */
[----:B--2---:R-:W-:Y:S01]  /*0280*/  MOV R6, UR6 ;  /* 0x0000000600067c02 */ /* 0x004fe20008000f00 */
[----:B------:R-:W-:Y:S01]  /*0290*/  IMAD.HI.U32 R12, R11, -0x33333333, RZ ;  /* 0xcccccccd0b0c7827 */ /* 0x000fe200078e00ff */
[----:B------:R-:W-:-:S02]  /*02a0*/  SHF.R.U32.HI R3, RZ, 0x2, R2 ;  /* 0x00000002ff037819 */ /* 0x000fc40000011602 */
[C---:B------:R-:W-:Y:S01]  /*02b0*/  ISETP.GE.U32.AND P2, PT, R16.reuse, 0x3, PT ;  /* 0x000000031000780c */ /* 0x040fe20003f46070 */
[----:B------:R-:W-:Y:S01]  /*02c0*/  IMAD.HI.U32 R2, R16, -0x33333333, RZ ;  /* 0xcccccccd10027827 */ /* 0x000fe200078e00ff */
[----:B------:R-:W-:-:S03]  /*02d0*/  SHF.R.U32.HI R12, RZ, 0x2, R12 ;  /* 0x00000002ff0c7819 */ /* 0x000fc6000001160c */
[----:B------:R-:W-:Y:S01]  /*02e0*/  IMAD R0, R3, -0x5, R0 ;  /* 0xfffffffb03007824 */ /* 0x000fe200078e0200 */
[----:B------:R-:W-:Y:S01]  /*02f0*/  SHF.R.U32.HI R3, RZ, 0x2, R2 ;  /* 0x00000002ff037819 */ /* 0x000fe20000011602 */
[----:B------:R-:W-:Y:S01]  /*0300*/  IMAD R14, R7, -0x5, R4 ;  /* 0xfffffffb070e7824 */ /* 0x000fe200078e0204 */
[----:B------:R-:W-:Y:S01]  /*0310*/  MOV R7, UR7 ;  /* 0x0000000700077c02 */ /* 0x000fe20008000f00 */
[----:B------:R-:W-:Y:S01]  /*0320*/  IMAD R10, R10, -0x5, R9 ;  /* 0xfffffffb0a0a7824 */ /* 0x000fe200078e0209 */
[-C--:B------:R-:W-:Y:S01]  /*0330*/  LEA R15, R0, R45.reuse, 0x2 ;  /* 0x0000002d000f7211 */ /* 0x080fe200078e10ff */
[----:B------:R-:W-:Y:S01]  /*0340*/  IMAD R12, R12, -0x5, R11 ;  /* 0xfffffffb0c0c7824 */ /* 0x000fe200078e020b */
[-C--:B------:R-:W-:Y:S01]  /*0350*/  LEA R14, R14, R45.reuse, 0x2 ;  /* 0x0000002d0e0e7211 */ /* 0x080fe200078e10ff */
[----:B------:R-:W-:Y:S01]  /*0360*/  IMAD R2, R3, -0x5, R16 ;  /* 0xfffffffb03027824 */ /* 0x000fe200078e0210 */
[----:B------:R-:W-:Y:S02]  /*0370*/  IADD3 R16, PT, PT, R17, R16, RZ ;  /* 0x0000001011107210 */ /* 0x000fe40007ffe0ff */
[----:B------:R-:W-:-:S02]  /*0380*/  LEA R13, R10, R45, 0x2 ;  /* 0x0000002d0a0d7211 */ /* 0x000fc400078e10ff */
[-C--:B------:R-:W-:Y:S02]  /*0390*/  LEA R12, R12, R45.reuse, 0x2 ;  /* 0x0000002d0c0c7211 */ /* 0x080fe400078e10ff */
[----:B------:R-:W-:Y:S01]  /*03a0*/  LEA R11, R2, R45, 0x2 ;  /* 0x0000002d020b7211 */ /* 0x000fe200078e10ff */
[----:B----45:R-:W-:Y:S06]  /*03b0*/  @!P0 BRA `(.L_x_80) ;  /* 0x0000000000148947 */ /* 0x030fec0003800000 */
[----:B------:R-:W-:Y:S02]  /*03c0*/  MOV R3, R8 ;  /* 0x0000000800037202 */ /* 0x000fe40000000f00 */
[----:B------:R-:W-:Y:S02]  /*03d0*/  MOV R0, R5 ;  /* 0x0000000500007202 */ /* 0x000fe40000000f00 */
[----:B------:R-:W-:-:S07]  /*03e0*/  MOV R46, 0x400 ;  /* 0x00000400002e7802 */ /* 0x000fce0000000f00 */
[----:B------:R-:W-:Y:S05]  /*03f0*/  CALL.REL.NOINC `($__internal_2_$__cuda_sm3x_div_rn_noftz_f32_slowpath) ;  /* 0x0000003800807944 */ /* 0x000fea0003c00000 */
[----:B------:R-:W-:-:S07]  /*0400*/  MOV R44, R0 ;  /* 0x00000000002c7202 */ /* 0x000fce0000000f00 */
.L_x_80:
[----:B------:R-:W-:Y:S05]  /*0410*/  BSYNC.RECONVERGENT B2 ;  /* 0x0000000000027941 */ /* 0x000fea0003800200 */
.L_x_79:
[----:B------:R-:W0:Y:S01]  /*0420*/  MUFU.RCP R10, R5 ;  /* 0x00000005000a7308 */ /* 0x000e220000001000 */
[----:B------:R-:W-:Y:S01]  /*0430*/  FMUL R3, R8, 0.23999999463558197021 ;  /* 0x3e75c28f08037820 */ /* 0x000fe20000400000 */
[----:B------:R-:W-:Y:S06]  /*0440*/  BSSY.RECONVERGENT B2, `(.L_x_81) ;  /* 0x000000c000027945 */ /* 0x000fec0003800200 */
[----:B------:R-:W1:Y:S01]  /*0450*/  FCHK P0, R3, R5 ;  /* 0x0000000503007302 */ /* 0x000e620000000000 */
[----:B0-----:R-:W-:-:S04]  /*0460*/  FFMA R9, -R5, R10, 1 ;  /* 0x3f80000005097423 */ /* 0x001fc8000000010a */
[----:B------:R-:W-:-:S04]  /*0470*/  FFMA R10, R10, R9, R10 ;  /* 0x000000090a0a7223 */ /* 0x000fc8000000000a */
[----:B------:R-:W-:-:S04]  /*0480*/  FFMA R0, R10, R3, RZ ;  /* 0x000000030a007223 */ /* 0x000fc800000000ff */
[----:B------:R-:W-:-:S04]  /*0490*/  FFMA R9, -R5, R0, R3 ;  /* 0x0000000005097223 */ /* 0x000fc80000000103 */
[----:B------:R-:W-:Y:S01]  /*04a0*/  FFMA R10, R10, R9, R0 ;  /* 0x000000090a0a7223 */ /* 0x000fe20000000000 */
[----:B-1----:R-:W-:Y:S06]  /*04b0*/  @!P0 BRA `(.L_x_82) ;  /* 0x0000000000108947 */ /* 0x002fec0003800000 */
[----:B------:R-:W-:Y:S02]  /*04c0*/  MOV R0, R5 ;  /* 0x0000000500007202 */ /* 0x000fe40000000f00 */
[----:B------:R-:W-:-:S07]  /*04d0*/  MOV R46, 0x4f0 ;  /* 0x000004f0002e7802 */ /* 0x000fce0000000f00 */
[----:B------:R-:W-:Y:S05]  /*04e0*/  CALL.REL.NOINC `($__internal_2_$__cuda_sm3x_div_rn_noftz_f32_slowpath) ;  /* 0x0000003800447944 */ /* 0x000fea0003c00000 */
[----:B------:R-:W-:-:S07]  /*04f0*/  MOV R10, R0 ;  /* 0x00000000000a7202 */ /* 0x000fce0000000f00 */
.L_x_82:
[----:B------:R-:W-:Y:S05]  /*0500*/  BSYNC.RECONVERGENT B2 ;  /* 0x0000000000027941 */ /* 0x000fea0003800200 */
.L_x_81:
[----:B------:R-:W0:Y:S01]  /*0510*/  LDCU.64 UR6, c[0x0][0x358] ;  /* 0x00006b00ff0677ac */ /* 0x000e220008000a00 */
[----:B------:R-:W-:Y:S05]  /*0520*/  @!P2 BRA `(.L_x_83) ;  /* 0x000000100044a947 */ /* 0x000fea0003800000 */
[----:B------:R-:W-:-:S05]  /*0530*/  UMOV UR4, URZ ;  /* 0x000000ff00047c82 */ /* 0x000fca0008000000 */
.L_x_99:
[----:B------:R-:W-:Y:S01]  /*0540*/  IMAD.WIDE R32, R17, 0x4, R6 ;  /* 0x0000000411207825 */ /* 0x000fe200078e0206 */
[----:B------:R-:W1:Y:S04]  /*0550*/  LDCU UR5, c[0x0][0x38c] ;  /* 0x00007180ff0577ac */ /* 0x000e680008000800 */
[----:B0-----:R-:W2:Y:S04]  /*0560*/  LDG.E R0, desc[UR6][R32.64] ;  /* 0x0000000620007981 */ /* 0x001ea8000c1e1900 */
[----:B------:R-:W3:Y:S04]  /*0570*/  LDG.E R2, desc[UR6][R32.64+0x4] ;  /* 0x0000040620027981 */ /* 0x000ee8000c1e1900 */
[----:B------:R-:W4:Y:S04]  /*0580*/  LDG.E R4, desc[UR6][R32.64+0x8] ;  /* 0x0000080620047981 */ /* 0x000f28000c1e1900 */
[----:B------:R-:W5:Y:S04]  /*0590*/  LDG.E R8, desc[UR6][R32.64+0xc] ;  /* 0x00000c0620087981 */ /* 0x000f68000c1e1900 */
[----:B------:R-:W5:Y:S01]  /*05a0*/  LDG.E R18, desc[UR6][R32.64+0x10] ;  /* 0x0000100620127981 */ /* 0x000f62000c1e1900 */
[----:B-1----:R-:W-:Y:S01]  /*05b0*/  UISETP.NE.AND UP0, UPT, UR5, 0x6, UPT ;  /* 0x000000060500788c */ /* 0x002fe2000bf05270 */
[----:B------:R-:W-:Y:S01]  /*05c0*/  HFMA2 R22, -RZ, RZ, 0, 1.1920928955078125e-07 ;  /* 0x00000002ff167431 */ /* 0x000fe200000001ff */
[----:B------:R-:W-:-:S02]  /*05d0*/  MOV R34, R6 ;  /* 0x0000000600227202 */ /* 0x000fc40000000f00 */
[----:B------:R-:W-:Y:S01]  /*05e0*/  MOV R35, R7 ;  /* 0x0000000700237202 */ /* 0x000fe20000000f00 */
[----:B--2---:R0:W-:Y:S04]  /*05f0*/  STS [R45], R0 ;  /* 0x000000002d007388 */ /* 0x0041e80000000800 */
[----:B---3--:R0:W-:Y:S04]  /*0600*/  STS [R45+0x4], R2 ;  /* 0x000004022d007388 */ /* 0x0081e80000000800 */
[----:B----4-:R0:W-:Y:S04]  /*0610*/  STS [R45+0x8], R4 ;  /* 0x000008042d007388 */ /* 0x0101e80000000800 */
[----:B-----5:R0:W-:Y:S04]  /*0620*/  STS [R45+0xc], R8 ;  /* 0x00000c082d007388 */ /* 0x0201e80000000800 */
[----:B------:R0:W-:Y:S01]  /*0630*/  STS [R45+0x10], R18 ;  /* 0x000010122d007388 */ /* 0x0001e20000000800 */
[----:B------:R-:W-:Y:S05]  /*0640*/  BRA.U !UP0, `(.L_x_84) ;  /* 0x0000000508ac7547 */ /* 0x000fea000b800000 */
[----:B------:R-:W1:Y:S01]  /*0650*/  S2R R3, SR_CgaCtaId ;  /* 0x0000000000037919 */ /* 0x000e620000008800 */
[----:B0-----:R-:W-:Y:S01]  /*0660*/  MOV R0, 0x400 ;  /* 0x0000040000007802 */ /* 0x001fe20000000f00 */
[----:B------:R-:W-:Y:S01]  /*0670*/  UIADD3 UR5, UPT, UPT, UR5, -0x5, URZ ;  /* 0xfffffffb05057890 */ /* 0x000fe2000fffe0ff */
[----:B------:R-:W-:Y:S01]  /*0680*/  IADD3 R26, PT, PT, R17, 0x2, RZ ;  /* 0x00000002111a7810 */ /* 0x000fe20007ffe0ff */
[----:B------:R-:W0:Y:S01]  /*0690*/  S2R R45, SR_TID.X ;  /* 0x00000000002d7919 */ /* 0x000e220000002100 */
[----:B------:R-:W-:Y:S01]  /*06a0*/  MOV R25, 0x2 ;  /* 0x0000000200197802 */ /* 0x000fe20000000f00 */
[----:B------:R-:W-:Y:S01]  /*06b0*/  ULOP3.LUT UR5, UR5, 0xfffffffe, URZ, 0xc0, !UPT ;  /* 0xfffffffe05057892 */ /* 0x000fe2000f8ec0ff */
[----:B------:R-:W-:Y:S02]  /*06c0*/  MOV R24, 0x6 ;  /* 0x0000000600187802 */ /* 0x000fe40000000f00 */
[----:B------:R-:W-:Y:S01]  /*06d0*/  MOV R23, 0x5 ;  /* 0x0000000500177802 */ /* 0x000fe20000000f00 */
[----:B------:R-:W-:Y:S01]  /*06e0*/  UIADD3 UR5, UPT, UPT, -UR5, URZ, URZ ;  /* 0x000000ff05057290 */ /* 0x000fe2000fffe1ff */
[----:B------:R-:W-:-:S02]  /*06f0*/  MOV R22, RZ ;  /* 0x000000ff00167202 */ /* 0x000fc40000000f00 */
[----:B------:R-:W-:Y:S02]  /*0700*/  MOV R21, 0x4 ;  /* 0x0000000400157802 */ /* 0x000fe40000000f00 */
[----:B------:R-:W-:Y:S02]  /*0710*/  MOV R20, 0x3 ;  /* 0x0000000300147802 */ /* 0x000fe40000000f00 */
[----:B------:R-:W-:Y:S02]  /*0720*/  MOV R19, 0x1 ;  /* 0x0000000100137802 */ /* 0x000fe40000000f00 */
[----:B-1----:R-:W-:-:S05]  /*0730*/  LEA R0, R3, R0, 0x18 ;  /* 0x0000000003007211 */ /* 0x002fca00078ec0ff */
[----:B0-----:R-:W-:-:S05]  /*0740*/  IMAD R45, R45, 0x14, R0 ;  /* 0x000000142d2d7824 */ /* 0x001fca00078e0200 */
[----:B------:R-:W-:-:S07]  /*0750*/  IADD3 R27, PT, PT, R45, 0x18, RZ ;  /* 0x000000182d1b7810 */ /* 0x000fce0007ffe0ff */
.L_x_89:
[----:B0-----:R-:W-:Y:S01]  /*0760*/  IMAD.HI.U32 R0, R19, -0x33333333, RZ ;  /* 0xcccccccd13007827 */ /* 0x001fe200078e00ff */
[----:B------:R-:W-:Y:S01]  /*0770*/  MOV R31, 0x3e4ccccd ;  /* 0x3e4ccccd001f7802 */ /* 0x000fe20000000f00 */
[----:B------:R-:W-:Y:S02]  /*0780*/  BSSY.RECONVERGENT B2, `(.L_x_85) ;  /* 0x000002b000027945 */ /* 0x000fe40003800200 */
[----:B------:R-:W-:Y:S01]  /*0790*/  IMAD.HI.U32 R2, R22, -0x33333333, RZ ;  /* 0xcccccccd16027827 */ /* 0x000fe200078e00ff */
[----:B------:R-:W-:-:S03]  /*07a0*/  SHF.R.U32.HI R0, RZ, 0x2, R0 ;  /* 0x00000002ff007819 */ /* 0x000fc60000011600 */
[----:B------:R-:W-:Y:S01]  /*07b0*/  IMAD.HI.U32 R3, R25, -0x33333333, RZ ;  /* 0xcccccccd19037827 */ /* 0x000fe200078e00ff */
[----:B------:R-:W-:-:S03]  /*07c0*/  SHF.R.U32.HI R4, RZ, 0x2, R2 ;  /* 0x00000002ff047819 */ /* 0x000fc60000011602 */
[----:B------:R-:W-:Y:S01]  /*07d0*/  IMAD R8, R0, -0x14, R27 ;  /* 0xffffffec00087824 */ /* 0x000fe200078e021b */
[----:B------:R-:W-:Y:S01]  /*07e0*/  SHF.R.U32.HI R6, RZ, 0x2, R3 ;  /* 0x00000002ff067819 */ /* 0x000fe20000011603 */
[----:B------:R-:W-:-:S03]  /*07f0*/  IMAD.HI.U32 R2, R20, -0x33333333, RZ ;  /* 0xcccccccd14027827 */ /* 0x000fc600078e00ff */
[----:B------:R-:W0:Y:S01]  /*0800*/  LDS R3, [R8+-0x14] ;  /* 0xffffec0008037984 */ /* 0x000e220000000800 */
[----:B------:R-:W-:Y:S01]  /*0810*/  IMAD R4, R4, -0x14, R27 ;  /* 0xffffffec04047824 */ /* 0x000fe200078e021b */
[----:B------:R-:W-:Y:S01]  /*0820*/  SHF.R.U32.HI R2, RZ, 0x2, R2 ;  /* 0x00000002ff027819 */ /* 0x000fe20000011602 */
[----:B------:R-:W-:-:S04]  /*0830*/  IMAD.HI.U32 R0, R21, -0x33333333, RZ ;  /* 0xcccccccd15007827 */ /* 0x000fc800078e00ff */
[--C-:B------:R-:W-:Y:S01]  /*0840*/  IMAD R7, R6, -0x14, R27.reuse ;  /* 0xffffffec06077824 */ /* 0x100fe200078e021b */
[----:B------:R-:W1:Y:S01]  /*0850*/  LDS R4, [R4+-0x18] ;  /* 0xffffe80004047984 */ /* 0x000e620000000800 */
[----:B------:R-:W-:Y:S01]  /*0860*/  SHF.R.U32.HI R0, RZ, 0x2, R0 ;  /* 0x00000002ff007819 */ /* 0x000fe20000011600 */
[----:B------:R-:W-:Y:S02]  /*0870*/  IMAD R6, R2, -0x14, R27 ;  /* 0xffffffec02067824 */ /* 0x000fe400078e021b */
[----:B------:R-:W2:Y:S01]  /*0880*/  LDS R2, [R7+-0x10] ;  /* 0xfffff00007027984 */ /* 0x000ea20000000800 */
[----:B------:R-:W-:-:S03]  /*0890*/  IMAD.HI.U32 R18, R24, -0x33333333, RZ ;  /* 0xcccccccd18127827 */ /* 0x000fc600078e00ff */
[----:B------:R-:W3:Y:S01]  /*08a0*/  LDS R9, [R6+-0xc] ;  /* 0xfffff40006097984 */ /* 0x000ee20000000800 */
[----:B------:R-:W-:Y:S02]  /*08b0*/  IMAD R5, R0, -0x14, R27 ;  /* 0xffffffec00057824 */ /* 0x000fe400078e021b */
[----:B------:R-:W-:Y:S01]  /*08c0*/  HFMA2 R0, -RZ, RZ, 2.3125, 0 ;  /* 0x40a00000ff007431 */ /* 0x000fe200000001ff */
[----:B------:R-:W-:Y:S02]  /*08d0*/  SHF.R.U32.HI R18, RZ, 0x2, R18 ;  /* 0x00000002ff127819 */ /* 0x000fe40000011612 */
[----:B------:R-:W4:Y:S02]  /*08e0*/  LDS R29, [R5+-0x8] ;  /* 0xfffff800051d7984 */ /* 0x000f240000000800 */
[----:B------:R-:W-:-:S04]  /*08f0*/  FFMA R0, R31, -R0, 1 ;  /* 0x3f8000001f007423 */ /* 0x000fc80000000800 */
[----:B------:R-:W-:Y:S01]  /*0900*/  FFMA R0, R0, R31, 0.20000000298023223877 ;  /* 0x3e4ccccd00007423 */ /* 0x000fe2000000001f */
[C---:B------:R-:W-:Y:S01]  /*0910*/  IMAD.WIDE R30, R25.reuse, 0x4, R32 ;  /* 0x00000004191e7825 */ /* 0x040fe200078e0220 */
[----:B------:R-:W-:-:S03]  /*0920*/  IADD3 R25, PT, PT, R25, 0x2, RZ ;  /* 0x0000000219197810 */ /* 0x000fc60007ffe0ff */
[----:B0-----:R-:W-:-:S04]  /*0930*/  FMUL R3, R3, 1.3999999761581420898 ;  /* 0x3fb3333303037820 */ /* 0x001fc80000400000 */
[----:B-1----:R-:W-:-:S04]  /*0940*/  FFMA R3, R4, 1.7000000476837158203, R3 ;  /* 0x3fd9999a04037823 */ /* 0x002fc80000000003 */
[----:B--2---:R-:W-:-:S04]  /*0950*/  FADD R2, R3, R2 ;  /* 0x0000000203027221 */ /* 0x004fc80000000000 */
[----:B---3--:R-:W-:-:S04]  /*0960*/  FFMA R2, R9, 0.60000002384185791016, R2 ;  /* 0x3f19999a09027823 */ /* 0x008fc80000000002 */
[----:B----4-:R-:W-:Y:S01]  /*0970*/  FFMA R3, R29, 0.30000001192092895508, R2 ;  /* 0x3e99999a1d037823 */ /* 0x010fe20000000002 */
[----:B------:R-:W-:-:S03]  /*0980*/  IMAD.WIDE R28, R26, 0x4, R36 ;  /* 0x000000041a1c7825 */ /* 0x000fc600078e0224 */
[----:B------:R-:W0:Y:S01]  /*0990*/  FCHK P0, R3, 5 ;  /* 0x40a0000003007902 */ /* 0x000e220000000000 */
[----:B------:R-:W-:-:S04]  /*09a0*/  FFMA R2, R3, R0, RZ ;  /* 0x0000000003027223 */ /* 0x000fc800000000ff */
[----:B------:R-:W-:-:S04]  /*09b0*/  FFMA R9, R2, -5, R3 ;  /* 0xc0a0000002097823 */ /* 0x000fc80000000003 */
[----:B------:R-:W-:Y:S01]  /*09c0*/  FFMA R0, R0, R9, R2 ;  /* 0x0000000900007223 */ /* 0x000fe20000000002 */
[----:B------:R-:W-:-:S05]  /*09d0*/  IMAD.HI.U32 R9, R23, -0x33333333, RZ ;  /* 0xcccccccd17097827 */ /* 0x000fca00078e00ff */
[----:B------:R-:W-:Y:S01]  /*09e0*/  SHF.R.U32.HI R9, RZ, 0x2, R9 ;  /* 0x00000002ff097819 */ /* 0x000fe20000011609 */
[----:B0-----:R-:W-:Y:S06]  /*09f0*/  @!P0 BRA `(.L_x_86) ;  /* 0x00000000000c8947 */ /* 0x001fec0003800000 */
[----:B------:R-:W-:Y:S02]  /*0a00*/  MOV R0, 0x40a00000 ;  /* 0x40a0000000007802 */ /* 0x000fe40000000f00 */
[----:B------:R-:W-:-:S07]  /*0a10*/  MOV R46, 0xa30 ;  /* 0x00000a30002e7802 */ /* 0x000fce0000000f00 */
[----:B------:R-:W-:Y:S05]  /*0a20*/  CALL.REL.NOINC `($__internal_2_$__cuda_sm3x_div_rn_noftz_f32_slowpath) ;  /* 0x0000003000f47944 */ /* 0x000fea0003c00000 */
.L_x_86:
[----:B------:R-:W-:Y:S05]  /*0a30*/  BSYNC.RECONVERGENT B2 ;  /* 0x0000000000027941 */ /* 0x000fea0003800200 */
.L_x_85:
[----:B------:R0:W-:Y:S04]  /*0a40*/  STG.E desc[UR6][R28.64], R0 ;  /* 0x000000001c007986 */ /* 0x0001e8000c101906 */
[----:B------:R-:W2:Y:S01]  /*0a50*/  LDG.E R2, desc[UR6][R30.64+0xc] ;  /* 0x00000c061e027981 */ /* 0x000ea2000c1e1900 */
[----:B------:R-:W-:Y:S02]  /*0a60*/  IMAD R9, R9, -0x14, R27 ;  /* 0xffffffec09097824 */ /* 0x000fe400078e021b */
[----:B------:R-:W-:Y:S01]  /*0a70*/  HFMA2 R39, -RZ, RZ, 2.3125, 0 ;  /* 0x40a00000ff277431 */ /* 0x000fe200000001ff */
[----:B------:R-:W-:Y:S01]  /*0a80*/  MOV R38, 0x3e4ccccd ;  /* 0x3e4ccccd00267802 */ /* 0x000fe20000000f00 */
[----:B------:R-:W-:Y:S04]  /*0a90*/  BSSY.RECONVERGENT B2, `(.L_x_87) ;  /* 0x0000016000027945 */ /* 0x000fe80003800200 */
[----:B------:R-:W-:-:S04]  /*0aa0*/  FFMA R39, R38, -R39, 1 ;  /* 0x3f80000026277423 */ /* 0x000fc80000000827 */
[----:B0-----:R-:W-:Y:S01]  /*0ab0*/  FFMA R0, R39, R38, 0.20000000298023223877 ;  /* 0x3e4ccccd27007423 */ /* 0x001fe20000000026 */
[----:B--2---:R-:W-:Y:S04]  /*0ac0*/  STS [R9+-0x4], R2 ;  /* 0xfffffc0209007388 */ /* 0x004fe80000000800 */
[----:B------:R-:W0:Y:S04]  /*0ad0*/  LDS R7, [R7+-0x10] ;  /* 0xfffff00007077984 */ /* 0x000e280000000800 */
[----:B------:R-:W1:Y:S04]  /*0ae0*/  LDS R8, [R8+-0x14] ;  /* 0xffffec0008087984 */ /* 0x000e680000000800 */
[----:B------:R-:W2:Y:S04]  /*0af0*/  LDS R6, [R6+-0xc] ;  /* 0xfffff40006067984 */ /* 0x000ea80000000800 */
[----:B------:R-:W3:Y:S01]  /*0b00*/  LDS R4, [R5+-0x8] ;  /* 0xfffff80005047984 */ /* 0x000ee20000000800 */
[----:B0-----:R-:W-:-:S04]  /*0b10*/  FMUL R3, R7, 1.3999999761581420898 ;  /* 0x3fb3333307037820 */ /* 0x001fc80000400000 */
[----:B-1----:R-:W-:-:S04]  /*0b20*/  FFMA R3, R8, 1.7000000476837158203, R3 ;  /* 0x3fd9999a08037823 */ /* 0x002fc80000000003 */
[----:B--2---:R-:W-:-:S04]  /*0b30*/  FADD R3, R3, R6 ;  /* 0x0000000603037221 */ /* 0x004fc80000000000 */
[----:B---3--:R-:W-:-:S04]  /*0b40*/  FFMA R3, R4, 0.60000002384185791016, R3 ;  /* 0x3f19999a04037823 */ /* 0x008fc80000000003 */
[----:B------:R-:W-:-:S04]  /*0b50*/  FFMA R4, R2, 0.30000001192092895508, R3 ;  /* 0x3e99999a02047823 */ /* 0x000fc80000000003 */
[----:B------:R-:W0:Y:S01]  /*0b60*/  FCHK P0, R4, 5 ;  /* 0x40a0000004007902 */ /* 0x000e220000000000 */
[----:B------:R-:W-:-:S04]  /*0b70*/  FFMA R3, R0, R4, RZ ;  /* 0x0000000400037223 */ /* 0x000fc800000000ff */
[----:B------:R-:W-:-:S04]  /*0b80*/  FFMA R2, R3, -5, R4 ;  /* 0xc0a0000003027823 */ /* 0x000fc80000000004 */
[----:B------:R-:W-:Y:S01]  /*0b90*/  FFMA R0, R0, R2, R3 ;  /* 0x0000000200007223 */ /* 0x000fe20000000003 */
[----:B0-----:R-:W-:Y:S06]  /*0ba0*/  @!P0 BRA `(.L_x_88) ;  /* 0x0000000000108947 */ /* 0x001fec0003800000 */
[----:B------:R-:W-:Y:S02]  /*0bb0*/  MOV R3, R4 ;  /* 0x0000000400037202 */ /* 0x000fe40000000f00 */
[----:B------:R-:W-:Y:S02]  /*0bc0*/  MOV R0, 0x40a00000 ;  /* 0x40a0000000007802 */ /* 0x000fe40000000f00 */
[----:B------:R-:W-:-:S07]  /*0bd0*/  MOV R46, 0xbf0 ;  /* 0x00000bf0002e7802 */ /* 0x000fce0000000f00 */
[----:B------:R-:W-:Y:S05]  /*0be0*/  CALL.REL.NOINC `($__internal_2_$__cuda_sm3x_div_rn_noftz_f32_slowpath) ;  /* 0x0000003000847944 */ /* 0x000fea0003c00000 */
.L_x_88:
[----:B------:R-:W-:Y:S05]  /*0bf0*/  BSYNC.RECONVERGENT B2 ;  /* 0x0000000000027941 */ /* 0x000fea0003800200 */
.L_x_87:
[----:B------:R0:W-:Y:S04]  /*0c00*/  STG.E desc[UR6][R28.64+0x4], R0 ;  /* 0x000004001c007986 */ /* 0x0001e8000c101906 */
[----:B------:R-:W2:Y:S01]  /*0c10*/  LDG.E R30, desc[UR6][R30.64+0x10] ;  /* 0x000010061e1e7981 */ /* 0x000ea2000c1e1900 */
[----:B------:R-:W-:Y:S01]  /*0c20*/  IMAD R3, R18, -0x14, R27 ;  /* 0xffffffec12037824 */ /* 0x000fe200078e021b */
[----:B------:R-:W-:Y:S01]  /*0c30*/  UIADD3 UR5, UPT, UPT, UR5, 0x2, URZ ;  /* 0x0000000205057890 */ /* 0x000fe2000fffe0ff */
[----:B------:R-:W-:Y:S02]  /*0c40*/  IADD3 R24, PT, PT, R24, 0x2, RZ ;  /* 0x0000000218187810 */ /* 0x000fe40007ffe0ff */
[----:B------:R-:W-:Y:S01]  /*0c50*/  IADD3 R23, PT, PT, R23, 0x2, RZ ;  /* 0x0000000217177810 */ /* 0x000fe20007ffe0ff */
[----:B------:R-:W-:Y:S01]  /*0c60*/  UISETP.NE.AND UP0, UPT, UR5, URZ, UPT ;  /* 0x000000ff0500728c */ /* 0x000fe2000bf05270 */
[----:B------:R-:W-:-:S02]  /*0c70*/  IADD3 R22, PT, PT, R22, 0x2, RZ ;  /* 0x0000000216167810 */ /* 0x000fc40007ffe0ff */
[----:B------:R-:W-:Y:S02]  /*0c80*/  IADD3 R21, PT, PT, R21, 0x2, RZ ;  /* 0x0000000215157810 */ /* 0x000fe40007ffe0ff */
[----:B------:R-:W-:Y:S02]  /*0c90*/  IADD3 R20, PT, PT, R20, 0x2, RZ ;  /* 0x0000000214147810 */ /* 0x000fe40007ffe0ff */
[----:B------:R-:W-:Y:S02]  /*0ca0*/  IADD3 R19, PT, PT, R19, 0x2, RZ ;  /* 0x0000000213137810 */ /* 0x000fe40007ffe0ff */
[----:B------:R-:W-:Y:S02]  /*0cb0*/  IADD3 R26, PT, PT, R26, 0x2, RZ ;  /* 0x000000021a1a7810 */ /* 0x000fe40007ffe0ff */
[----:B------:R-:W-:Y:S01]  /*0cc0*/  IADD3 R27, PT, PT, R27, 0x8, RZ ;  /* 0x000000081b1b7810 */ /* 0x000fe20007ffe0ff */
[----:B--2---:R0:W-:Y:S01]  /*0cd0*/  STS [R3], R30 ;  /* 0x0000001e03007388 */ /* 0x0041e20000000800 */
[----:B------:R-:W-:Y:S05]  /*0ce0*/  BRA.U UP0, `(.L_x_89) ;  /* 0xfffffff9009c7547 */ /* 0x000fea000b83ffff */
[----:B------:R-:W-:-:S07]  /*0cf0*/  IADD3 R22, PT, PT, R22, 0x2, RZ ;  /* 0x0000000216167810 */ /* 0x000fce0007ffe0ff */
.L_x_84:
[----:B------:R-:W1:Y:S02]  /*0d00*/  LDCU UR5, c[0x0][0x38c] ;  /* 0x00007180ff0577ac */ /* 0x000e640008000800 */
[----:B-1----:R-:W-:-:S04]  /*0d10*/  ULOP3.LUT UR5, UR5, 0x1, URZ, 0xc0, !UPT ;  /* 0x0000000105057892 */ /* 0x002fc8000f8ec0ff */
[----:B------:R-:W-:-:S09]  /*0d20*/  UISETP.NE.U32.AND UP0, UPT, UR5, 0x1, UPT ;  /* 0x000000010500788c */ /* 0x000fd2000bf05070 */
[----:B------:R-:W-:Y:S05]  /*0d30*/  BRA.U !UP0, `(.L_x_90) ;  /* 0x0000000108f07547 */ /* 0x000fea000b800000 */
[C---:B0-----:R-:W-:Y:S01]  /*0d40*/  IADD3 R4, PT, PT, R22.reuse, -0x1, RZ ;  /* 0xffffffff16047810 */ /* 0x041fe20007ffe0ff */
[C---:B------:R-:W-:Y:S01]  /*0d50*/  IMAD.HI.U32 R6, R22.reuse, -0x33333333, RZ ;  /* 0xcccccccd16067827 */ /* 0x040fe200078e00ff */
[C---:B------:R-:W-:Y:S01]  /*0d60*/  IADD3 R0, PT, PT, R22.reuse, -0x2, RZ ;  /* 0xfffffffe16007810 */ /* 0x040fe20007ffe0ff */
[----:B------:R-:W-:Y:S01]  /*0d70*/  BSSY.RECONVERGENT B2, `(.L_x_91) ;  /* 0x000002d000027945 */ /* 0x000fe20003800200 */
[----:B------:R-:W-:Y:S01]  /*0d80*/  IADD3 R7, PT, PT, R22, 0x1, RZ ;  /* 0x0000000116077810 */ /* 0x000fe20007ffe0ff */
[----:B------:R-:W-:Y:S01]  /*0d90*/  IMAD.HI.U32 R3, R4, -0x33333333, RZ ;  /* 0xcccccccd04037827 */ /* 0x000fe200078e00ff */
[----:B------:R-:W-:-:S03]  /*0da0*/  IADD3 R8, PT, PT, R22, 0x2, RZ ;  /* 0x0000000216087810 */ /* 0x000fc60007ffe0ff */
[----:B------:R-:W-:Y:S01]  /*0db0*/  IMAD.HI.U32 R2, R0, -0x33333333, RZ ;  /* 0xcccccccd00027827 */ /* 0x000fe200078e00ff */
[----:B------:R-:W-:-:S04]  /*0dc0*/  SHF.R.U32.HI R5, RZ, 0x2, R3 ;  /* 0x00000002ff057819 */ /* 0x000fc80000011603 */
[----:B------:R-:W-:Y:S01]  /*0dd0*/  SHF.R.U32.HI R3, RZ, 0x2, R2 ;  /* 0x00000002ff037819 */ /* 0x000fe20000011602 */
[----:B------:R-:W-:Y:S01]  /*0de0*/  IMAD R4, R5, -0x5, R4 ;  /* 0xfffffffb05047824 */ /* 0x000fe200078e0204 */
[----:B------:R-:W-:Y:S01]  /*0df0*/  SHF.R.U32.HI R5, RZ, 0x2, R6 ;  /* 0x00000002ff057819 */ /* 0x000fe20000011606 */
[----:B------:R-:W-:-:S03]  /*0e00*/  IMAD.HI.U32 R2, R7, -0x33333333, RZ ;  /* 0xcccccccd07027827 */ /* 0x000fc600078e00ff */
[----:B------:R-:W-:Y:S01]  /*0e10*/  LEA R4, R4, R45, 0x2 ;  /* 0x0000002d04047211 */ /* 0x000fe200078e10ff */
[----:B------:R-:W-:Y:S01]  /*0e20*/  IMAD R0, R3, -0x5, R0 ;  /* 0xfffffffb03007824 */ /* 0x000fe200078e0200 */
[----:B------:R-:W-:Y:S01]  /*0e30*/  SHF.R.U32.HI R6, RZ, 0x2, R2 ;  /* 0x00000002ff067819 */ /* 0x000fe20000011602 */
[----:B------:R-:W-:-:S03]  /*0e40*/  IMAD.HI.U32 R3, R8, -0x33333333, RZ ;  /* 0xcccccccd08037827 */ /* 0x000fc600078e00ff */
[-C--:B------:R-:W-:Y:S01]  /*0e50*/  LEA R0, R0, R45.reuse, 0x2 ;  /* 0x0000002d00007211 */ /* 0x080fe200078e10ff */
[----:B------:R-:W-:Y:S01]  /*0e60*/  IMAD R2, R5, -0x5, R22 ;  /* 0xfffffffb05027824 */ /* 0x000fe200078e0216 */
[----:B------:R-:W0:Y:S01]  /*0e70*/  LDS R4, [R4] ;  /* 0x0000000004047984 */ /* 0x000e220000000800 */
[----:B------:R-:W-:Y:S01]  /*0e80*/  SHF.R.U32.HI R3, RZ, 0x2, R3 ;  /* 0x00000002ff037819 */ /* 0x000fe20000011603 */
[----:B------:R-:W-:Y:S01]  /*0e90*/  IMAD R6, R6, -0x5, R7 ;  /* 0xfffffffb06067824 */ /* 0x000fe200078e0207 */
[----:B------:R-:W-:Y:S01]  /*0ea0*/  MOV R5, 0x3e4ccccd ;  /* 0x3e4ccccd00057802 */ /* 0x000fe20000000f00 */
[----:B------:R-:W1:Y:S01]  /*0eb0*/  LDS R0, [R0] ;  /* 0x0000000000007984 */ /* 0x000e620000000800 */
[-C--:B------:R-:W-:Y:S01]  /*0ec0*/  LEA R2, R2, R45.reuse, 0x2 ;  /* 0x0000002d02027211 */ /* 0x080fe200078e10ff */
[----:B------:R-:W-:Y:S01]  /*0ed0*/  IMAD R8, R3, -0x5, R8 ;  /* 0xfffffffb03087824 */ /* 0x000fe200078e0208 */
[----:B------:R-:W-:-:S04]  /*0ee0*/  LEA R6, R6, R45, 0x2 ;  /* 0x0000002d06067211 */ /* 0x000fc800078e10ff */
[----:B------:R-:W2:Y:S01]  /*0ef0*/  LDS R2, [R2] ;  /* 0x0000000002027984 */ /* 0x000ea20000000800 */
[----:B------:R-:W-:-:S03]  /*0f00*/  LEA R8, R8, R45, 0x2 ;  /* 0x0000002d08087211 */ /* 0x000fc600078e10ff */
[----:B------:R-:W3:Y:S04]  /*0f10*/  LDS R6, [R6] ;  /* 0x0000000006067984 */ /* 0x000ee80000000800 */
[----:B------:R-:W4:Y:S01]  /*0f20*/  LDS R8, [R8] ;  /* 0x0000000008087984 */ /* 0x000f220000000800 */
[----:B0-----:R-:W-:-:S04]  /*0f30*/  FMUL R3, R4, 1.3999999761581420898 ;  /* 0x3fb3333304037820 */ /* 0x001fc80000400000 */
[----:B-1----:R-:W-:Y:S01]  /*0f40*/  FFMA R3, R0, 1.7000000476837158203, R3 ;  /* 0x3fd9999a00037823 */ /* 0x002fe20000000003 */
[----:B------:R-:W-:-:S03]  /*0f50*/  HFMA2 R0, -RZ, RZ, 2.3125, 0 ;  /* 0x40a00000ff007431 */ /* 0x000fc600000001ff */
        /* <DEDUP_REMOVED lines=14> */
.L_x_92:
[----:B------:R-:W-:Y:S05]  /*1040*/  BSYNC.RECONVERGENT B2 ;  /* 0x0000000000027941 */ /* 0x000fea0003800200 */
.L_x_91:
[----:B------:R-:W-:Y:S01]  /*1050*/  IADD3 R3, PT, PT, R17, R22, RZ ;  /* 0x0000001611037210 */ /* 0x000fe20007ffe0ff */
[----:B------:R-:W-:-:S04]  /*1060*/  IMAD.WIDE R32, R22, 0x4, R32 ;  /* 0x0000000416207825 */ /* 0x000fc800078e0220 */
[----:B------:R-:W-:-:S05]  /*1070*/  IMAD.WIDE R2, R3, 0x4, R36 ;  /* 0x0000000403027825 */ /* 0x000fca00078e0224 */
[----:B------:R1:W-:Y:S04]  /*1080*/  STG.E desc[UR6][R2.64], R0 ;  /* 0x0000000002007986 */ /* 0x0003e8000c101906 */
[----:B------:R-:W2:Y:S01]  /*1090*/  LDG.E R32, desc[UR6][R32.64+0xc] ;  /* 0x00000c0620207981 */ /* 0x000ea2000c1e1900 */
[----:B------:R-:W-:-:S05]  /*10a0*/  IADD3 R22, PT, PT, R22, 0x3, RZ ;  /* 0x0000000316167810 */ /* 0x000fca0007ffe0ff */
[----:B------:R-:W-:-:S05]  /*10b0*/  IMAD.HI.U32 R4, R22, -0x33333333, RZ ;  /* 0xcccccccd16047827 */ /* 0x000fca00078e00ff */
[----:B------:R-:W-:-:S05]  /*10c0*/  SHF.R.U32.HI R5, RZ, 0x2, R4 ;  /* 0x00000002ff057819 */ /* 0x000fca0000011604 */
[----:B------:R-:W-:-:S05]  /*10d0*/  IMAD R22, R5, -0x5, R22 ;  /* 0xfffffffb05167824 */ /* 0x000fca00078e0216 */
[----:B------:R-:W-:-:S05]  /*10e0*/  LEA R5, R22, R45, 0x2 ;  /* 0x0000002d16057211 */ /* 0x000fca00078e10ff */
[----:B--2---:R1:W-:Y:S02]  /*10f0*/  STS [R5], R32 ;  /* 0x0000002005007388 */ /* 0x0043e40000000800 */
.L_x_90:
[----:B0-----:R-:W0:Y:S01]  /*1100*/  LDS R8, [R14] ;  /* 0x000000000e087984 */ /* 0x001e220000000800 */
[----:B------:R-:W-:Y:S01]  /*1110*/  HFMA2 R9, -RZ, RZ, 2.3125, 0 ;  /* 0x40a00000ff097431 */ /* 0x000fe200000001ff */
[----:B------:R-:W-:Y:S01]  /*1120*/  MOV R4, 0x3e4ccccd ;  /* 0x3e4ccccd00047802 */ /* 0x000fe20000000f00 */
[----:B------:R-:W-:Y:S01]  /*1130*/  BSSY.RECONVERGENT B2, `(.L_x_93) ;  /* 0x0000017000027945 */ /* 0x000fe20003800200 */
[----:B-1----:R-:W1:Y:S01]  /*1140*/  LDS R0, [R15] ;  /* 0x000000000f007984 */ /* 0x002e620000000800 */
[----:B------:R-:W-:-:S03]  /*1150*/  IADD3 R19, PT, PT, R16, 0x2, RZ ;  /* 0x0000000210137810 */ /* 0x000fc60007ffe0ff */
[----:B------:R-:W2:Y:S01]  /*1160*/  LDS R7, [R11] ;  /* 0x000000000b077984 */ /* 0x000ea20000000800 */
[----:B------:R-:W-:-:S03]  /*1170*/  FFMA R9, R4, -R9, 1 ;  /* 0x3f80000004097423 */ /* 0x000fc60000000809 */
[----:B------:R-:W3:Y:S04]  /*1180*/  LDS R6, [R13] ;  /* 0x000000000d067984 */ /* 0x000ee80000000800 */
[----:B------:R-:W4:Y:S01]  /*1190*/  LDS R5, [R12] ;  /* 0x000000000c057984 */ /* 0x000f220000000800 */
[----:B0-----:R-:W-:-:S04]  /*11a0*/  FMUL R3, R8, 1.3999999761581420898 ;  /* 0x3fb3333308037820 */ /* 0x001fc80000400000 */
[----:B-1----:R-:W-:-:S04]  /*11b0*/  FFMA R0, R0, 1.7000000476837158203, R3 ;  /* 0x3fd9999a00007823 */ /* 0x002fc80000000003 */
[----:B--2---:R-:W-:Y:S01]  /*11c0*/  FADD R3, R0, R7 ;  /* 0x0000000700037221 */ /* 0x004fe20000000000 */
[----:B------:R-:W-:-:S03]  /*11d0*/  FFMA R0, R9, R4, 0.20000000298023223877 ;  /* 0x3e4ccccd09007423 */ /* 0x000fc60000000004 */
[----:B---3--:R-:W-:-:S04]  /*11e0*/  FFMA R2, R6, 0.60000002384185791016, R3 ;  /* 0x3f19999a06027823 */ /* 0x008fc80000000003 */
[----:B----4-:R-:W-:-:S04]  /*11f0*/  FFMA R3, R5, 0.30000001192092895508, R2 ;  /* 0x3e99999a05037823 */ /* 0x010fc80000000002 */
[----:B------:R-:W0:Y:S01]  /*1200*/  FCHK P0, R3, 5 ;  /* 0x40a0000003007902 */ /* 0x000e220000000000 */
[----:B------:R-:W-:-:S04]  /*1210*/  FFMA R2, R0, R3, RZ ;  /* 0x0000000300027223 */ /* 0x000fc800000000ff */
[----:B------:R-:W-:-:S04]  /*1220*/  FFMA R9, R2, -5, R3 ;  /* 0xc0a0000002097823 */ /* 0x000fc80000000003 */
[----:B------:R-:W-:Y:S01]  /*1230*/  FFMA R21, R0, R9, R2 ;  /* 0x0000000900157223 */ /* 0x000fe20000000002 */
[----:B------:R-:W-:Y:S01]  /*1240*/  IADD3 R9, PT, PT, R16, 0x1, RZ ;  /* 0x0000000110097810 */ /* 0x000fe20007ffe0ff */
[----:B0-----:R-:W-:Y:S06]  /*1250*/  @!P0 BRA `(.L_x_94) ;  /* 0x0000000000108947 */ /* 0x001fec0003800000 */
[----:B------:R-:W-:Y:S02]  /*1260*/  MOV R0, 0x40a00000 ;  /* 0x40a0000000007802 */ /* 0x000fe40000000f00 */
[----:B------:R-:W-:-:S07]  /*1270*/  MOV R46, 0x1290 ;  /* 0x00001290002e7802 */ /* 0x000fce0000000f00 */
[----:B------:R-:W-:Y:S05]  /*1280*/  CALL.REL.NOINC `($__internal_2_$__cuda_sm3x_div_rn_noftz_f32_slowpath) ;  /* 0x0000002800dc7944 */ /* 0x000fea0003c00000 */
[----:B------:R-:W-:-:S07]  /*1290*/  MOV R21, R0 ;  /* 0x0000000000157202 */ /* 0x000fce0000000f00 */
.L_x_94:
[----:B------:R-:W-:Y:S05]  /*12a0*/  BSYNC.RECONVERGENT B2 ;  /* 0x0000000000027941 */ /* 0x000fea0003800200 */
.L_x_93:
[----:B------:R-:W-:Y:S01]  /*12b0*/  FMUL R3, R7, 1.3999999761581420898 ;  /* 0x3fb3333307037820 */ /* 0x000fe20000400000 */
[----:B------:R-:W-:Y:S01]  /*12c0*/  HFMA2 R4, -RZ, RZ, 1.57421875, -19.203125 ;  /* 0x3e4ccccdff047431 */ /* 0x000fe200000001ff */
[----:B------:R-:W-:Y:S01]  /*12d0*/  MOV R25, 0x40a00000 ;  /* 0x40a0000000197802 */ /* 0x000fe20000000f00 */
[----:B------:R-:W-:Y:S01]  /*12e0*/  BSSY.RECONVERGENT B2, `(.L_x_95) ;  /* 0x0000013000027945 */ /* 0x000fe20003800200 */
[----:B------:R-:W-:Y:S01]  /*12f0*/  FFMA R23, R8, 1.7000000476837158203, R3 ;  /* 0x3fd9999a08177823 */ /* 0x000fe20000000003 */
[----:B------:R-:W-:-:S04]  /*1300*/  IMAD.WIDE.U32 R2, R16, 0x4, R36 ;  /* 0x0000000410027825 */ /* 0x000fc800078e0024 */
[----:B------:R-:W-:Y:S01]  /*1310*/  FADD R0, R6, R23 ;  /* 0x0000001706007221 */ /* 0x000fe20000000000 */
[----:B------:R0:W-:Y:S01]  /*1320*/  STG.E desc[UR6][R2.64], R21 ;  /* 0x0000001502007986 */ /* 0x0001e2000c101906 */
[----:B------:R-:W-:Y:S02]  /*1330*/  FFMA R25, R4, -R25, 1 ;  /* 0x3f80000004197423 */ /* 0x000fe40000000819 */
[----:B------:R-:W-:Y:S02]  /*1340*/  FFMA R23, R5, 0.60000002384185791016, R0 ;  /* 0x3f19999a05177823 */ /* 0x000fe40000000000 */
[----:B------:R-:W-:Y:S02]  /*1350*/  FFMA R0, R25, R4, 0.20000000298023223877 ;  /* 0x3e4ccccd19007423 */ /* 0x000fe40000000004 */
[----:B------:R-:W-:-:S04]  /*1360*/  FFMA R8, R44, 0.30000001192092895508, R23 ;  /* 0x3e99999a2c087823 */ /* 0x000fc80000000017 */
[----:B------:R-:W1:Y:S01]  /*1370*/  FCHK P0, R8, 5 ;  /* 0x40a0000008007902 */ /* 0x000e620000000000 */
[----:B------:R-:W-:-:S04]  /*1380*/  FFMA R23, R0, R8, RZ ;  /* 0x0000000800177223 */ /* 0x000fc800000000ff */
[----:B------:R-:W-:-:S04]  /*1390*/  FFMA R4, R23, -5, R8 ;  /* 0xc0a0000017047823 */ /* 0x000fc80000000008 */
[----:B------:R-:W-:Y:S01]  /*13a0*/  FFMA R23, R0, R4, R23 ;  /* 0x0000000400177223 */ /* 0x000fe20000000017 */
[----:B01----:R-:W-:Y:S06]  /*13b0*/  @!P0 BRA `(.L_x_96) ;  /* 0x0000000000148947 */ /* 0x003fec0003800000 */
[----:B------:R-:W-:Y:S02]  /*13c0*/  MOV R3, R8 ;  /* 0x0000000800037202 */ /* 0x000fe40000000f00 */
[----:B------:R-:W-:Y:S02]  /*13d0*/  MOV R0, 0x40a00000 ;  /* 0x40a0000000007802 */ /* 0x000fe40000000f00 */
[----:B------:R-:W-:-:S07]  /*13e0*/  MOV R46, 0x1400 ;  /* 0x00001400002e7802 */ /* 0x000fce0000000f00 */
[----:B------:R-:W-:Y:S05]  /*13f0*/  CALL.REL.NOINC `($__internal_2_$__cuda_sm3x_div_rn_noftz_f32_slowpath) ;  /* 0x0000002800807944 */ /* 0x000fea0003c00000 */
[----:B------:R-:W-:-:S07]  /*1400*/  MOV R23, R0 ;  /* 0x0000000000177202 */ /* 0x000fce0000000f00 */
.L_x_96:
[----:B------:R-:W-:Y:S05]  /*1410*/  BSYNC.RECONVERGENT B2 ;  /* 0x0000000000027941 */ /* 0x000fea0003800200 */
.L_x_95:
[----:B------:R-:W-:Y:S01]  /*1420*/  FMUL R6, R6, 1.3999999761581420898 ;  /* 0x3fb3333306067820 */ /* 0x000fe20000400000 */
[----:B------:R-:W-:Y:S02]  /*1430*/  HFMA2 R0, -RZ, RZ, 1.57421875, -19.203125 ;  /* 0x3e4ccccdff007431 */ /* 0x000fe400000001ff */
[----:B------:R-:W-:Y:S01]  /*1440*/  IMAD.WIDE.U32 R2, R9, 0x4, R36 ;  /* 0x0000000409027825 */ /* 0x000fe200078e0024 */
[----:B------:R-:W-:Y:S03]  /*1450*/  BSSY.RECONVERGENT B2, `(.L_x_97) ;  /* 0x0000012000027945 */ /* 0x000fe60003800200 */
[----:B------:R-:W-:Y:S01]  /*1460*/  FFMA R6, R7, 1.7000000476837158203, R6 ;  /* 0x3fd9999a07067823 */ /* 0x000fe20000000006 */
[----:B------:R-:W-:Y:S01]  /*1470*/  MOV R7, 0x40a00000 ;  /* 0x40a0000000077802 */ /* 0x000fe20000000f00 */
[----:B------:R0:W-:Y:S02]  /*1480*/  STG.E desc[UR6][R2.64], R23 ;  /* 0x0000001702007986 */ /* 0x0001e4000c101906 */
[----:B------:R-:W-:-:S02]  /*1490*/  FADD R5, R5, R6 ;  /* 0x0000000605057221 */ /* 0x000fc40000000000 */
[----:B------:R-:W-:Y:S02]  /*14a0*/  FFMA R7, R0, -R7, 1 ;  /* 0x3f80000000077423 */ /* 0x000fe40000000807 */
[----:B------:R-:W-:Y:S02]  /*14b0*/  FFMA R5, R44, 0.60000002384185791016, R5 ;  /* 0x3f19999a2c057823 */ /* 0x000fe40000000005 */
[----:B------:R-:W-:Y:S02]  /*14c0*/  FFMA R0, R7, R0, 0.20000000298023223877 ;  /* 0x3e4ccccd07007423 */ /* 0x000fe40000000000 */
[----:B------:R-:W-:-:S04]  /*14d0*/  FADD R6, R5, R10 ;  /* 0x0000000a05067221 */ /* 0x000fc80000000000 */
        /* <DEDUP_REMOVED lines=9> */
.L_x_98:
[----:B------:R-:W-:Y:S05]  /*1570*/  BSYNC.RECONVERGENT B2 ;  /* 0x0000000000027941 */ /* 0x000fea0003800200 */
.L_x_97:
[----:B------:R-:W0:Y:S01]  /*1580*/  LDC R4, c[0x0][0x390] ;  /* 0x0000e400ff047b82 */ /* 0x000e220000000800 */
[----:B------:R-:W-:Y:S01]  /*1590*/  UIADD3 UR5, UPT, UPT, UR4, 0x1, URZ ;  /* 0x0000000104057890 */ /* 0x000fe2000fffe0ff */
[----:B------:R-:W-:-:S05]  /*15a0*/  IMAD.WIDE.U32 R2, R19, 0x4, R36 ;  /* 0x0000000413027825 */ /* 0x000fca00078e0024 */
[----:B------:R1:W-:Y:S01]  /*15b0*/  STG.E desc[UR6][R2.64], R0 ;  /* 0x0000000002007986 */ /* 0x0003e2000c101906 */
[----:B0-----:R-:W-:-:S13]  /*15c0*/  ISETP.NE.AND P0, PT, R4, UR5, PT ;  /* 0x0000000504007c0c */ /* 0x001fda000bf05270 */
[----:B-1----:R-:W-:Y:S05]  /*15d0*/  @!P0 EXIT ;  /* 0x000000000000894d */ /* 0x002fea0003800000 */
[----:B------:R-:W-:Y:S01]  /*15e0*/  MOV R6, R36 ;  /* 0x0000002400067202 */ /* 0x000fe20000000f00 */
[----:B------:R-:W-:Y:S01]  /*15f0*/  UMOV UR4, UR5 ;  /* 0x0000000500047c82 */ /* 0x000fe20008000000 */
[----:B------:R-:W-:Y:S02]  /*1600*/  MOV R7, R37 ;  /* 0x0000002500077202 */ /* 0x000fe40000000f00 */
[----:B------:R-:W-:Y:S02]  /*1610*/  MOV R36, R34 ;  /* 0x0000002200247202 */ /* 0x000fe40000000f00 */
[----:B------:R-:W-:Y:S01]  /*1620*/  MOV R37, R35 ;  /* 0x0000002300257202 */ /* 0x000fe20000000f00 */
[----:B------:R-:W-:Y:S06]  /*1630*/  BRA `(.L_x_99) ;  /* 0xffffffec00c07947 */ /* 0x000fec000383ffff */
.L_x_83:
[----:B------:R-:W1:Y:S02]  /*1640*/  LDCU UR5, c[0x0][0x390] ;  /* 0x00007200ff0577ac */ /* 0x000e640008000800 */
[----:B-1----:R-:W-:-:S09]  /*1650*/  UISETP.GE.U32.AND UP0, UPT, UR5, 0x4, UPT ;  /* 0x000000040500788c */ /* 0x002fd2000bf06070 */
[----:B------:R-:W-:Y:S05]  /*1660*/  BRA.U !UP0, `(.L_x_100) ;  /* 0x0000001508807547 */ /* 0x000fea000b800000 */
[----:B------:R-:W1:Y:S01]  /*1670*/  LDC.64 R18, c[0x0][0x380] ;  /* 0x0000e000ff127b82 */ /* 0x000e620000000a00 */
[C---:B------:R-:W-:Y:S01]  /*1680*/  IADD3 R21, PT, PT, R17.reuse, 0x2, RZ ;  /* 0x0000000211157810 */ /* 0x040fe20007ffe0ff */
[----:B------:R-:W-:Y:S01]  /*1690*/  ULOP3.LUT UR5, UR5, 0xfffffffc, URZ, 0xc0, !UPT ;  /* 0xfffffffc05057892 */ /* 0x000fe2000f8ec0ff */
[C---:B------:R-:W-:Y:S01]  /*16a0*/  IADD3 R9, PT, PT, R17.reuse, 0x1, RZ ;  /* 0x0000000111097810 */ /* 0x040fe20007ffe0ff */
[----:B------:R-:W-:Y:S01]  /*16b0*/  UMOV UR4, URZ ;  /* 0x000000ff00047c82 */ /* 0x000fe20008000000 */
[C---:B------:R-:W-:Y:S02]  /*16c0*/  IADD3 R8, PT, PT, R17.reuse, 0x3, RZ ;  /* 0x0000000311087810 */ /* 0x040fe40007ffe0ff */
[----:B------:R-:W-:Y:S01]  /*16d0*/  IADD3 R7, PT, PT, R17, 0x4, RZ ;  /* 0x0000000411077810 */ /* 0x000fe20007ffe0ff */
[----:B------:R-:W2:Y:S01]  /*16e0*/  LDC.64 R26, c[0x0][0x398] ;  /* 0x0000e600ff1a7b82 */ /* 0x000ea20000000a00 */
[C---:B------:R-:W-:Y:S02]  /*16f0*/  IADD3 R6, PT, PT, R16.reuse, 0x1, RZ ;  /* 0x0000000110067810 */ /* 0x040fe40007ffe0ff */
[----:B------:R-:W-:Y:S01]  /*1700*/  IADD3 R5, PT, PT, R16, 0x2, RZ ;  /* 0x0000000210057810 */ /* 0x000fe20007ffe0ff */
[----:B-1----:R-:W-:-:S04]  /*1710*/  IMAD.WIDE R18, R21, 0x4, R18 ;  /* 0x0000000415127825 */ /* 0x002fc800078e0212 */
[----:B--2---:R-:W-:-:S04]  /*1720*/  IMAD.WIDE R20, R21, 0x4, R26 ;  /* 0x0000000415147825 */ /* 0x004fc800078e021a */
[----:B------:R-:W-:-:S04]  /*1730*/  IMAD.WIDE R22, R9, 0x4, R26 ;  /* 0x0000000409167825 */ /* 0x000fc800078e021a */
[----:B------:R-:W-:-:S04]  /*1740*/  IMAD.WIDE R24, R8, 0x4, R26 ;  /* 0x0000000408187825 */ /* 0x000fc800078e021a */
[----:B------:R-:W-:-:S07]  /*1750*/  IMAD.WIDE R26, R7, 0x4, R26 ;  /* 0x00000004071a7825 */ /* 0x000fce00078e021a */
.L_x_125:
[----:B-1----:R-:W1:Y:S01]  /*1760*/  LDC.64 R34, c[0x0][0x380] ;  /* 0x0000e000ff227b82 */ /* 0x002e620000000a00 */
[----:B0-----:R-:W2:Y:S01]  /*1770*/  LDG.E R4, desc[UR6][R18.64] ;  /* 0x0000000612047981 */ /* 0x001ea2000c1e1900 */
[----:B-1----:R-:W-:-:S04]  /*1780*/  IMAD.WIDE R28, R17, 0x4, R34 ;  /* 0x00000004111c7825 */ /* 0x002fc800078e0222 */
[--C-:B------:R-:W-:Y:S01]  /*1790*/  IMAD.WIDE R30, R9, 0x4, R34.reuse ;  /* 0x00000004091e7825 */ /* 0x100fe200078e0222 */
[----:B------:R-:W3:Y:S03]  /*17a0*/  LDG.E R0, desc[UR6][R28.64] ;  /* 0x000000061c007981 */ /* 0x000ee6000c1e1900 */
[--C-:B------:R-:W-:Y:S01]  /*17b0*/  IMAD.WIDE R32, R8, 0x4, R34.reuse ;  /* 0x0000000408207825 */ /* 0x100fe200078e0222 */
[----:B------:R-:W4:Y:S03]  /*17c0*/  LDG.E R2, desc[UR6][R30.64] ;  /* 0x000000061e027981 */ /* 0x000f26000c1e1900 */
[----:B------:R-:W-:Y:S01]  /*17d0*/  IMAD.WIDE R34, R7, 0x4, R34 ;  /* 0x0000000407227825 */ /* 0x000fe200078e0222 */
[----:B------:R-:W5:Y:S04]  /*17e0*/  LDG.E R42, desc[UR6][R32.64] ;  /* 0x00000006202a7981 */ /* 0x000f68000c1e1900 */
[----:B------:R-:W5:Y:S01]  /*17f0*/  LDG.E R46, desc[UR6][R34.64] ;  /* 0x00000006222e7981 */ /* 0x000f62000c1e1900 */
[----:B------:R-:W-:Y:S01]  /*1800*/  MOV R37, 0x40a00000 ;  /* 0x40a0000000257802 */ /* 0x000fe20000000f00 */
[----:B------:R-:W-:Y:S01]  /*1810*/  UIADD3 UR4, UPT, UPT, UR4, 0x4, URZ ;  /* 0x0000000404047890 */ /* 0x000fe2000fffe0ff */
[----:B------:R-:W-:Y:S03]  /*1820*/  BSSY.RECONVERGENT B2, `(.L_x_101) ;  /* 0x000001d000027945 */ /* 0x000fe60003800200 */
[----:B------:R-:W-:Y:S01]  /*1830*/  UISETP.NE.AND UP0, UPT, UR4, UR5, UPT ;  /* 0x000000050400728c */ /* 0x000fe2000bf05270 */
[----:B--2---:R-:W-:Y:S04]  /*1840*/  STS [R45+0x8], R4 ;  /* 0x000008042d007388 */ /* 0x004fe80000000800 */
[----:B---3--:R0:W-:Y:S04]  /*1850*/  STS [R45], R0 ;  /* 0x000000002d007388 */ /* 0x0081e80000000800 */
[----:B----4-:R-:W-:Y:S04]  /*1860*/  STS [R45+0x4], R2 ;  /* 0x000004022d007388 */ /* 0x010fe80000000800 */
[----:B-----5:R-:W-:Y:S04]  /*1870*/  STS [R45+0xc], R42 ;  /* 0x00000c2a2d007388 */ /* 0x020fe80000000800 */
[----:B------:R-:W-:Y:S04]  /*1880*/  STS [R45+0x10], R46 ;  /* 0x0000102e2d007388 */ /* 0x000fe80000000800 */
[----:B------:R-:W1:Y:S04]  /*1890*/  LDS R36, [R14] ;  /* 0x000000000e247984 */ /* 0x000e680000000800 */
[----:B------:R-:W2:Y:S04]  /*18a0*/  LDS R3, [R15] ;  /* 0x000000000f037984 */ /* 0x000ea80000000800 */
[----:B------:R-:W3:Y:S04]  /*18b0*/  LDS R39, [R11] ;  /* 0x000000000b277984 */ /* 0x000ee80000000800 */
[----:B------:R-:W4:Y:S04]  /*18c0*/  LDS R38, [R13] ;  /* 0x000000000d267984 */ /* 0x000f280000000800 */
[----:B------:R-:W5:Y:S01]  /*18d0*/  LDS R40, [R12] ;  /* 0x000000000c287984 */ /* 0x000f620000000800 */
[----:B0-----:R-:W-:-:S02]  /*18e0*/  HFMA2 R0, -RZ, RZ, 1.57421875, -19.203125 ;  /* 0x3e4ccccdff007431 */ /* 0x001fc400000001ff */
[----:B-1----:R-:W-:-:S04]  /*18f0*/  FMUL R48, R36, 1.3999999761581420898 ;  /* 0x3fb3333324307820 */ /* 0x002fc80000400000 */
[----:B--2---:R-:W-:-:S04]  /*1900*/  FFMA R48, R3, 1.7000000476837158203, R48 ;  /* 0x3fd9999a03307823 */ /* 0x004fc80000000030 */
[----:B---3--:R-:W-:-:S04]  /*1910*/  FADD R3, R48, R39 ;  /* 0x0000002730037221 */ /* 0x008fc80000000000 */
[----:B----4-:R-:W-:-:S04]  /*1920*/  FFMA R3, R38, 0.60000002384185791016, R3 ;  /* 0x3f19999a26037823 */ /* 0x010fc80000000003 */
[----:B-----5:R-:W-:Y:S01]  /*1930*/  FFMA R3, R40, 0.30000001192092895508, R3 ;  /* 0x3e99999a28037823 */ /* 0x020fe20000000003 */
[----:B------:R-:W-:-:S03]  /*1940*/  FFMA R37, R0, -R37, 1 ;  /* 0x3f80000000257423 */ /* 0x000fc60000000825 */
[----:B------:R-:W0:Y:S01]  /*1950*/  FCHK P0, R3, 5 ;  /* 0x40a0000003007902 */ /* 0x000e220000000000 */
[----:B------:R-:W-:-:S04]  /*1960*/  FFMA R0, R37, R0, 0.20000000298023223877 ;  /* 0x3e4ccccd25007423 */ /* 0x000fc80000000000 */
[----:B------:R-:W-:-:S04]  /*1970*/  FFMA R2, R0, R3, RZ ;  /* 0x0000000300027223 */ /* 0x000fc800000000ff */
[----:B------:R-:W-:-:S04]  /*1980*/  FFMA R37, R2, -5, R3 ;  /* 0xc0a0000002257823 */ /* 0x000fc80000000003 */
[----:B------:R-:W-:Y:S01]  /*1990*/  FFMA R41, R0, R37, R2 ;  /* 0x0000002500297223 */ /* 0x000fe20000000002 */
[----:B0-----:R-:W-:Y:S06]  /*19a0*/  @!P0 BRA `(.L_x_102) ;  /* 0x0000000000108947 */ /* 0x001fec0003800000 */
[----:B------:R-:W-:Y:S02]  /*19b0*/  MOV R0, 0x40a00000 ;  /* 0x40a0000000007802 */ /* 0x000fe40000000f00 */
[----:B------:R-:W-:-:S07]  /*19c0*/  MOV R46, 0x19e0 ;  /* 0x000019e0002e7802 */ /* 0x000fce0000000f00 */
[----:B------:R-:W-:Y:S05]  /*19d0*/  CALL.REL.NOINC `($__internal_2_$__cuda_sm3x_div_rn_noftz_f32_slowpath) ;  /* 0x0000002400087944 */ /* 0x000fea0003c00000 */
[----:B------:R-:W-:-:S07]  /*19e0*/  MOV R41, R0 ;  /* 0x0000000000297202 */ /* 0x000fce0000000f00 */
.L_x_102:
[----:B------:R-:W-:Y:S05]  /*19f0*/  BSYNC.RECONVERGENT B2 ;  /* 0x0000000000027941 */ /* 0x000fea0003800200 */
.L_x_101:
[----:B------:R-:W0:Y:S01]  /*1a00*/  LDC.64 R2, c[0x0][0x398] ;  /* 0x0000e600ff027b82 */ /* 0x000e220000000a00 */
[----:B------:R-:W-:Y:S01]  /*1a10*/  FMUL R37, R39, 1.3999999761581420898 ;  /* 0x3fb3333327257820 */ /* 0x000fe20000400000 */
[----:B------:R-:W-:Y:S01]  /*1a20*/  HFMA2 R0, -RZ, RZ, 1.57421875, -19.203125 ;  /* 0x3e4ccccdff007431 */ /* 0x000fe200000001ff */
[----:B------:R-:W-:Y:S02]  /*1a30*/  BSSY.RECONVERGENT B2, `(.L_x_103) ;  /* 0x0000014000027945 */ /* 0x000fe40003800200 */
[----:B------:R-:W-:-:S04]  /*1a40*/  FFMA R43, R36, 1.7000000476837158203, R37 ;  /* 0x3fd9999a242b7823 */ /* 0x000fc80000000025 */
[----:B------:R-:W-:-:S04]  /*1a50*/  FADD R43, R38, R43 ;  /* 0x0000002b262b7221 */ /* 0x000fc80000000000 */
[----:B------:R-:W-:-:S04]  /*1a60*/  FFMA R43, R40, 0.60000002384185791016, R43 ;  /* 0x3f19999a282b7823 */ /* 0x000fc8000000002b */
[----:B------:R-:W-:-:S04]  /*1a70*/  FFMA R4, R44, 0.30000001192092895508, R43 ;  /* 0x3e99999a2c047823 */ /* 0x000fc8000000002b */
[----:B------:R-:W1:Y:S01]  /*1a80*/  FCHK P0, R4, 5 ;  /* 0x40a0000004007902 */ /* 0x000e620000000000 */
[----:B0-----:R-:W-:Y:S01]  /*1a90*/  IMAD.WIDE.U32 R36, R16, 0x4, R2 ;  /* 0x0000000410247825 */ /* 0x001fe200078e0002 */
[----:B------:R-:W-:-:S04]  /*1aa0*/  MOV R3, 0x40a00000 ;  /* 0x40a0000000037802 */ /* 0x000fc80000000f00 */
[----:B------:R0:W-:Y:S01]  /*1ab0*/  STG.E desc[UR6][R36.64], R41 ;  /* 0x0000002924007986 */ /* 0x0001e2000c101906 */
[----:B------:R-:W-:-:S04]  /*1ac0*/  FFMA R3, R0, -R3, 1 ;  /* 0x3f80000000037423 */ /* 0x000fc80000000803 */
[----:B------:R-:W-:-:S04]  /*1ad0*/  FFMA R0, R3, R0, 0.20000000298023223877 ;  /* 0x3e4ccccd03007423 */ /* 0x000fc80000000000 */
        /* <DEDUP_REMOVED lines=9> */
.L_x_104:
[----:B------:R-:W-:Y:S05]  /*1b70*/  BSYNC.RECONVERGENT B2 ;  /* 0x0000000000027941 */ /* 0x000fea0003800200 */
.L_x_103:
[----:B------:R-:W0:Y:S01]  /*1b80*/  LDC.64 R2, c[0x0][0x398] ;  /* 0x0000e600ff027b82 */ /* 0x000e220000000a00 */
[----:B------:R-:W-:Y:S01]  /*1b90*/  FMUL R38, R38, 1.3999999761581420898 ;  /* 0x3fb3333326267820 */ /* 0x000fe20000400000 */
[----:B------:R-:W-:Y:S01]  /*1ba0*/  HFMA2 R0, -RZ, RZ, 1.57421875, -19.203125 ;  /* 0x3e4ccccdff007431 */ /* 0x000fe200000001ff */
[----:B------:R-:W-:Y:S02]  /*1bb0*/  BSSY.RECONVERGENT B2, `(.L_x_105) ;  /* 0x0000013000027945 */ /* 0x000fe40003800200 */
[----:B------:R-:W-:-:S04]  /*1bc0*/  FFMA R41, R39, 1.7000000476837158203, R38 ;  /* 0x3fd9999a27297823 */ /* 0x000fc80000000026 */
[----:B------:R-:W-:-:S04]  /*1bd0*/  FADD R41, R40, R41 ;  /* 0x0000002928297221 */ /* 0x000fc80000000000 */
[----:B------:R-:W-:-:S04]  /*1be0*/  FFMA R41, R44, 0.60000002384185791016, R41 ;  /* 0x3f19999a2c297823 */ /* 0x000fc80000000029 */
[----:B------:R-:W-:-:S04]  /*1bf0*/  FADD R4, R41, R10 ;  /* 0x0000000a29047221 */ /* 0x000fc80000000000 */
        /* <DEDUP_REMOVED lines=14> */
.L_x_106:
[----:B------:R-:W-:Y:S05]  /*1ce0*/  BSYNC.RECONVERGENT B2 ;  /* 0x0000000000027941 */ /* 0x000fea0003800200 */
.L_x_105:
[----:B------:R-:W0:Y:S02]  /*1cf0*/  LDC.64 R42, c[0x0][0x398] ;  /* 0x0000e600ff2a7b82 */ /* 0x000e240000000a00 */
[----:B0-----:R-:W-:-:S04]  /*1d00*/  IMAD.WIDE.U32 R40, R5, 0x4, R42 ;  /* 0x0000000405287825 */ /* 0x001fc800078e002a */
[----:B------:R-:W-:Y:S01]  /*1d10*/  IMAD.WIDE R42, R17, 0x4, R42 ;  /* 0x00000004112a7825 */ /* 0x000fe200078e022a */
[----:B------:R-:W-:Y:S04]  /*1d20*/  STG.E desc[UR6][R40.64], R0 ;  /* 0x0000000028007986 */ /* 0x000fe8000c101906 */
[----:B------:R-:W2:Y:S04]  /*1d30*/  LDG.E R2, desc[UR6][R42.64] ;  /* 0x000000062a027981 */ /* 0x000ea8000c1e1900 */
[----:B------:R-:W3:Y:S04]  /*1d40*/  LDG.E R4, desc[UR6][R22.64] ;  /* 0x0000000616047981 */ /* 0x000ee8000c1e1900 */
[----:B------:R-:W4:Y:S04]  /*1d50*/  LDG.E R46, desc[UR6][R20.64] ;  /* 0x00000006142e7981 */ /* 0x000f28000c1e1900 */
[----:B------:R-:W5:Y:S04]  /*1d60*/  LDG.E R52, desc[UR6][R24.64] ;  /* 0x0000000618347981 */ /* 0x000f68000c1e1900 */
[----:B------:R-:W5:Y:S01]  /*1d70*/  LDG.E R54, desc[UR6][R26.64] ;  /* 0x000000061a367981 */ /* 0x000f62000c1e1900 */
[----:B------:R-:W-:Y:S01]  /*1d80*/  MOV R51, 0x40a00000 ;  /* 0x40a0000000337802 */ /* 0x000fe20000000f00 */
[----:B------:R-:W-:Y:S02]  /*1d90*/  BSSY.RECONVERGENT B2, `(.L_x_107) ;  /* 0x000001c000027945 */ /* 0x000fe40003800200 */
[----:B--2---:R0:W-:Y:S04]  /*1da0*/  STS [R45], R2 ;  /* 0x000000022d007388 */ /* 0x0041e80000000800 */
[----:B---3--:R-:W-:Y:S04]  /*1db0*/  STS [R45+0x4], R4 ;  /* 0x000004042d007388 */ /* 0x008fe80000000800 */
[----:B----4-:R-:W-:Y:S01]  /*1dc0*/  STS [R45+0x8], R46 ;  /* 0x0000082e2d007388 */ /* 0x010fe20000000800 */
[----:B0-----:R-:W-:-:S03]  /*1dd0*/  HFMA2 R2, -RZ, RZ, 1.57421875, -19.203125 ;  /* 0x3e4ccccdff027431 */ /* 0x001fc600000001ff */
[----:B-----5:R-:W-:Y:S04]  /*1de0*/  STS [R45+0xc], R52 ;  /* 0x00000c342d007388 */ /* 0x020fe80000000800 */
[----:B------:R-:W-:Y:S04]  /*1df0*/  STS [R45+0x10], R54 ;  /* 0x000010362d007388 */ /* 0x000fe80000000800 */
[----:B------:R-:W0:Y:S01]  /*1e00*/  LDS R47, [R14] ;  /* 0x000000000e2f7984 */ /* 0x000e220000000800 */
[----:B------:R-:W-:-:S03]  /*1e10*/  FFMA R51, R2, -R51, 1 ;  /* 0x3f80000002337423 */ /* 0x000fc60000000833 */
[----:B------:R-:W1:Y:S04]  /*1e20*/  LDS R0, [R15] ;  /* 0x000000000f007984 */ /* 0x000e680000000800 */
[----:B------:R-:W2:Y:S04]  /*1e30*/  LDS R48, [R11] ;  /* 0x000000000b307984 */ /* 0x000ea80000000800 */
[----:B------:R-:W3:Y:S04]  /*1e40*/  LDS R49, [R13] ;  /* 0x000000000d317984 */ /* 0x000ee80000000800 */
[----:B------:R-:W4:Y:S01]  /*1e50*/  LDS R50, [R12] ;  /* 0x000000000c327984 */ /* 0x000f220000000800 */
[----:B0-----:R-:W-:-:S04]  /*1e60*/  FMUL R3, R47, 1.3999999761581420898 ;  /* 0x3fb333332f037820 */ /* 0x001fc80000400000 */
[----:B-1----:R-:W-:-:S04]  /*1e70*/  FFMA R3, R0, 1.7000000476837158203, R3 ;  /* 0x3fd9999a00037823 */ /* 0x002fc80000000003 */
[----:B--2---:R-:W-:-:S04]  /*1e80*/  FADD R0, R3, R48 ;  /* 0x0000003003007221 */ /* 0x004fc80000000000 */
[----:B---3--:R-:W-:Y:S01]  /*1e90*/  FFMA R3, R49, 0.60000002384185791016, R0 ;  /* 0x3f19999a31037823 */ /* 0x008fe20000000000 */
[----:B------:R-:W-:-:S03]  /*1ea0*/  FFMA R0, R51, R2, 0.20000000298023223877 ;  /* 0x3e4ccccd33007423 */ /* 0x000fc60000000002 */
[----:B----4-:R-:W-:-:S04]  /*1eb0*/  FFMA R3, R50, 0.30000001192092895508, R3 ;  /* 0x3e99999a32037823 */ /* 0x010fc80000000003 */
[----:B------:R-:W0:Y:S01]  /*1ec0*/  FCHK P0, R3, 5 ;  /* 0x40a0000003007902 */ /* 0x000e220000000000 */
        /* <DEDUP_REMOVED lines=8> */
.L_x_108:
[----:B------:R-:W-:Y:S05]  /*1f50*/  BSYNC.RECONVERGENT B2 ;  /* 0x0000000000027941 */ /* 0x000fea0003800200 */
.L_x_107:
[----:B------:R-:W0:Y:S01]  /*1f60*/  LDC.64 R56, c[0x0][0x380] ;  /* 0x0000e000ff387b82 */ /* 0x000e220000000a00 */
[----:B------:R-:W-:Y:S01]  /*1f70*/  FMUL R0, R48, 1.3999999761581420898 ;  /* 0x3fb3333330007820 */ /* 0x000fe20000400000 */
[----:B------:R-:W-:Y:S01]  /*1f80*/  HFMA2 R2, -RZ, RZ, 1.57421875, -19.203125 ;  /* 0x3e4ccccdff027431 */ /* 0x000fe200000001ff */
[----:B------:R-:W-:Y:S02]  /*1f90*/  BSSY.RECONVERGENT B2, `(.L_x_109) ;  /* 0x0000014000027945 */ /* 0x000fe40003800200 */
[----:B------:R-:W-:Y:S01]  /*1fa0*/  FFMA R0, R47, 1.7000000476837158203, R0 ;  /* 0x3fd9999a2f007823 */ /* 0x000fe20000000000 */
[----:B------:R-:W-:-:S03]  /*1fb0*/  MOV R47, 0x40a00000 ;  /* 0x40a00000002f7802 */ /* 0x000fc60000000f00 */
[----:B------:R-:W-:Y:S02]  /*1fc0*/  FADD R3, R49, R0 ;  /* 0x0000000031037221 */ /* 0x000fe40000000000 */
[----:B------:R-:W-:Y:S02]  /*1fd0*/  FFMA R47, R2, -R47, 1 ;  /* 0x3f800000022f7423 */ /* 0x000fe4000000082f */
[----:B------:R-:W-:Y:S02]  /*1fe0*/  FFMA R3, R50, 0.60000002384185791016, R3 ;  /* 0x3f19999a32037823 */ /* 0x000fe40000000003 */
[----:B------:R-:W-:Y:S02]  /*1ff0*/  FFMA R0, R47, R2, 0.20000000298023223877 ;  /* 0x3e4ccccd2f007423 */ /* 0x000fe40000000002 */
[----:B------:R-:W-:-:S04]  /*2000*/  FFMA R4, R44, 0.30000001192092895508, R3 ;  /* 0x3e99999a2c047823 */ /* 0x000fc80000000003 */
[----:B------:R-:W1:Y:S01]  /*2010*/  FCHK P0, R4, 5 ;  /* 0x40a0000004007902 */ /* 0x000e620000000000 */
[----:B------:R-:W-:Y:S01]  /*2020*/  FFMA R3, R0, R4, RZ ;  /* 0x0000000400037223 */ /* 0x000fe200000000ff */
[----:B0-----:R-:W-:-:S04]  /*2030*/  IMAD.WIDE.U32 R56, R16, 0x4, R56 ;  /* 0x0000000410387825 */ /* 0x001fc800078e0038 */
[----:B------:R-:W-:Y:S01]  /*2040*/  FFMA R2, R3, -5, R4 ;  /* 0xc0a0000003027823 */ /* 0x000fe20000000004 */
[----:B------:R0:W-:Y:S03]  /*2050*/  STG.E desc[UR6][R56.64], R51 ;  /* 0x0000003338007986 */ /* 0x0001e6000c101906 */
[----:B------:R-:W-:Y:S01]  /*2060*/  FFMA R47, R0, R2, R3 ;  /* 0x00000002002f7223 */ /* 0x000fe20000000003 */
[----:B-1----:R-:W-:Y:S06]  /*2070*/  @!P0 BRA `(.L_x_110) ;  /* 0x0000000000148947 */ /* 0x002fec0003800000 */
[----:B------:R-:W-:Y:S02]  /*2080*/  MOV R3, R4 ;  /* 0x0000000400037202 */ /* 0x000fe40000000f00 */
[----:B------:R-:W-:Y:S02]  /*2090*/  MOV R0, 0x40a00000 ;  /* 0x40a0000000007802 */ /* 0x000fe40000000f00 */
[----:B------:R-:W-:-:S07]  /*20a0*/  MOV R46, 0x20c0 ;  /* 0x000020c0002e7802 */ /* 0x000fce0000000f00 */
[----:B0-----:R-:W-:Y:S05]  /*20b0*/  CALL.REL.NOINC `($__internal_2_$__cuda_sm3x_div_rn_noftz_f32_slowpath) ;  /* 0x0000001c00507944 */ /* 0x001fea0003c00000 */
[----:B------:R-:W-:-:S07]  /*20c0*/  MOV R47, R0 ;  /* 0x00000000002f7202 */ /* 0x000fce0000000f00 */
.L_x_110:
[----:B------:R-:W-:Y:S05]  /*20d0*/  BSYNC.RECONVERGENT B2 ;  /* 0x0000000000027941 */ /* 0x000fea0003800200 */
.L_x_109:
[----:B------:R-:W1:Y:S01]  /*20e0*/  LDC.64 R2, c[0x0][0x380] ;  /* 0x0000e000ff027b82 */ /* 0x000e620000000a00 */
[----:B------:R-:W-:Y:S01]  /*20f0*/  FMUL R49, R49, 1.3999999761581420898 ;  /* 0x3fb3333331317820 */ /* 0x000fe20000400000 */
[----:B------:R-:W-:Y:S01]  /*2100*/  HFMA2 R0, -RZ, RZ, 1.57421875, -19.203125 ;  /* 0x3e4ccccdff007431 */ /* 0x000fe200000001ff */
[----:B------:R-:W-:Y:S02]  /*2110*/  BSSY.RECONVERGENT B2, `(.L_x_111) ;  /* 0x0000013000027945 */ /* 0x000fe40003800200 */
[----:B0-----:R-:W-:-:S04]  /*2120*/  FFMA R51, R48, 1.7000000476837158203, R49 ;  /* 0x3fd9999a30337823 */ /* 0x001fc80000000031 */
[----:B------:R-:W-:-:S04]  /*2130*/  FADD R51, R50, R51 ;  /* 0x0000003332337221 */ /* 0x000fc80000000000 */
[----:B------:R-:W-:-:S04]  /*2140*/  FFMA R51, R44, 0.60000002384185791016, R51 ;  /* 0x3f19999a2c337823 */ /* 0x000fc80000000033 */
[----:B------:R-:W-:-:S04]  /*2150*/  FADD R4, R51, R10 ;  /* 0x0000000a33047221 */ /* 0x000fc80000000000 */
[----:B------:R-:W0:Y:S01]  /*2160*/  FCHK P0, R4, 5 ;  /* 0x40a0000004007902 */ /* 0x000e220000000000 */
[----:B-1----:R-:W-:Y:S01]  /*2170*/  IMAD.WIDE.U32 R48, R6, 0x4, R2 ;  /* 0x0000000406307825 */ /* 0x002fe200078e0002 */
        /* <DEDUP_REMOVED lines=12> */
.L_x_112:
[----:B------:R-:W-:Y:S05]  /*2240*/  BSYNC.RECONVERGENT B2 ;  /* 0x0000000000027941 */ /* 0x000fea0003800200 */
.L_x_111:
[----:B------:R-:W0:Y:S02]  /*2250*/  LDC.64 R58, c[0x0][0x380] ;  /* 0x0000e000ff3a7b82 */ /* 0x000e240000000a00 */
[----:B0-----:R-:W-:-:S05]  /*2260*/  IMAD.WIDE.U32 R58, R5, 0x4, R58 ;  /* 0x00000004053a7825 */ /* 0x001fca00078e003a */
[----:B------:R-:W-:Y:S04]  /*2270*/  STG.E desc[UR6][R58.64], R0 ;  /* 0x000000003a007986 */ /* 0x000fe8000c101906 */
[----:B------:R-:W2:Y:S04]  /*2280*/  LDG.E R2, desc[UR6][R28.64] ;  /* 0x000000061c027981 */ /* 0x000ea8000c1e1900 */
[----:B------:R0:W3:Y:S04]  /*2290*/  LDG.E R4, desc[UR6][R30.64] ;  /* 0x000000061e047981 */ /* 0x0000e8000c1e1900 */
[----:B------:R-:W4:Y:S04]  /*22a0*/  LDG.E R32, desc[UR6][R32.64] ;  /* 0x0000000620207981 */ /* 0x000f28000c1e1900 */
[----:B------:R-:W5:Y:S04]  /*22b0*/  LDG.E R34, desc[UR6][R34.64] ;  /* 0x0000000622227981 */ /* 0x000f68000c1e1900 */
[----:B------:R-:W5:Y:S01]  /*22c0*/  LDG.E R46, desc[UR6][R18.64] ;  /* 0x00000006122e7981 */ /* 0x000f62000c1e1900 */
[----:B0-----:R-:W-:Y:S01]  /*22d0*/  MOV R31, 0x40a00000 ;  /* 0x40a00000001f7802 */ /* 0x001fe20000000f00 */
        /* <DEDUP_REMOVED lines=28> */
.L_x_114:
[----:B------:R-:W-:Y:S05]  /*24a0*/  BSYNC.RECONVERGENT B2 ;  /* 0x0000000000027941 */ /* 0x000fea0003800200 */
.L_x_113:
[----:B------:R-:W-:Y:S01]  /*24b0*/  FMUL R0, R28, 1.3999999761581420898 ;  /* 0x3fb333331c007820 */ /* 0x000fe20000400000 */
[----:B------:R-:W-:Y:S01]  /*24c0*/  HFMA2 R2, -RZ, RZ, 1.57421875, -19.203125 ;  /* 0x3e4ccccdff027431 */ /* 0x000fe200000001ff */
[----:B------:R-:W-:Y:S01]  /*24d0*/  MOV R33, 0x40a00000 ;  /* 0x40a0000000217802 */ /* 0x000fe20000000f00 */
[----:B------:R0:W-:Y:S01]  /*24e0*/  STG.E desc[UR6][R36.64], R31 ;  /* 0x0000001f24007986 */ /* 0x0001e2000c101906 */
[----:B------:R-:W-:Y:S01]  /*24f0*/  FFMA R0, R47, 1.7000000476837158203, R0 ;  /* 0x3fd9999a2f007823 */ /* 0x000fe20000000000 */
[----:B------:R-:W-:Y:S03]  /*2500*/  BSSY.RECONVERGENT B2, `(.L_x_115) ;  /* 0x0000010000027945 */ /* 0x000fe60003800200 */
        /* <DEDUP_REMOVED lines=15> */
.L_x_116:
[----:B------:R-:W-:Y:S05]  /*2600*/  BSYNC.RECONVERGENT B2 ;  /* 0x0000000000027941 */ /* 0x000fea0003800200 */
.L_x_115:
        /* <DEDUP_REMOVED lines=20> */
.L_x_118:
[----:B------:R-:W-:Y:S05]  /*2750*/  BSYNC.RECONVERGENT B2 ;  /* 0x0000000000027941 */ /* 0x000fea0003800200 */
.L_x_117:
        /* <DEDUP_REMOVED lines=8> */
[----:B--2---:R-:W-:Y:S04]  /*27e0*/  STS [R45], R42 ;  /* 0x0000002a2d007388 */ /* 0x004fe80000000800 */
[----:B---3--:R0:W-:Y:S04]  /*27f0*/  STS [R45+0x4], R2 ;  /* 0x000004022d007388 */ /* 0x0081e80000000800 */
[----:B----4-:R-:W-:Y:S04]  /*2800*/  STS [R45+0x8], R4 ;  /* 0x000008042d007388 */ /* 0x010fe80000000800 */
[----:B-----5:R-:W-:Y:S01]  /*2810*/  STS [R45+0xc], R32 ;  /* 0x00000c202d007388 */ /* 0x020fe20000000800 */
[----:B0-----:R-:W-:-:S03]  /*2820*/  HFMA2 R2, -RZ, RZ, 1.57421875, -19.203125 ;  /* 0x3e4ccccdff027431 */ /* 0x001fc600000001ff */
[----:B------:R-:W-:Y:S04]  /*2830*/  STS [R45+0x10], R34 ;  /* 0x000010222d007388 */ /* 0x000fe80000000800 */
[----:B------:R-:W0:Y:S04]  /*2840*/  LDS R31, [R14] ;  /* 0x000000000e1f7984 */ /* 0x000e280000000800 */
[----:B------:R-:W1:Y:S01]  /*2850*/  LDS R0, [R15] ;  /* 0x000000000f007984 */ /* 0x000e620000000800 */
[----:B------:R-:W-:-:S03]  /*2860*/  FFMA R33, R2, -R33, 1 ;  /* 0x3f80000002217423 */ /* 0x000fc60000000821 */
        /* <DEDUP_REMOVED lines=18> */
.L_x_120:
[----:B------:R-:W-:Y:S05]  /*2990*/  BSYNC.RECONVERGENT B2 ;  /* 0x0000000000027941 */ /* 0x000fea0003800200 */
.L_x_119:
[----:B------:R-:W-:Y:S01]  /*29a0*/  FMUL R0, R30, 1.3999999761581420898 ;  /* 0x3fb333331e007820 */ /* 0x000fe20000400000 */
[----:B------:R-:W-:Y:S01]  /*29b0*/  HFMA2 R2, -RZ, RZ, 1.57421875, -19.203125 ;  /* 0x3e4ccccdff027431 */ /* 0x000fe200000001ff */
[----:B------:R0:W-:Y:S01]  /*29c0*/  STG.E desc[UR6][R56.64], R33 ;  /* 0x0000002138007986 */ /* 0x0001e2000c101906 */
[----:B------:R-:W-:Y:S01]  /*29d0*/  BSSY.RECONVERGENT B2, `(.L_x_121) ;  /* 0x0000012000027945 */ /* 0x000fe20003800200 */
        /* <DEDUP_REMOVED lines=17> */
.L_x_122:
[----:B------:R-:W-:Y:S05]  /*2af0*/  BSYNC.RECONVERGENT B2 ;  /* 0x0000000000027941 */ /* 0x000fea0003800200 */
.L_x_121:
        /* <DEDUP_REMOVED lines=20> */
.L_x_124:
[----:B------:R-:W-:Y:S05]  /*2c40*/  BSYNC.RECONVERGENT B2 ;  /* 0x0000000000027941 */ /* 0x000fea0003800200 */
.L_x_123:
[----:B------:R1:W-:Y:S01]  /*2c50*/  STG.E desc[UR6][R58.64], R0 ;  /* 0x000000003a007986 */ /* 0x0003e2000c101906 */
[----:B------:R-:W-:Y:S05]  /*2c60*/  BRA.U UP0, `(.L_x_125) ;  /* 0xffffffe900bc7547 */ /* 0x000fea000b83ffff */
.L_x_100:
[----:B-1----:R-:W1:Y:S02]  /*2c70*/  LDC R0, c[0x0][0x390] ;  /* 0x0000e400ff007b82 */ /* 0x002e640000000800 */
[----:B-1----:R-:W-:-:S13]  /*2c80*/  LOP3.LUT P0, R0, R0, 0x3, RZ, 0xc0, !PT ;  /* 0x0000000300007812 */ /* 0x002fda000780c0ff */
[----:B0-----:R-:W-:Y:S05]  /*2c90*/  @!P0 EXIT ;  /* 0x000000000000894d */ /* 0x001fea0003800000 */
[----:B------:R-:W-:-:S13]  /*2ca0*/  ISETP.NE.AND P0, PT, R0, 0x1, PT ;  /* 0x000000010000780c */ /* 0x000fda0003f05270 */
[----:B------:R-:W-:Y:S05]  /*2cb0*/  @!P0 BRA `(.L_x_126) ;  /* 0x0000000800d88947 */ /* 0x000fea0003800000 */
[----:B------:R-:W0:Y:S01]  /*2cc0*/  LDC.64 R34, c[0x0][0x380] ;  /* 0x0000e000ff227b82 */ /* 0x000e220000000a00 */
[C---:B------:R-:W-:Y:S02]  /*2cd0*/  IADD3 R25, PT, PT, R17.reuse, 0x1, RZ ;  /* 0x0000000111197810 */ /* 0x040fe40007ffe0ff */
[C---:B------:R-:W-:Y:S02]  /*2ce0*/  IADD3 R23, PT, PT, R17.reuse, 0x2, RZ ;  /* 0x0000000211177810 */ /* 0x040fe40007ffe0ff */
[C---:B------:R-:W-:Y:S02]  /*2cf0*/  IADD3 R21, PT, PT, R17.reuse, 0x3, RZ ;  /* 0x0000000311157810 */ /* 0x040fe40007ffe0ff */
[C---:B------:R-:W-:Y:S01]  /*2d00*/  IADD3 R19, PT, PT, R17.reuse, 0x4, RZ ;  /* 0x0000000411137810 */ /* 0x040fe20007ffe0ff */
[----:B0-----:R-:W-:-:S04]  /*2d10*/  IMAD.WIDE R2, R17, 0x4, R34 ;  /* 0x0000000411027825 */ /* 0x001fc800078e0222 */
[--C-:B------:R-:W-:Y:S02]  /*2d20*/  IMAD.WIDE R4, R25, 0x4, R34.reuse ;  /* 0x0000000419047825 */ /* 0x100fe400078e0222 */
[----:B------:R-:W2:Y:S02]  /*2d30*/  LDG.E R2, desc[UR6][R2.64] ;  /* 0x0000000602027981 */ /* 0x000ea4000c1e1900 */
[--C-:B------:R-:W-:Y:S02]  /*2d40*/  IMAD.WIDE R26, R23, 0x4, R34.reuse ;  /* 0x00000004171a7825 */ /* 0x100fe400078e0222 */
[----:B------:R-:W3:Y:S02]  /*2d50*/  LDG.E R4, desc[UR6][R4.64] ;  /* 0x0000000604047981 */ /* 0x000ee4000c1e1900 */
[--C-:B------:R-:W-:Y:S02]  /*2d60*/  IMAD.WIDE R28, R21, 0x4, R34.reuse ;  /* 0x00000004151c7825 */ /* 0x100fe400078e0222 */
[----:B------:R-:W4:Y:S02]  /*2d70*/  LDG.E R26, desc[UR6][R26.64] ;  /* 0x000000061a1a7981 */ /* 0x000f24000c1e1900 */
[----:B------:R-:W-:-:S02]  /*2d80*/  IMAD.WIDE R30, R19, 0x4, R34 ;  /* 0x00000004131e7825 */ /* 0x000fc400078e0222 */
[----:B------:R0:W5:Y:S04]  /*2d90*/  LDG.E R28, desc[UR6][R28.64] ;  /* 0x000000061c1c7981 */ /* 0x000168000c1e1900 */
[----:B------:R1:W5:Y:S01]  /*2da0*/  LDG.E R30, desc[UR6][R30.64] ;  /* 0x000000061e1e7981 */ /* 0x000362000c1e1900 */
[----:B------:R-:W-:Y:S01]  /*2db0*/  MOV R9, 0x40a00000 ;  /* 0x40a0000000097802 */ /* 0x000fe20000000f00 */
[C-C-:B------:R-:W-:Y:S01]  /*2dc0*/  IMAD.WIDE.U32 R38, R16.reuse, 0x4, R34.reuse ;  /* 0x0000000410267825 */ /* 0x140fe200078e0022 */
[C---:B0-----:R-:W-:Y:S02]  /*2dd0*/  IADD3 R29, PT, PT, R16.reuse, 0x2, RZ ;  /* 0x00000002101d7810 */ /* 0x041fe40007ffe0ff */
[----:B-1----:R-:W-:Y:S01]  /*2de0*/  IADD3 R31, PT, PT, R16, 0x1, RZ ;  /* 0x00000001101f7810 */ /* 0x002fe20007ffe0ff */
[----:B------:R-:W-:Y:S04]  /*2df0*/  BSSY.RECONVERGENT B2, `(.L_x_127) ;  /* 0x0000027000027945 */ /* 0x000fe80003800200 */
[----:B------:R-:W-:-:S04]  /*2e00*/  IMAD.WIDE.U32 R36, R31, 0x4, R34 ;  /* 0x000000041f247825 */ /* 0x000fc800078e0022 */
[----:B------:R-:W-:Y:S01]  /*2e10*/  IMAD.WIDE.U32 R34, R29, 0x4, R34 ;  /* 0x000000041d227825 */ /* 0x000fe200078e0022 */
[----:B--2---:R-:W-:Y:S04]  /*2e20*/  STS [R45], R2 ;  /* 0x000000022d007388 */ /* 0x004fe80000000800 */
[----:B---3--:R0:W-:Y:S04]  /*2e30*/  STS [R45+0x4], R4 ;  /* 0x000004042d007388 */ /* 0x0081e80000000800 */
[----:B----4-:R1:W-:Y:S04]  /*2e40*/  STS [R45+0x8], R26 ;  /* 0x0000081a2d007388 */ /* 0x0103e80000000800 */
[----:B-----5:R-:W-:Y:S04]  /*2e50*/  STS [R45+0xc], R28 ;  /* 0x00000c1c2d007388 */ /* 0x020fe80000000800 */
[----:B------:R-:W-:Y:S01]  /*2e60*/  STS [R45+0x10], R30 ;  /* 0x0000101e2d007388 */ /* 0x000fe20000000800 */
[----:B0-----:R-:W-:Y:S01]  /*2e70*/  HFMA2 R4, -RZ, RZ, 1.57421875, -19.203125 ;  /* 0x3e4ccccdff047431 */ /* 0x001fe200000001ff */
[----:B-1----:R-:W0:Y:S02]  /*2e80*/  LDC.64 R26, c[0x0][0x398] ;  /* 0x0000e600ff1a7b82 */ /* 0x002e240000000a00 */
[----:B------:R-:W1:Y:S04]  /*2e90*/  LDS R8, [R14] ;  /* 0x000000000e087984 */ /* 0x000e680000000800 */
[----:B------:R-:W2:Y:S04]  /*2ea0*/  LDS R0, [R15] ;  /* 0x000000000f007984 */ /* 0x000ea80000000800 */
[----:B------:R-:W3:Y:S04]  /*2eb0*/  LDS R7, [R11] ;  /* 0x000000000b077984 */ /* 0x000ee80000000800 */
[----:B------:R-:W4:Y:S04]  /*2ec0*/  LDS R6, [R13] ;  /* 0x000000000d067984 */ /* 0x000f280000000800 */
[----:B------:R-:W5:Y:S01]  /*2ed0*/  LDS R5, [R12] ;  /* 0x000000000c057984 */ /* 0x000f620000000800 */
[----:B------:R-:W-:Y:S01]  /*2ee0*/  FFMA R9, R4, -R9, 1 ;  /* 0x3f80000004097423 */ /* 0x000fe20000000809 */
[----:B-1----:R-:W-:-:S04]  /*2ef0*/  FMUL R3, R8, 1.3999999761581420898 ;  /* 0x3fb3333308037820 */ /* 0x002fc80000400000 */
[----:B--2---:R-:W-:-:S04]  /*2f00*/  FFMA R0, R0, 1.7000000476837158203, R3 ;  /* 0x3fd9999a00007823 */ /* 0x004fc80000000003 */
[----:B---3--:R-:W-:-:S04]  /*2f10*/  FADD R3, R0, R7 ;  /* 0x0000000700037221 */ /* 0x008fc80000000000 */
[----:B----4-:R-:W-:-:S04]  /*2f20*/  FFMA R2, R6, 0.60000002384185791016, R3 ;  /* 0x3f19999a06027823 */ /* 0x010fc80000000003 */
[----:B-----5:R-:W-:-:S04]  /*2f30*/  FFMA R3, R5, 0.30000001192092895508, R2 ;  /* 0x3e99999a05037823 */ /* 0x020fc80000000002 */
[----:B------:R-:W1:Y:S01]  /*2f40*/  FCHK P0, R3, 5 ;  /* 0x40a0000003007902 */ /* 0x000e620000000000 */
[----:B------:R-:W-:-:S04]  /*2f50*/  FFMA R0, R9, R4, 0.20000000298023223877 ;  /* 0x3e4ccccd09007423 */ /* 0x000fc80000000004 */
[----:B------:R-:W-:Y:S01]  /*2f60*/  FFMA R2, R0, R3, RZ ;  /* 0x0000000300027223 */ /* 0x000fe200000000ff */
[----:B0-----:R-:W-:-:S04]  /*2f70*/  IMAD.WIDE.U32 R30, R31, 0x4, R26 ;  /* 0x000000041f1e7825 */ /* 0x001fc800078e001a */
[----:B------:R-:W-:Y:S01]  /*2f80*/  FFMA R9, R2, -5, R3 ;  /* 0xc0a0000002097823 */ /* 0x000fe20000000003 */
[----:B------:R-:W-:-:S04]  /*2f90*/  IMAD.WIDE.U32 R28, R29, 0x4, R26 ;  /* 0x000000041d1c7825 */ /* 0x000fc800078e001a */
[----:B------:R-:W-:Y:S01]  /*2fa0*/  FFMA R9, R0, R9, R2 ;  /* 0x0000000900097223 */ /* 0x000fe20000000002 */
[----:B------:R-:W-:-:S04]  /*2fb0*/  IMAD.WIDE R24, R25, 0x4, R26 ;  /* 0x0000000419187825 */ /* 0x000fc800078e021a */
[----:B------:R-:W-:-:S04]  /*2fc0*/  IMAD.WIDE R22, R23, 0x4, R26 ;  /* 0x0000000417167825 */ /* 0x000fc800078e021a */
[----:B------:R-:W-:-:S04]  /*2fd0*/  IMAD.WIDE R20, R21, 0x4, R26 ;  /* 0x0000000415147825 */ /* 0x000fc800078e021a */
[----:B------:R-:W-:-:S04]  /*2fe0*/  IMAD.WIDE R18, R19, 0x4, R26 ;  /* 0x0000000413127825 */ /* 0x000fc800078e021a */
[----:B------:R-:W-:-:S04]  /*2ff0*/  IMAD.WIDE.U32 R32, R16, 0x4, R26 ;  /* 0x0000000410207825 */ /* 0x000fc800078e001a */
[----:B------:R-:W-:Y:S01]  /*3000*/  IMAD.WIDE R26, R17, 0x4, R26 ;  /* 0x00000004111a7825 */ /* 0x000fe200078e021a */
[----:B-1----:R-:W-:Y:S06]  /*3010*/  @!P0 BRA `(.L_x_128) ;  /* 0x0000000000108947 */ /* 0x002fec0003800000 */
[----:B------:R-:W-:Y:S02]  /*3020*/  MOV R0, 0x40a00000 ;  /* 0x40a0000000007802 */ /* 0x000fe40000000f00 */
[----:B------:R-:W-:-:S07]  /*3030*/  MOV R46, 0x3050 ;  /* 0x00003050002e7802 */ /* 0x000fce0000000f00 */
[----:B------:R-:W-:Y:S05]  /*3040*/  CALL.REL.NOINC `($__internal_2_$__cuda_sm3x_div_rn_noftz_f32_slowpath) ;  /* 0x0000000c006c7944 */ /* 0x000fea0003c00000 */
[----:B------:R-:W-:-:S07]  /*3050*/  MOV R9, R0 ;  /* 0x0000000000097202 */ /* 0x000fce0000000f00 */
.L_x_128:
[----:B------:R-:W-:Y:S05]  /*3060*/  BSYNC.RECONVERGENT B2 ;  /* 0x0000000000027941 */ /* 0x000fea0003800200 */
.L_x_127:
        /* <DEDUP_REMOVED lines=21> */
.L_x_130:
[----:B------:R-:W-:Y:S05]  /*31c0*/  BSYNC.RECONVERGENT B2 ;  /* 0x0000000000027941 */ /* 0x000fea0003800200 */
.L_x_129:
        /* <DEDUP_REMOVED lines=20> */
.L_x_132:
[----:B------:R-:W-:Y:S05]  /*3310*/  BSYNC.RECONVERGENT B2 ;  /* 0x0000000000027941 */ /* 0x000fea0003800200 */
.L_x_131:
[----:B------:R-:W-:Y:S04]  /*3320*/  STG.E desc[UR6][R28.64], R0 ;  /* 0x000000001c007986 */ /* 0x000fe8000c101906 */
[----:B------:R-:W2:Y:S04]  /*3330*/  LDG.E R26, desc[UR6][R26.64] ;  /* 0x000000061a1a7981 */ /* 0x000ea8000c1e1900 */
[----:B------:R-:W3:Y:S04]  /*3340*/  LDG.E R24, desc[UR6][R24.64] ;  /* 0x0000000618187981 */ /* 0x000ee8000c1e1900 */
[----:B------:R-:W4:Y:S04]  /*3350*/  LDG.E R22, desc[UR6][R22.64] ;  /* 0x0000000616167981 */ /* 0x000f28000c1e1900 */
[----:B------:R-:W5:Y:S04]  /*3360*/  LDG.E R20, desc[UR6][R20.64] ;  /* 0x0000000614147981 */ /* 0x000f68000c1e1900 */
[----:B------:R-:W5:Y:S01]  /*3370*/  LDG.E R18, desc[UR6][R18.64] ;  /* 0x0000000612127981 */ /* 0x000f62000c1e1900 */
[----:B------:R-:W-:Y:S01]  /*3380*/  HFMA2 R2, -RZ, RZ, 1.57421875, -19.203125 ;  /* 0x3e4ccccdff027431 */ /* 0x000fe200000001ff */
[----:B------:R-:W-:Y:S01]  /*3390*/  MOV R9, 0x40a00000 ;  /* 0x40a0000000097802 */ /* 0x000fe20000000f00 */
[----:B------:R-:W-:Y:S04]  /*33a0*/  BSSY.RECONVERGENT B2, `(.L_x_133) ;  /* 0x000001b000027945 */ /* 0x000fe80003800200 */
[----:B------:R-:W-:Y:S01]  /*33b0*/  FFMA R9, R2, -R9, 1 ;  /* 0x3f80000002097423 */ /* 0x000fe20000000809 */
[----:B--2---:R-:W-:Y:S04]  /*33c0*/  STS [R45], R26 ;  /* 0x0000001a2d007388 */ /* 0x004fe80000000800 */
[----:B---3--:R-:W-:Y:S04]  /*33d0*/  STS [R45+0x4], R24 ;  /* 0x000004182d007388 */ /* 0x008fe80000000800 */
[----:B----4-:R-:W-:Y:S04]  /*33e0*/  STS [R45+0x8], R22 ;  /* 0x000008162d007388 */ /* 0x010fe80000000800 */
[----:B-----5:R-:W-:Y:S04]  /*33f0*/  STS [R45+0xc], R20 ;  /* 0x00000c142d007388 */ /* 0x020fe80000000800 */
[----:B------:R-:W-:Y:S04]  /*3400*/  STS [R45+0x10], R18 ;  /* 0x000010122d007388 */ /* 0x000fe80000000800 */
[----:B------:R-:W0:Y:S04]  /*3410*/  LDS R8, [R14] ;  /* 0x000000000e087984 */ /* 0x000e280000000800 */
[----:B------:R-:W1:Y:S04]  /*3420*/  LDS R0, [R15] ;  /* 0x000000000f007984 */ /* 0x000e680000000800 */
[----:B------:R-:W2:Y:S04]  /*3430*/  LDS R7, [R11] ;  /* 0x000000000b077984 */ /* 0x000ea80000000800 */
[----:B------:R-:W3:Y:S04]  /*3440*/  LDS R6, [R13] ;  /* 0x000000000d067984 */ /* 0x000ee80000000800 */
[----:B------:R-:W4:Y:S01]  /*3450*/  LDS R5, [R12] ;  /* 0x000000000c057984 */ /* 0x000f220000000800 */
[----:B0-----:R-:W-:-:S04]  /*3460*/  FMUL R3, R8, 1.3999999761581420898 ;  /* 0x3fb3333308037820 */ /* 0x001fc80000400000 */
[----:B-1----:R-:W-:-:S04]  /*3470*/  FFMA R0, R0, 1.7000000476837158203, R3 ;  /* 0x3fd9999a00007823 */ /* 0x002fc80000000003 */
[----:B--2---:R-:W-:-:S04]  /*3480*/  FADD R3, R0, R7 ;  /* 0x0000000700037221 */ /* 0x004fc80000000000 */
[----:B---3--:R-:W-:-:S04]  /*3490*/  FFMA R0, R6, 0.60000002384185791016, R3 ;  /* 0x3f19999a06007823 */ /* 0x008fc80000000003 */
        /* <DEDUP_REMOVED lines=11> */
.L_x_134:
[----:B------:R-:W-:Y:S05]  /*3550*/  BSYNC.RECONVERGENT B2 ;  /* 0x0000000000027941 */ /* 0x000fea0003800200 */
.L_x_133:
        /* <DEDUP_REMOVED lines=21> */
.L_x_136:
[----:B------:R-:W-:Y:S05]  /*36b0*/  BSYNC.RECONVERGENT B2 ;  /* 0x0000000000027941 */ /* 0x000fea0003800200 */
.L_x_135:
        /* <DEDUP_REMOVED lines=20> */
.L_x_138:
[----:B------:R-:W-:Y:S05]  /*3800*/  BSYNC.RECONVERGENT B2 ;  /* 0x0000000000027941 */ /* 0x000fea0003800200 */
.L_x_137:
[----:B------:R0:W-:Y:S02]  /*3810*/  STG.E desc[UR6][R34.64], R0 ;  /* 0x0000000022007986 */ /* 0x0001e4000c101906 */
.L_x_126:
[----:B0-----:R-:W0:Y:S02]  /*3820*/  LDC R0, c[0x0][0x390] ;  /* 0x0000e400ff007b82 */ /* 0x001e240000000800 */
[----:B0-----:R-:W-:-:S04]  /*3830*/  LOP3.LUT R0, R0, 0x1, RZ, 0xc0, !PT ;  /* 0x0000000100007812 */ /* 0x001fc800078ec0ff */
[----:B------:R-:W-:-:S13]  /*3840*/  ISETP.NE.U32.AND P0, PT, R0, 0x1, PT ;  /* 0x000000010000780c */ /* 0x000fda0003f05070 */
[----:B------:R-:W-:Y:S05]  /*3850*/  @P0 EXIT ;  /* 0x000000000000094d */ /* 0x000fea0003800000 */
[----:B------:R-:W0:Y:S02]  /*3860*/  LDC.64 R2, c[0x0][0x380] ;  /* 0x0000e000ff027b82 */ /* 0x000e240000000a00 */
[----:B0-----:R-:W-:-:S05]  /*3870*/  IMAD.WIDE R2, R17, 0x4, R2 ;  /* 0x0000000411027825 */ /* 0x001fca00078e0202 */
[----:B------:R-:W2:Y:S04]  /*3880*/  LDG.E R0, desc[UR6][R2.64] ;  /* 0x0000000602007981 */ /* 0x000ea8000c1e1900 */
[----:B------:R-:W3:Y:S04]  /*3890*/  LDG.E R4, desc[UR6][R2.64+0x4] ;  /* 0x0000040602047981 */ /* 0x000ee8000c1e1900 */
[----:B------:R-:W4:Y:S04]  /*38a0*/  LDG.E R6, desc[UR6][R2.64+0x8] ;  /* 0x0000080602067981 */ /* 0x000f28000c1e1900 */
[----:B------:R-:W5:Y:S04]  /*38b0*/  LDG.E R8, desc[UR6][R2.64+0xc] ;  /* 0x00000c0602087981 */ /* 0x000f68000c1e1900 */
[----:B------:R0:W5:Y:S01]  /*38c0*/  LDG.E R18, desc[UR6][R2.64+0x10] ;  /* 0x0000100602127981 */ /* 0x000162000c1e1900 */
[----:B------:R-:W-:Y:S01]  /*38d0*/  BSSY.RECONVERGENT B2, `(.L_x_139) ;  /* 0x000001f000027945 */ /* 0x000fe20003800200 */
[----:B0-----:R-:W-:-:S02]  /*38e0*/  MOV R3, 0x40a00000 ;  /* 0x40a0000000037802 */ /* 0x001fc40000000f00 */
[----:B--2---:R0:W-:Y:S04]  /*38f0*/  STS [R45], R0 ;  /* 0x000000002d007388 */ /* 0x0041e80000000800 */
[----:B---3--:R-:W-:Y:S04]  /*3900*/  STS [R45+0x4], R4 ;  /* 0x000004042d007388 */ /* 0x008fe80000000800 */
[----:B----4-:R1:W-:Y:S01]  /*3910*/  STS [R45+0x8], R6 ;  /* 0x000008062d007388 */ /* 0x0103e20000000800 */
[----:B0-----:R-:W-:-:S03]  /*3920*/  HFMA2 R0, -RZ, RZ, 1.57421875, -19.203125 ;  /* 0x3e4ccccdff007431 */ /* 0x001fc600000001ff */
[----:B-----5:R-:W-:Y:S04]  /*3930*/  STS [R45+0xc], R8 ;  /* 0x00000c082d007388 */ /* 0x020fe80000000800 */
[----:B------:R-:W-:Y:S01]  /*3940*/  STS [R45+0x10], R18 ;  /* 0x000010122d007388 */ /* 0x000fe20000000800 */
[----:B-1----:R-:W-:-:S03]  /*3950*/  IADD3 R6, PT, PT, R16, 0x1, RZ ;  /* 0x0000000110067810 */ /* 0x002fc60007ffe0ff */
[----:B------:R-:W0:Y:S01]  /*3960*/  LDS R14, [R14] ;  /* 0x000000000e0e7984 */ /* 0x000e220000000800 */
[----:B------:R-:W-:-:S03]  /*3970*/  FFMA R5, R0, -R3, 1 ;  /* 0x3f80000000057423 */ /* 0x000fc60000000803 */
[----:B------:R-:W1:Y:S01]  /*3980*/  LDS R15, [R15] ;  /* 0x000000000f0f7984 */ /* 0x000e620000000800 */
[----:B------:R-:W-:Y:S01]  /*3990*/  FFMA R0, R5, R0, 0.20000000298023223877 ;  /* 0x3e4ccccd05007423 */ /* 0x000fe20000000000 */
[----:B------:R-:W-:Y:S02]  /*39a0*/  IADD3 R5, PT, PT, R16, 0x2, RZ ;  /* 0x0000000210057810 */ /* 0x000fe40007ffe0ff */
[----:B------:R-:W2:Y:S04]  /*39b0*/  LDS R11, [R11] ;  /* 0x000000000b0b7984 */ /* 0x000ea80000000800 */
[----:B------:R-:W3:Y:S04]  /*39c0*/  LDS R13, [R13] ;  /* 0x000000000d0d7984 */ /* 0x000ee80000000800 */
[----:B------:R-:W4:Y:S01]  /*39d0*/  LDS R12, [R12] ;  /* 0x000000000c0c7984 */ /* 0x000f220000000800 */
[----:B0-----:R-:W-:-:S04]  /*39e0*/  FMUL R2, R14, 1.3999999761581420898 ;  /* 0x3fb333330e027820 */ /* 0x001fc80000400000 */
[----:B-1----:R-:W-:-:S04]  /*39f0*/  FFMA R2, R15, 1.7000000476837158203, R2 ;  /* 0x3fd9999a0f027823 */ /* 0x002fc80000000002 */
[----:B--2---:R-:W-:-:S04]  /*3a00*/  FADD R2, R2, R11 ;  /* 0x0000000b02027221 */ /* 0x004fc80000000000 */
[----:B---3--:R-:W-:-:S04]  /*3a10*/  FFMA R3, R13, 0.60000002384185791016, R2 ;  /* 0x3f19999a0d037823 */ /* 0x008fc80000000002 */
        /* <DEDUP_REMOVED lines=10> */
.L_x_140:
[----:B------:R-:W-:Y:S05]  /*3ac0*/  BSYNC.RECONVERGENT B2 ;  /* 0x0000000000027941 */ /* 0x000fea0003800200 */
.L_x_139:
[----:B------:R-:W0:Y:S01]  /*3ad0*/  LDC.64 R2, c[0x0][0x398] ;  /* 0x0000e600ff027b82 */ /* 0x000e220000000a00 */
        /* <DEDUP_REMOVED lines=17> */
[----:B0-----:R-:W-:Y:S02]  /*3bf0*/  MOV R3, R8 ;  /* 0x0000000800037202 */ /* 0x001fe40000000f00 */
[----:B------:R-:W-:Y:S02]  /*3c00*/  MOV R0, 0x40a00000 ;  /* 0x40a0000000007802 */ /* 0x000fe40000000f00 */
[----:B------:R-:W-:-:S07]  /*3c10*/  MOV R46, 0x3c30 ;  /* 0x00003c30002e7802 */ /* 0x000fce0000000f00 */
[----:B------:R-:W-:Y:S05]  /*3c20*/  CALL.REL.NOINC `($__internal_2_$__cuda_sm3x_div_rn_noftz_f32_slowpath) ;  /* 0x0000000000747944 */ /* 0x000fea0003c00000 */
[----:B------:R-:W-:-:S07]  /*3c30*/  MOV R9, R0 ;  /* 0x0000000000097202 */ /* 0x000fce0000000f00 */
.L_x_142:
[----:B------:R-:W-:Y:S05]  /*3c40*/  BSYNC.RECONVERGENT B2 ;  /* 0x0000000000027941 */ /* 0x000fea0003800200 */
.L_x_141:
[----:B0-----:R-:W0:Y:S01]  /*3c50*/  LDC.64 R2, c[0x0][0x398] ;  /* 0x0000e600ff027b82 */ /* 0x001e220000000a00 */
        /* <DEDUP_REMOVED lines=8> */
[----:B------:R-:W-:Y:S01]  /*3ce0*/  FADD R10, R11, R10 ;  /* 0x0000000a0b0a7221 */ /* 0x000fe20000000000 */
[----:B------:R-:W-:-:S03]  /*3cf0*/  FFMA R0, R7, R0, 0.20000000298023223877 ;  /* 0x3e4ccccd07007423 */ /* 0x000fc60000000000 */
[----:B------:R-:W1:Y:S01]  /*3d00*/  FCHK P0, R10, 5 ;  /* 0x40a000000a007902 */ /* 0x000e620000000000 */
[----:B0-----:R-:W-:-:S04]  /*3d10*/  IMAD.WIDE.U32 R2, R6, 0x4, R2 ;  /* 0x0000000406027825 */ /* 0x001fc800078e0002 */
[----:B------:R-:W-:Y:S01]  /*3d20*/  FFMA R7, R0, R10, RZ ;  /* 0x0000000a00077223 */ /* 0x000fe200000000ff */
[----:B------:R0:W-:Y:S03]  /*3d30*/  STG.E desc[UR6][R2.64], R9 ;  /* 0x0000000902007986 */ /* 0x0001e6000c101906 */
[----:B------:R-:W-:-:S04]  /*3d40*/  FFMA R4, R7, -5, R10 ;  /* 0xc0a0000007047823 */ /* 0x000fc8000000000a */
[----:B------:R-:W-:Y:S01]  /*3d50*/  FFMA R0, R0, R4, R7 ;  /* 0x0000000400007223 */ /* 0x000fe20000000007 */
[----:B-1----:R-:W-:Y:S06]  /*3d60*/  @!P0 BRA `(.L_x_144) ;  /* 0x0000000000108947 */ /* 0x002fec0003800000 */
[----:B0-----:R-:W-:Y:S02]  /*3d70*/  MOV R3, R10 ;  /* 0x0000000a00037202 */ /* 0x001fe40000000f00 */
[----:B------:R-:W-:Y:S02]  /*3d80*/  MOV R0, 0x40a00000 ;  /* 0x40a0000000007802 */ /* 0x000fe40000000f00 */
[----:B------:R-:W-:-:S07]  /*3d90*/  MOV R46, 0x3db0 ;  /* 0x00003db0002e7802 */ /* 0x000fce0000000f00 */
[----:B------:R-:W-:Y:S05]  /*3da0*/  CALL.REL.NOINC `($__internal_2_$__cuda_sm3x_div_rn_noftz_f32_slowpath) ;  /* 0x0000000000147944 */ /* 0x000fea0003c00000 */
.L_x_144:
[----:B------:R-:W-:Y:S05]  /*3db0*/  BSYNC.RECONVERGENT B2 ;  /* 0x0000000000027941 */ /* 0x000fea0003800200 */
.L_x_143:
[----:B0-----:R-:W0:Y:S02]  /*3dc0*/  LDC.64 R2, c[0x0][0x398] ;  /* 0x0000e600ff027b82 */ /* 0x001e240000000a00 */
[----:B0-----:R-:W-:-:S05]  /*3dd0*/  IMAD.WIDE.U32 R2, R5, 0x4, R2 ;  /* 0x0000000405027825 */ /* 0x001fca00078e0002 */
[----:B------:R-:W-:Y:S01]  /*3de0*/  STG.E desc[UR6][R2.64], R0 ;  /* 0x0000000002007986 */ /* 0x000fe2000c101906 */
[----:B------:R-:W-:Y:S05]  /*3df0*/  EXIT ;  /* 0x000000000000794d */ /* 0x000fea0003800000 */
        .weak           $__internal_2_$__cuda_sm3x_div_rn_noftz_f32_slowpath
        .type           $__internal_2_$__cuda_sm3x_div_rn_noftz_f32_slowpath,@function
        .size           $__internal_2_$__cuda_sm3x_div_rn_noftz_f32_slowpath,(.L_x_279 - $__internal_2_$__cuda_sm3x_div_rn_noftz_f32_slowpath)
$__internal_2_$__cuda_sm3x_div_rn_noftz_f32_slowpath:
        /* <DEDUP_REMOVED lines=34> */
.L_x_146:
[----:B------:R-:W-:Y:S01]  /*4020*/  LEA R53, R4, 0xc0800000, 0x17 ;  /* 0xc080000004357811 */ /* 0x000fe200078eb8ff */
[----:B------:R-:W-:Y:S01]  /*4030*/  BSSY.RECONVERGENT B1, `(.L_x_151) ;  /* 0x0000036000017945 */ /* 0x000fe20003800200 */
[----:B------:R-:W-:Y:S02]  /*4040*/  IADD3 R51, PT, PT, R51, -0x7f, RZ ;  /* 0xffffff8133337810 */ /* 0x000fe40007ffe0ff */
[----:B------:R-:W-:-:S03]  /*4050*/  IADD3 R54, PT, PT, -R53, R0, RZ ;  /* 0x0000000035367210 */ /* 0x000fc60007ffe1ff */
[C---:B------:R-:W-:Y:S01]  /*4060*/  IMAD R0, R51.reuse, -0x800000, R3 ;  /* 0xff80000033007824 */ /* 0x040fe200078e0203 */
[----:B------:R-:W0:Y:S01]  /*4070*/  MUFU.RCP R52, R54 ;  /* 0x0000003600347308 */ /* 0x000e220000001000 */
[----:B------:R-:W-:Y:S01]  /*4080*/  FADD.FTZ R53, -R54, -RZ ;  /* 0x800000ff36357221 */ /* 0x000fe20000010100 */
[----:B------:R-:W-:-:S04]  /*4090*/  IADD3 R51, PT, PT, R51, 0x7f, -R4 ;  /* 0x0000007f33337810 */ /* 0x000fc80007ffe804 */
[----:B------:R-:W-:Y:S01]  /*40a0*/  IADD3 R51, PT, PT, R51, R2, RZ ;  /* 0x0000000233337210 */ /* 0x000fe20007ffe0ff */
        /* <DEDUP_REMOVED lines=42> */
.L_x_153:
[----:B------:R-:W-:-:S04]  /*4350*/  LOP3.LUT R0, R0, 0x80000000, RZ, 0xc0, !PT ;  /* 0x8000000000007812 */ /* 0x000fc800078ec0ff */
[----:B------:R-:W-:Y:S01]  /*4360*/  LOP3.LUT R0, R0, 0x7f800000, RZ, 0xfc, !PT ;  /* 0x7f80000000007812 */ /* 0x000fe200078efcff */
[----:B------:R-:W-:Y:S06]  /*4370*/  BRA `(.L_x_154) ;  /* 0x0000000000047947 */ /* 0x000fec0003800000 */
.L_x_152:
[----:B------:R-:W-:-:S07]  /*4380*/  LEA R0, R51, R0, 0x17 ;  /* 0x0000000033007211 */ /* 0x000fce00078eb8ff */
.L_x_154:
[----:B------:R-:W-:Y:S05]  /*4390*/  BSYNC.RECONVERGENT B1 ;  /* 0x0000000000017941 */ /* 0x000fea0003800200 */
.L_x_151:
[----:B------:R-:W-:Y:S05]  /*43a0*/  BRA `(.L_x_155) ;  /* 0x0000000000207947 */ /* 0x000fea0003800000 */
.L_x_150:
[----:B------:R-:W-:-:S04]  /*43b0*/  LOP3.LUT R0, R0, 0x80000000, R3, 0x48, !PT ;  /* 0x8000000000007812 */ /* 0x000fc800078e4803 */
[----:B------:R-:W-:Y:S01]  /*43c0*/  LOP3.LUT R0, R0, 0x7f800000, RZ, 0xfc, !PT ;  /* 0x7f80000000007812 */ /* 0x000fe200078efcff */
[----:B------:R-:W-:Y:S06]  /*43d0*/  BRA `(.L_x_155) ;  /* 0x0000000000147947 */ /* 0x000fec0003800000 */
.L_x_149:
[----:B------:R-:W-:Y:S01]  /*43e0*/  LOP3.LUT R0, R0, 0x80000000, R3, 0x48, !PT ;  /* 0x8000000000007812 */ /* 0x000fe200078e4803 */
[----:B------:R-:W-:Y:S06]  /*43f0*/  BRA `(.L_x_155) ;  /* 0x00000000000c7947 */ /* 0x000fec0003800000 */
.L_x_148:
[----:B------:R-:W0:Y:S01]  /*4400*/  MUFU.RSQ R0, -QNAN ;  /* 0xffc0000000007908 */ /* 0x000e220000001400 */
[----:B------:R-:W-:Y:S05]  /*4410*/  BRA `(.L_x_155) ;  /* 0x0000000000047947 */ /* 0x000fea0003800000 */
.L_x_147:
[----:B------:R-:W-:-:S07]  /*4420*/  FADD.FTZ R0, R3, R0 ;  /* 0x0000000003007221 */ /* 0x000fce0000010000 */
.L_x_155:
[----:B------:R-:W-:Y:S05]  /*4430*/  BSYNC.RECONVERGENT B0 ;  /* 0x0000000000007941 */ /* 0x000fea0003800200 */
.L_x_145:
[----:B------:R-:W-:Y:S01]  /*4440*/  HFMA2 R3, -RZ, RZ, 0, 0 ;  /* 0x00000000ff037431 */ /* 0x000fe200000001ff */
[----:B------:R-:W-:-:S04]  /*4450*/  MOV R2, R46 ;  /* 0x0000002e00027202 */ /* 0x000fc80000000f00 */
[----:B0-----:R-:W-:Y:S05]  /*4460*/  RET.REL.NODEC R2 `(_Z14gpu_rad_sweep3PfjjjS_) ;  /* 0xffffffb802e47950 */ /* 0x001fea0003c3ffff */
.L_x_156:
        /* <DEDUP_REMOVED lines=9> */
.L_x_279:


//--------------------- .text._Z14gpu_rad_sweep2PfjjjS_ --------------------------
	.section	.text._Z14gpu_rad_sweep2PfjjjS_,"ax",@progbits
	.align	128
        .global         _Z14gpu_rad_sweep2PfjjjS_
        .type           _Z14gpu_rad_sweep2PfjjjS_,@function
        .size           _Z14gpu_rad_sweep2PfjjjS_,(.L_x_280 - _Z14gpu_rad_sweep2PfjjjS_)
        .other          _Z14gpu_rad_sweep2PfjjjS_,@"STO_CUDA_ENTRY STV_DEFAULT"
_Z14gpu_rad_sweep2PfjjjS_:
.text._Z14gpu_rad_sweep2PfjjjS_:
        /* <DEDUP_REMOVED lines=11> */
[----:B------:R-:W0:Y:S01]  /*00b0*/  LDCU UR24, c[0x0][0x38c] ;  /* 0x00007180ff1877ac */ /* 0x000e220008000800 */
[----:B------:R-:W-:Y:S01]  /*00c0*/  I2FP.F32.U32 R9, UR23 ;  /* 0x0000001700097c45 */ /* 0x000fe20008201000 */
[----:B------:R-:W-:Y:S01]  /*00d0*/  VIADD R8, R4, 0x1 ;  /* 0x0000000104087836 */ /* 0x000fe20000000000 */
[----:B------:R-:W-:Y:S01]  /*00e0*/  BSSY.RECONVERGENT B2, `(.L_x_157) ;  /* 0x000002d000027945 */ /* 0x000fe20003800200 */
[----:B------:R-:W1:Y:S01]  /*00f0*/  LDCU.64 UR8, c[0x0][0x380] ;  /* 0x00007000ff0877ac */ /* 0x000e620008000a00 */
[----:B------:R-:W2:Y:S02]  /*0100*/  MUFU.RCP R0, R9 ;  /* 0x0000000900007308 */ /* 0x000ea40000001000 */
[----:B------:R-:W-:Y:S01]  /*0110*/  I2FP.F32.S32 R8, R8 ;  /* 0x0000000800087245 */ /* 0x000fe20000201400 */
[----:B------:R-:W3:Y:S05]  /*0120*/  LDCU.64 UR6, c[0x0][0x398] ;  /* 0x00007300ff0677ac */ /* 0x000eea0008000a00 */
[----:B------:R-:W4:Y:S01]  /*0130*/  FCHK P0, R8, R9 ;  /* 0x0000000908007302 */ /* 0x000f220000000000 */
[----:B0-----:R-:W-:-:S02]  /*0140*/  UIADD3 UR21, UPT, UPT, UR24, -0x3, URZ ;  /* 0xfffffffd18157890 */ /* 0x001fc4000fffe0ff */
[----:B------:R-:W-:Y:S01]  /*0150*/  IMAD R4, R4, UR24, RZ ;  /* 0x0000001804047c24 */ /* 0x000fe2000f8e02ff */
[----:B------:R-:W-:Y:S02]  /*0160*/  UIADD3 UR22, UPT, UPT, UR24, -0x5, URZ ;  /* 0xfffffffb18167890 */ /* 0x000fe4000fffe0ff */
[----:B------:R-:W-:Y:S01]  /*0170*/  UIADD3 UR18, UPT, UPT, UR24, -0x4, URZ ;  /* 0xfffffffc18127890 */ /* 0x000fe2000fffe0ff */
[----:B--2---:R-:W-:Y:S01]  /*0180*/  FFMA R3, -R9, R0, 1 ;  /* 0x3f80000009037423 */ /* 0x004fe20000000100 */
[----:B------:R-:W-:Y:S01]  /*0190*/  UIADD3 UR19, UPT, UPT, UR24, -0x2, URZ ;  /* 0xfffffffe18137890 */ /* 0x000fe2000fffe0ff */
[----:B------:R-:W-:Y:S01]  /*01a0*/  VIADD R6, R4, UR21 ;  /* 0x0000001504067c36 */ /* 0x000fe20008000000 */
[----:B------:R-:W-:Y:S01]  /*01b0*/  UIADD3 UR20, UPT, UPT, UR24, -0x1, URZ ;  /* 0xffffffff18147890 */ /* 0x000fe2000fffe0ff */
[----:B------:R-:W-:Y:S01]  /*01c0*/  FFMA R3, R0, R3, R0 ;  /* 0x0000000300037223 */ /* 0x000fe20000000000 */
[----:B------:R-:W-:Y:S02]  /*01d0*/  UIMAD.WIDE.U32 UR4, UR22, -0x33333333, URZ ;  /* 0xcccccccd160478a5 */ /* 0x000fe4000f8e00ff */
[----:B------:R-:W-:Y:S01]  /*01e0*/  UIMAD.WIDE.U32 UR10, UR18, -0x33333333, URZ ;  /* 0xcccccccd120a78a5 */ /* 0x000fe2000f8e00ff */
[----:B------:R-:W-:Y:S01]  /*01f0*/  FFMA R0, R8, R3, RZ ;  /* 0x0000000308007223 */ /* 0x000fe200000000ff */
[----:B------:R-:W-:-:S02]  /*0200*/  UIMAD.WIDE.U32 UR12, UR21, -0x33333333, URZ ;  /* 0xcccccccd150c78a5 */ /* 0x000fc4000f8e00ff */
[----:B------:R-:W-:Y:S01]  /*0210*/  UIMAD.WIDE.U32 UR14, UR19, -0x33333333, URZ ;  /* 0xcccccccd130e78a5 */ /* 0x000fe2000f8e00ff */
[----:B------:R-:W-:Y:S01]  /*0220*/  FFMA R5, -R9, R0, R8 ;  /* 0x0000000009057223 */ /* 0x000fe20000000108 */
[----:B------:R-:W-:Y:S02]  /*0230*/  UIMAD.WIDE.U32 UR16, UR20, -0x33333333, URZ ;  /* 0xcccccccd141078a5 */ /* 0x000fe4000f8e00ff */
[----:B------:R-:W-:Y:S01]  /*0240*/  USHF.R.U32.HI UR5, URZ, 0x2, UR5 ;  /* 0x00000002ff057899 */ /* 0x000fe20008011605 */
[----:B------:R-:W-:Y:S01]  /*0250*/  FFMA R5, R3, R5, R0 ;  /* 0x0000000503057223 */ /* 0x000fe20000000000 */
[----:B------:R-:W-:Y:S02]  /*0260*/  USHF.R.U32.HI UR11, URZ, 0x2, UR11 ;  /* 0x00000002ff0b7899 */ /* 0x000fe4000801160b */
[----:B------:R-:W-:Y:S02]  /*0270*/  USHF.R.U32.HI UR13, URZ, 0x2, UR13 ;  /* 0x00000002ff0d7899 */ /* 0x000fe4000801160d */
[----:B------:R-:W-:-:S02]  /*0280*/  USHF.R.U32.HI UR15, URZ, 0x2, UR15 ;  /* 0x00000002ff0f7899 */ /* 0x000fc4000801160f */
[----:B------:R-:W-:Y:S02]  /*0290*/  USHF.R.U32.HI UR17, URZ, 0x2, UR17 ;  /* 0x00000002ff117899 */ /* 0x000fe40008011611 */
[----:B------:R-:W-:Y:S02]  /*02a0*/  UIMAD UR5, UR5, -0x5, UR22 ;  /* 0xfffffffb050578a4 */ /* 0x000fe4000f8e0216 */
[----:B------:R-:W-:Y:S02]  /*02b0*/  UIMAD UR11, UR11, -0x5, UR18 ;  /* 0xfffffffb0b0b78a4 */ /* 0x000fe4000f8e0212 */
[----:B------:R-:W-:Y:S02]  /*02c0*/  UIMAD UR13, UR13, -0x5, UR21 ;  /* 0xfffffffb0d0d78a4 */ /* 0x000fe4000f8e0215 */
[----:B------:R-:W-:Y:S02]  /*02d0*/  UIMAD UR15, UR15, -0x5, UR19 ;  /* 0xfffffffb0f0f78a4 */ /* 0x000fe4000f8e0213 */
[----:B------:R-:W-:-:S02]  /*02e0*/  UIMAD UR17, UR17, -0x5, UR20 ;  /* 0xfffffffb111178a4 */ /* 0x000fc4000f8e0214 */
[----:B------:R-:W-:Y:S02]  /*02f0*/  USHF.L.U32 UR5, UR5, 0x2, URZ ;  /* 0x0000000205057899 */ /* 0x000fe400080006ff */
[----:B------:R-:W-:Y:S02]  /*0300*/  USHF.L.U32 UR12, UR11, 0x2, URZ ;  /* 0x000000020b0c7899 */ /* 0x000fe400080006ff */
[----:B------:R-:W-:Y:S02]  /*0310*/  USHF.L.U32 UR13, UR13, 0x2, URZ ;  /* 0x000000020d0d7899 */ /* 0x000fe400080006ff */
[----:B------:R-:W-:Y:S02]  /*0320*/  USHF.L.U32 UR15, UR15, 0x2, URZ ;  /* 0x000000020f0f7899 */ /* 0x000fe400080006ff */
[----:B------:R-:W-:Y:S02]  /*0330*/  USHF.L.U32 UR17, UR17, 0x2, URZ ;  /* 0x0000000211117899 */ /* 0x000fe400080006ff */
[----:B------:R-:W-:Y:S01]  /*0340*/  UISETP.GE.U32.AND UP0, UPT, UR21, 0x3, UPT ;  /* 0x000000031500788c */ /* 0x000fe2000bf06070 */
[----:B-1-34-:R-:W-:Y:S10]  /*0350*/  @!P0 BRA `(.L_x_158) ;  /* 0x0000000000148947 */ /* 0x01aff40003800000 */
[----:B------:R-:W-:Y:S01]  /*0360*/  MOV R3, R8 ;  /* 0x0000000800037202 */ /* 0x000fe20000000f00 */
[----:B------:R-:W-:Y:S01]  /*0370*/  IMAD.MOV.U32 R0, RZ, RZ, R9 ;  /* 0x000000ffff007224 */ /* 0x000fe200078e0009 */
[----:B------:R-:W-:-:S07]  /*0380*/  MOV R2, 0x3a0 ;  /* 0x000003a000027802 */ /* 0x000fce0000000f00 */
[----:B------:R-:W-:Y:S05]  /*0390*/  CALL.REL.NOINC `($__internal_3_$__cuda_sm3x_div_rn_noftz_f32_slowpath) ;  /* 0x0000003c00807944 */ /* 0x000fea0003c00000 */
[----:B------:R-:W-:-:S07]  /*03a0*/  IMAD.MOV.U32 R5, RZ, RZ, R0 ;  /* 0x000000ffff057224 */ /* 0x000fce00078e0000 */
.L_x_158:
[----:B------:R-:W-:Y:S05]  /*03b0*/  BSYNC.RECONVERGENT B2 ;  /* 0x0000000000027941 */ /* 0x000fea0003800200 */
.L_x_157:
[----:B------:R-:W0:Y:S01]  /*03c0*/  MUFU.RCP R0, R9 ;  /* 0x0000000900007308 */ /* 0x000e220000001000 */
[----:B------:R-:W-:Y:S01]  /*03d0*/  FMUL R3, R8, 0.23999999463558197021 ;  /* 0x3e75c28f08037820 */ /* 0x000fe20000400000 */
[----:B------:R-:W-:Y:S06]  /*03e0*/  BSSY.RECONVERGENT B2, `(.L_x_159) ;  /* 0x000000d000027945 */ /* 0x000fec0003800200 */
[----:B------:R-:W1:Y:S01]  /*03f0*/  FCHK P0, R3, R9 ;  /* 0x0000000903007302 */ /* 0x000e620000000000 */
[----:B0-----:R-:W-:-:S04]  /*0400*/  FFMA R7, -R9, R0, 1 ;  /* 0x3f80000009077423 */ /* 0x001fc80000000100 */
[----:B------:R-:W-:Y:S01]  /*0410*/  FFMA R8, R0, R7, R0 ;  /* 0x0000000700087223 */ /* 0x000fe20000000000 */
[----:B------:R-:W-:-:S03]  /*0420*/  IADD3 R7, PT, PT, R6, 0x1, RZ ;  /* 0x0000000106077810 */ /* 0x000fc60007ffe0ff */
[----:B------:R-:W-:-:S04]  /*0430*/  FFMA R0, R8, R3, RZ ;  /* 0x0000000308007223 */ /* 0x000fc800000000ff */
[----:B------:R-:W-:-:S04]  /*0440*/  FFMA R11, -R9, R0, R3 ;  /* 0x00000000090b7223 */ /* 0x000fc80000000103 */
[----:B------:R-:W-:Y:S01]  /*0450*/  FFMA R8, R8, R11, R0 ;  /* 0x0000000b08087223 */ /* 0x000fe20000000000 */
[----:B-1----:R-:W-:Y:S06]  /*0460*/  @!P0 BRA `(.L_x_160) ;  /* 0x0000000000108947 */ /* 0x002fec0003800000 */
[----:B------:R-:W-:Y:S01]  /*0470*/  IMAD.MOV.U32 R0, RZ, RZ, R9 ;  /* 0x000000ffff007224 */ /* 0x000fe200078e0009 */
[----:B------:R-:W-:-:S07]  /*0480*/  MOV R2, 0x4a0 ;  /* 0x000004a000027802 */ /* 0x000fce0000000f00 */
[----:B------:R-:W-:Y:S05]  /*0490*/  CALL.REL.NOINC `($__internal_3_$__cuda_sm3x_div_rn_noftz_f32_slowpath) ;  /* 0x0000003c00407944 */ /* 0x000fea0003c00000 */
[----:B------:R-:W-:-:S07]  /*04a0*/  IMAD.MOV.U32 R8, RZ, RZ, R0 ;  /* 0x000000ffff087224 */ /* 0x000fce00078e0000 */
.L_x_160:
[----:B------:R-:W-:Y:S05]  /*04b0*/  BSYNC.RECONVERGENT B2 ;  /* 0x0000000000027941 */ /* 0x000fea0003800200 */
.L_x_159:
[----:B------:R-:W-:Y:S01]  /*04c0*/  IADD3 R9, PT, PT, R6, 0x2, RZ ;  /* 0x0000000206097810 */ /* 0x000fe20007ffe0ff */
[----:B------:R-:W0:Y:S01]  /*04d0*/  LDCU.64 UR18, c[0x0][0x358] ;  /* 0x00006b00ff1277ac */ /* 0x000e220008000a00 */
[----:B------:R-:W-:Y:S05]  /*04e0*/  BRA.U !UP0, `(.L_x_161) ;  /* 0x0000001d08f07547 */ /* 0x000fea000b800000 */
[----:B------:R-:W-:-:S06]  /*04f0*/  ULOP3.LUT UR4, UR22, 0xfffffffe, URZ, 0xc0, !UPT ;  /* 0xfffffffe16047892 */ /* 0x000fcc000f8ec0ff */
[----:B------:R-:W-:Y:S01]  /*0500*/  IMAD R10, RZ, RZ, -UR4 ;  /* 0x80000004ff0a7e24 */ /* 0x000fe2000f8e02ff */
[----:B------:R-:W-:-:S06]  /*0510*/  UMOV UR4, URZ ;  /* 0x000000ff00047c82 */ /* 0x000fcc0008000000 */
.L_x_177:
[----:B------:R-:W-:Y:S01]  /*0520*/  IMAD.MOV.U32 R25, RZ, RZ, 0x4 ;  /* 0x00000004ff197424 */ /* 0x000fe200078e00ff */
[----:B------:R-:W1:Y:S03]  /*0530*/  LDCU UR10, c[0x0][0x38c] ;  /* 0x00007180ff0a77ac */ /* 0x000e660008000800 */
[----:B------:R-:W-:-:S05]  /*0540*/  IMAD.WIDE R24, R4, R25, UR8 ;  /* 0x0000000804187e25 */ /* 0x000fca000f8e0219 */
[----:B0-----:R0:W5:Y:S04]  /*0550*/  LDG.E R11, desc[UR18][R24.64] ;  /* 0x00000012180b7981 */ /* 0x001168000c1e1900 */
[----:B------:R0:W5:Y:S04]  /*0560*/  LDG.E R12, desc[UR18][R24.64+0x4] ;  /* 0x00000412180c7981 */ /* 0x000168000c1e1900 */
[----:B------:R0:W5:Y:S04]  /*0570*/  LDG.E R13, desc[UR18][R24.64+0x8] ;  /* 0x00000812180d7981 */ /* 0x000168000c1e1900 */
[----:B------:R0:W5:Y:S04]  /*0580*/  LDG.E R14, desc[UR18][R24.64+0xc] ;  /* 0x00000c12180e7981 */ /* 0x000168000c1e1900 */
[----:B------:R0:W5:Y:S01]  /*0590*/  LDG.E R15, desc[UR18][R24.64+0x10] ;  /* 0x00001012180f7981 */ /* 0x000162000c1e1900 */
[----:B-1----:R-:W-:Y:S01]  /*05a0*/  UISETP.NE.AND UP0, UPT, UR10, 0x6, UPT ;  /* 0x000000060a00788c */ /* 0x002fe2000bf05270 */
[----:B------:R-:W-:Y:S01]  /*05b0*/  HFMA2 R21, -RZ, RZ, 0, 1.1920928955078125e-07 ;  /* 0x00000002ff157431 */ /* 0x000fe200000001ff */
[----:B------:R-:W-:Y:S01]  /*05c0*/  UMOV UR11, UR9 ;  /* 0x00000009000b7c82 */ /* 0x000fe20008000000 */
[----:B------:R-:W-:-:S06]  /*05d0*/  UMOV UR10, UR8 ;  /* 0x00000008000a7c82 */ /* 0x000fcc0008000000 */
[----:B0-----:R-:W-:Y:S05]  /*05e0*/  BRA.U !UP0, `(.L_x_162) ;  /* 0x0000000d088c7547 */ /* 0x001fea000b800000 */
[----:B------:R-:W-:Y:S01]  /*05f0*/  VIADD R16, R4, 0x2 ;  /* 0x0000000204107836 */ /* 0x000fe20000000000 */
[----:B------:R-:W-:Y:S01]  /*0600*/  MOV R18, 0x2 ;  /* 0x0000000200127802 */ /* 0x000fe20000000f00 */
[----:B------:R-:W-:Y:S01]  /*0610*/  IMAD.MOV.U32 R17, RZ, RZ, 0x4 ;  /* 0x00000004ff117424 */ /* 0x000fe200078e00ff */
[----:B------:R-:W-:Y:S01]  /*0620*/  MOV R21, 0x3 ;  /* 0x0000000300157802 */ /* 0x000fe20000000f00 */
[----:B------:R-:W-:Y:S01]  /*0630*/  IMAD.MOV.U32 R19, RZ, RZ, 0x6 ;  /* 0x00000006ff137424 */ /* 0x000fe200078e00ff */
[----:B------:R-:W-:Y:S01]  /*0640*/  CS2R R30, SRZ ;  /* 0x00000000001e7805 */ /* 0x000fe2000001ff00 */
[----:B------:R-:W-:Y:S01]  /*0650*/  IMAD.MOV.U32 R20, RZ, RZ, 0x5 ;  /* 0x00000005ff147424 */ /* 0x000fe200078e00ff */
[----:B------:R-:W-:Y:S01]  /*0660*/  CS2R R32, SRZ ;  /* 0x0000000000207805 */ /* 0x000fe2000001ff00 */
[----:B------:R-:W-:Y:S01]  /*0670*/  IMAD.MOV.U32 R22, RZ, RZ, 0x4 ;  /* 0x00000004ff167424 */ /* 0x000fe200078e00ff */
[----:B------:R-:W-:Y:S01]  /*0680*/  MOV R34, R10 ;  /* 0x0000000a00227202 */ /* 0x000fe20000000f00 */
[----:B------:R-:W-:-:S07]  /*0690*/  IMAD.MOV.U32 R23, RZ, RZ, 0x1 ;  /* 0x00000001ff177424 */ /* 0x000fce00078e00ff */
.L_x_167:
[----:B------:R-:W-:Y:S01]  /*06a0*/  IMAD.WIDE.U32 R26, R32, -0x33333333, RZ ;  /* 0xcccccccd201a7825 */ /* 0x000fe200078e00ff */
[----:B------:R-:W-:Y:S03]  /*06b0*/  BSSY.RECONVERGENT B2, `(.L_x_163) ;  /* 0x0000071000027945 */ /* 0x000fe60003800200 */
[----:B------:R-:W-:-:S04]  /*06c0*/  IMAD.WIDE.U32 R28, R31, -0x33333333, RZ ;  /* 0xcccccccd1f1c7825 */ /* 0x000fc800078e00ff */
[----:B------:R-:W-:-:S04]  /*06d0*/  IMAD.WIDE.U32 R26, P0, R31, -0x33333334, R26 ;  /* 0xcccccccc1f1a7825 */ /* 0x000fc8000780001a */
[----:B------:R-:W-:Y:S01]  /*06e0*/  IMAD.WIDE.U32 R36, R30, -0x33333333, RZ ;  /* 0xcccccccd1e247825 */ /* 0x000fe200078e00ff */
[----:B------:R-:W-:-:S03]  /*06f0*/  IADD3 RZ, P1, PT, R29, R26, RZ ;  /* 0x0000001a1dff7210 */ /* 0x000fc60007f3e0ff */
[----:B------:R-:W-:Y:S02]  /*0700*/  IMAD.X R3, RZ, RZ, RZ, P0 ;  /* 0x000000ffff037224 */ /* 0x000fe400000e06ff */
[----:B------:R-:W-:Y:S02]  /*0710*/  IMAD.MOV.U32 R2, RZ, RZ, R27 ;  /* 0x000000ffff027224 */ /* 0x000fe400078e001b */
[----:B------:R-:W-:-:S04]  /*0720*/  IMAD.WIDE.U32 R28, P0, R23, -0x33333334, R36 ;  /* 0xcccccccc171c7825 */ /* 0x000fc80007800024 */
[----:B------:R-:W-:Y:S01]  /*0730*/  IMAD.WIDE.U32 R36, R23, -0x33333333, RZ ;  /* 0xcccccccd17247825 */ /* 0x000fe200078e00ff */
[----:B------:R-:W-:-:S03]  /*0740*/  IADD3.X R27, PT, PT, RZ, RZ, RZ, P0, !PT ;  /* 0x000000ffff1b7210 */ /* 0x000fc600007fe4ff */
[----:B------:R-:W-:Y:S01]  /*0750*/  IMAD.WIDE.U32.X R2, R32, -0x33333334, R2, P1 ;  /* 0xcccccccc20027825 */ /* 0x000fe200008e0402 */
[----:B------:R-:W-:-:S03]  /*0760*/  IADD3 RZ, P0, PT, R37, R28, RZ ;  /* 0x0000001c25ff7210 */ /* 0x000fc60007f1e0ff */
[----:B------:R-:W-:Y:S01]  /*0770*/  IMAD.HI.U32 R0, R18, -0x33333333, RZ ;  /* 0xcccccccd12007827 */ /* 0x000fe200078e00ff */
[----:B------:R-:W-:-:S03]  /*0780*/  SHF.R.U64 R2, R2, 0x2, R3 ;  /* 0x0000000202027819 */ /* 0x000fc60000001203 */
[----:B------:R-:W-:Y:S01]  /*0790*/  IMAD.MOV.U32 R26, RZ, RZ, R29 ;  /* 0x000000ffff1a7224 */ /* 0x000fe200078e001d */
[----:B------:R-:W-:Y:S01]  /*07a0*/  SHF.R.U32.HI R0, RZ, 0x2, R0 ;  /* 0x00000002ff007819 */ /* 0x000fe20000011600 */
[----:B------:R-:W-:Y:S02]  /*07b0*/  IMAD R2, R2, -0x14, R33 ;  /* 0xffffffec02027824 */ /* 0x000fe400078e0221 */
[----:B------:R-:W-:-:S03]  /*07c0*/  IMAD.WIDE.U32.X R26, R30, -0x33333334, R26, P0 ;  /* 0xcccccccc1e1a7825 */ /* 0x000fc600000e041a */
[----:B------:R-:W-:Y:S01]  /*07d0*/  ISETP.EQ.AND P0, PT, R2, RZ, PT ;  /* 0x000000ff0200720c */ /* 0x000fe20003f02270 */
[----:B------:R-:W-:Y:S01]  /*07e0*/  IMAD R0, R0, 0x5, RZ ;  /* 0x0000000500007824 */ /* 0x000fe200078e02ff */
[----:B------:R-:W-:Y:S02]  /*07f0*/  SHF.R.U64 R26, R26, 0x2, R27 ;  /* 0x000000021a1a7819 */ /* 0x000fe4000000121b */
[----:B------:R-:W-:Y:S02]  /*0800*/  ISETP.EQ.AND P1, PT, R2, 0x4, PT ;  /* 0x000000040200780c */ /* 0x000fe40003f22270 */
[----:B------:R-:W-:Y:S01]  /*0810*/  LOP3.LUT R0, RZ, R0, RZ, 0x33, !PT ;  /* 0x00000000ff007212 */ /* 0x000fe200078e33ff */
[----:B------:R-:W-:Y:S01]  /*0820*/  IMAD R35, R26, -0x14, R17 ;  /* 0xffffffec1a237824 */ /* 0x000fe200078e0211 */
[C---:B------:R-:W-:Y:S02]  /*0830*/  ISETP.EQ.AND P6, PT, R2.reuse, 0x8, PT ;  /* 0x000000080200780c */ /* 0x040fe40003fc2270 */
[----:B------:R-:W-:Y:S01]  /*0840*/  ISETP.EQ.AND P5, PT, R2, 0xc, PT ;  /* 0x0000000c0200780c */ /* 0x000fe20003fa2270 */
[----:B------:R-:W-:Y:S01]  /*0850*/  IMAD.IADD R0, R0, 0x1, R21 ;  /* 0x0000000100007824 */ /* 0x000fe200078e0215 */
[----:B------:R-:W-:Y:S01]  /*0860*/  ISETP.EQ.AND P4, PT, R35, RZ, PT ;  /* 0x000000ff2300720c */ /* 0x000fe20003f82270 */
[----:B-----5:R-:W-:Y:S01]  /*0870*/  @P0 IMAD.MOV.U32 R3, RZ, RZ, R11 ;  /* 0x000000ffff030224 */ /* 0x020fe200078e000b */
[----:B------:R-:W-:Y:S01]  /*0880*/  ISETP.EQ.AND P2, PT, R2, 0x10, PT ;  /* 0x000000100200780c */ /* 0x000fe20003f42270 */
[----:B------:R-:W-:Y:S01]  /*0890*/  IMAD.HI.U32 R2, R21, -0x33333333, RZ ;  /* 0xcccccccd15027827 */ /* 0x000fe200078e00ff */
[----:B------:R-:W-:-:S02]  /*08a0*/  ISETP.EQ.AND P3, PT, R35, 0x4, PT ;  /* 0x000000042300780c */ /* 0x000fc40003f62270 */
[----:B------:R-:W-:Y:S01]  /*08b0*/  SHF.L.U32 R36, R0, 0x2, RZ ;  /* 0x0000000200247819 */ /* 0x000fe200000006ff */
[----:B------:R-:W-:Y:S01]  /*08c0*/  IMAD.HI.U32 R0, R22, -0x33333333, RZ ;  /* 0xcccccccd16007827 */ /* 0x000fe200078e00ff */
[----:B------:R-:W-:Y:S02]  /*08d0*/  SHF.R.U32.HI R2, RZ, 0x2, R2 ;  /* 0x00000002ff027819 */ /* 0x000fe40000011602 */
[----:B------:R-:W-:Y:S01]  /*08e0*/  ISETP.EQ.AND P0, PT, R36, RZ, PT ;  /* 0x000000ff2400720c */ /* 0x000fe20003f02270 */
[----:B------:R-:W-:Y:S01]  /*08f0*/  @P1 IMAD.MOV.U32 R3, RZ, RZ, R12 ;  /* 0x000000ffff031224 */ /* 0x000fe200078e000c */
[----:B------:R-:W-:Y:S01]  /*0900*/  @P6 MOV R3, R13 ;  /* 0x0000000d00036202 */ /* 0x000fe20000000f00 */
[----:B------:R-:W-:Y:S01]  /*0910*/  IMAD R2, R2, -0x5, R21 ;  /* 0xfffffffb02027824 */ /* 0x000fe200078e0215 */
[C---:B------:R-:W-:Y:S01]  /*0920*/  ISETP.EQ.AND P6, PT, R36.reuse, 0x4, PT ;  /* 0x000000042400780c */ /* 0x040fe20003fc2270 */
[----:B------:R-:W-:Y:S01]  /*0930*/  @P4 IMAD.MOV.U32 R26, RZ, RZ, R11 ;  /* 0x000000ffff1a4224 */ /* 0x000fe200078e000b */
[----:B------:R-:W-:Y:S01]  /*0940*/  SHF.R.U32.HI R0, RZ, 0x2, R0 ;  /* 0x00000002ff007819 */ /* 0x000fe20000011600 */
[----:B------:R-:W-:Y:S01]  /*0950*/  @P3 IMAD.MOV.U32 R26, RZ, RZ, R12 ;  /* 0x000000ffff1a3224 */ /* 0x000fe200078e000c */
[C---:B------:R-:W-:Y:S01]  /*0960*/  ISETP.EQ.AND P1, PT, R35.reuse, 0x8, PT ;  /* 0x000000082300780c */ /* 0x040fe20003f22270 */
[----:B------:R-:W-:Y:S01]  /*0970*/  @P5 IMAD.MOV.U32 R3, RZ, RZ, R14 ;  /* 0x000000ffff035224 */ /* 0x000fe200078e000e */
[----:B------:R-:W-:Y:S01]  /*0980*/  ISETP.EQ.AND P4, PT, R36, 0x8, PT ;  /* 0x000000082400780c */ /* 0x000fe20003f82270 */
[----:B------:R-:W-:Y:S01]  /*0990*/  IMAD R0, R0, -0x5, R21 ;  /* 0xfffffffb00007824 */ /* 0x000fe200078e0215 */
[----:B------:R-:W-:Y:S01]  /*09a0*/  ISETP.EQ.AND P3, PT, R35, 0xc, PT ;  /* 0x0000000c2300780c */ /* 0x000fe20003f62270 */
[----:B------:R-:W-:Y:S01]  /*09b0*/  @P0 IMAD.MOV.U32 R27, RZ, RZ, R11 ;  /* 0x000000ffff1b0224 */ /* 0x000fe200078e000b */
[----:B------:R-:W-:Y:S01]  /*09c0*/  SHF.L.U32 R37, R2, 0x2, RZ ;  /* 0x0000000202257819 */ /* 0x000fe200000006ff */
[----:B------:R-:W-:Y:S01]  /*09d0*/  @P2 IMAD.MOV.U32 R3, RZ, RZ, R15 ;  /* 0x000000ffff032224 */ /* 0x000fe200078e000f */
[----:B------:R-:W-:Y:S01]  /*09e0*/  IADD3 R0, PT, PT, R0, 0x1, RZ ;  /* 0x0000000100007810 */ /* 0x000fe20007ffe0ff */
[----:B------:R-:W-:Y:S01]  /*09f0*/  @P6 IMAD.MOV.U32 R27, RZ, RZ, R12 ;  /* 0x000000ffff1b6224 */ /* 0x000fe200078e000c */
[C---:B------:R-:W-:Y:S01]  /*0a00*/  ISETP.EQ.AND P0, PT, R37.reuse, RZ, PT ;  /* 0x000000ff2500720c */ /* 0x040fe20003f02270 */
[----:B------:R-:W-:Y:S01]  /*0a10*/  HFMA2 R2, -RZ, RZ, 2.3125, 0 ;  /* 0x40a00000ff027431 */ /* 0x000fe200000001ff */
[----:B------:R-:W-:Y:S01]  /*0a20*/  ISETP.EQ.AND P6, PT, R37, 0x4, PT ;  /* 0x000000042500780c */ /* 0x000fe20003fc2270 */
[--C-:B------:R-:W-:Y:S01]  /*0a30*/  @P1 IMAD.MOV.U32 R26, RZ, RZ, R13.reuse ;  /* 0x000000ffff1a1224 */ /* 0x100fe200078e000d */
[----:B------:R-:W-:Y:S01]  /*0a40*/  SHF.L.U32 R38, R0, 0x2, RZ ;  /* 0x0000000200267819 */ /* 0x000fe200000006ff */
[----:B------:R-:W-:Y:S01]  /*0a50*/  @P4 IMAD.MOV.U32 R27, RZ, RZ, R13 ;  /* 0x000000ffff1b4224 */ /* 0x000fe200078e000d */
[----:B------:R-:W-:Y:S01]  /*0a60*/  ISETP.EQ.AND P1, PT, R36, 0xc, PT ;  /* 0x0000000c2400780c */ /* 0x000fe20003f22270 */
[----:B------:R-:W-:Y:S01]  /*0a70*/  @P3 IMAD.MOV.U32 R26, RZ, RZ, R14 ;  /* 0x000000ffff1a3224 */ /* 0x000fe200078e000e */
[----:B------:R-:W-:-:S02]  /*0a80*/  ISETP.EQ.AND P5, PT, R35, 0x10, PT ;  /* 0x000000102300780c */ /* 0x000fc40003fa2270 */
[C---:B------:R-:W-:Y:S02]  /*0a90*/  ISETP.EQ.AND P4, PT, R37.reuse, 0x8, PT ;  /* 0x000000082500780c */ /* 0x040fe40003f82270 */
[----:B------:R-:W-:Y:S01]  /*0aa0*/  ISETP.EQ.AND P3, PT, R38, RZ, PT ;  /* 0x000000ff2600720c */ /* 0x000fe20003f62270 */
[----:B------:R-:W-:Y:S01]  /*0ab0*/  @P0 IMAD.MOV.U32 R29, RZ, RZ, R11 ;  /* 0x000000ffff1d0224 */ /* 0x000fe200078e000b */
[C---:B------:R-:W-:Y:S02]  /*0ac0*/  ISETP.EQ.AND P2, PT, R37.reuse, 0xc, PT ;  /* 0x0000000c2500780c */ /* 0x040fe40003f42270 */
[----:B------:R-:W-:Y:S02]  /*0ad0*/  @P6 MOV R29, R12 ;  /* 0x0000000c001d6202 */ /* 0x000fe40000000f00 */
[----:B------:R-:W-:Y:S02]  /*0ae0*/  ISETP.EQ.AND P6, PT, R36, 0x10, PT ;  /* 0x000000102400780c */ /* 0x000fe40003fc2270 */
[----:B------:R-:W-:Y:S01]  /*0af0*/  @P1 MOV R27, R14 ;  /* 0x0000000e001b1202 */ /* 0x000fe20000000f00 */
[----:B------:R-:W-:Y:S01]  /*0b00*/  @P5 IMAD.MOV.U32 R26, RZ, RZ, R15 ;  /* 0x000000ffff1a5224 */ /* 0x000fe200078e000f */
[----:B------:R-:W-:Y:S01]  /*0b10*/  ISETP.EQ.AND P1, PT, R38, 0x4, PT ;  /* 0x000000042600780c */ /* 0x000fe20003f22270 */
[----:B------:R-:W-:Y:S01]  /*0b20*/  @P4 IMAD.MOV.U32 R29, RZ, RZ, R13 ;  /* 0x000000ffff1d4224 */ /* 0x000fe200078e000d */
[----:B------:R-:W-:Y:S01]  /*0b30*/  ISETP.EQ.AND P5, PT, R37, 0x10, PT ;  /* 0x000000102500780c */ /* 0x000fe20003fa2270 */
[----:B------:R-:W-:Y:S01]  /*0b40*/  FMUL R0, R26, 1.3999999761581420898 ;  /* 0x3fb333331a007820 */ /* 0x000fe20000400000 */
[C---:B------:R-:W-:Y:S01]  /*0b50*/  ISETP.EQ.AND P0, PT, R38.reuse, 0x8, PT ;  /* 0x000000082600780c */ /* 0x040fe20003f02270 */
[----:B------:R-:W-:Y:S01]  /*0b60*/  @P2 IMAD.MOV.U32 R29, RZ, RZ, R14 ;  /* 0x000000ffff1d2224 */ /* 0x000fe200078e000e */
[C---:B------:R-:W-:Y:S01]  /*0b70*/  ISETP.EQ.AND P4, PT, R38.reuse, 0xc, PT ;  /* 0x0000000c2600780c */ /* 0x040fe20003f82270 */
[----:B------:R-:W-:Y:S01]  /*0b80*/  FFMA R0, R3, 1.7000000476837158203, R0 ;  /* 0x3fd9999a03007823 */ /* 0x000fe20000000000 */
[----:B------:R-:W-:Y:S01]  /*0b90*/  @P3 MOV R39, R11 ;  /* 0x0000000b00273202 */ /* 0x000fe20000000f00 */
[----:B------:R-:W-:Y:S01]  /*0ba0*/  @P6 IMAD.MOV.U32 R27, RZ, RZ, R15 ;  /* 0x000000ffff1b6224 */ /* 0x000fe200078e000f */
[----:B------:R-:W-:Y:S01]  /*0bb0*/  ISETP.EQ.AND P3, PT, R38, 0x10, PT ;  /* 0x000000102600780c */ /* 0x000fe20003f62270 */
[----:B------:R-:W-:-:S02]  /*0bc0*/  IMAD.MOV.U32 R3, RZ, RZ, 0x3e4ccccd ;  /* 0x3e4ccccdff037424 */ /* 0x000fc400078e00ff */
[----:B------:R-:W-:Y:S02]  /*0bd0*/  @P1 IMAD.MOV.U32 R39, RZ, RZ, R12 ;  /* 0x000000ffff271224 */ /* 0x000fe400078e000c */
[----:B------:R-:W-:Y:S01]  /*0be0*/  FADD R0, R0, R27 ;  /* 0x0000001b00007221 */ /* 0x000fe20000000000 */
[----:B------:R-:W-:Y:S02]  /*0bf0*/  @P5 IMAD.MOV.U32 R29, RZ, RZ, R15 ;  /* 0x000000ffff1d5224 */ /* 0x000fe400078e000f */
[----:B------:R-:W-:Y:S01]  /*0c00*/  FFMA R2, R3, -R2, 1 ;  /* 0x3f80000003027423 */ /* 0x000fe20000000802 */
[----:B------:R-:W-:Y:S01]  /*0c10*/  @P0 MOV R39, R13 ;  /* 0x0000000d00270202 */ /* 0x000fe20000000f00 */
[----:B------:R-:W-:Y:S02]  /*0c20*/  @P4 IMAD.MOV.U32 R39, RZ, RZ, R14 ;  /* 0x000000ffff274224 */ /* 0x000fe400078e000e */
[----:B------:R-:W-:Y:S01]  /*0c30*/  FFMA R0, R29, 0.60000002384185791016, R0 ;  /* 0x3f19999a1d007823 */ /* 0x000fe20000000000 */
[----:B------:R-:W-:Y:S01]  /*0c40*/  FFMA R26, R2, R3, 0.20000000298023223877 ;  /* 0x3e4ccccd021a7423 */ /* 0x000fe20000000003 */
[----:B------:R-:W-:Y:S01]  /*0c50*/  IMAD.HI.U32 R2, R20, -0x33333333, RZ ;  /* 0xcccccccd14027827 */ /* 0x000fe200078e00ff */
[----:B------:R-:W-:-:S03]  /*0c60*/  @P3 MOV R39, R15 ;  /* 0x0000000f00273202 */ /* 0x000fc60000000f00 */
[----:B------:R-:W-:Y:S01]  /*0c70*/  IMAD.MOV.U32 R29, RZ, RZ, 0x4 ;  /* 0x00000004ff1d7424 */ /* 0x000fe200078e00ff */
[----:B------:R-:W-:Y:S01]  /*0c80*/  SHF.R.U32.HI R41, RZ, 0x2, R2 ;  /* 0x00000002ff297819 */ /* 0x000fe20000011602 */
[----:B------:R-:W-:Y:S01]  /*0c90*/  FFMA R3, R39, 0.30000001192092895508, R0 ;  /* 0x3e99999a27037823 */ /* 0x000fe20000000000 */
[----:B------:R-:W-:-:S03]  /*0ca0*/  IMAD.HI.U32 R0, R19, -0x33333333, RZ ;  /* 0xcccccccd13007827 */ /* 0x000fc600078e00ff */
[----:B------:R-:W0:Y:S01]  /*0cb0*/  FCHK P0, R3, 5 ;  /* 0x40a0000003007902 */ /* 0x000e220000000000 */
[----:B------:R-:W-:Y:S01]  /*0cc0*/  FFMA R27, R3, R26, RZ ;  /* 0x0000001a031b7223 */ /* 0x000fe200000000ff */
[----:B------:R-:W-:Y:S01]  /*0cd0*/  IMAD.WIDE R28, R4, R29, UR8 ;  /* 0x00000008041c7e25 */ /* 0x000fe2000f8e021d */
[----:B------:R-:W-:-:S03]  /*0ce0*/  SHF.R.U32.HI R0, RZ, 0x2, R0 ;  /* 0x00000002ff007819 */ /* 0x000fc60000011600 */
[----:B------:R-:W-:Y:S01]  /*0cf0*/  FFMA R2, R27, -5, R3 ;  /* 0xc0a000001b027823 */ /* 0x000fe20000000003 */
[----:B------:R-:W-:Y:S02]  /*0d00*/  IMAD.MOV.U32 R39, RZ, RZ, 0x4 ;  /* 0x00000004ff277424 */ /* 0x000fe400078e00ff */
[----:B------:R-:W-:-:S04]  /*0d10*/  IMAD.WIDE R28, R18, 0x4, R28 ;  /* 0x00000004121c7825 */ /* 0x000fc800078e021c */
[----:B------:R-:W-:Y:S01]  /*0d20*/  FFMA R43, R26, R2, R27 ;  /* 0x000000021a2b7223 */ /* 0x000fe2000000001b */
[----:B------:R-:W-:Y:S01]  /*0d30*/  IADD3 R18, PT, PT, R18, 0x2, RZ ;  /* 0x0000000212127810 */ /* 0x000fe20007ffe0ff */
[----:B------:R-:W-:-:S04]  /*0d40*/  IMAD.WIDE R26, R16, R39, UR6 ;  /* 0x00000006101a7e25 */ /* 0x000fc8000f8e0227 */
[----:B------:R-:W-:Y:S02]  /*0d50*/  IMAD R39, R0, -0x5, R19 ;  /* 0xfffffffb00277824 */ /* 0x000fe400078e0213 */
[----:B------:R-:W-:Y:S01]  /*0d60*/  IMAD R40, R41, -0x5, R20 ;  /* 0xfffffffb29287824 */ /* 0x000fe200078e0214 */
[----:B0-----:R-:W-:Y:S06]  /*0d70*/  @!P0 BRA `(.L_x_164) ;  /* 0x0000000000108947 */ /* 0x001fec0003800000 */
[----:B------:R-:W-:Y:S01]  /*0d80*/  IMAD.MOV.U32 R0, RZ, RZ, 0x40a00000 ;  /* 0x40a00000ff007424 */ /* 0x000fe200078e00ff */
[----:B------:R-:W-:-:S07]  /*0d90*/  MOV R2, 0xdb0 ;  /* 0x00000db000027802 */ /* 0x000fce0000000f00 */
[----:B------:R-:W-:Y:S05]  /*0da0*/  CALL.REL.NOINC `($__internal_3_$__cuda_sm3x_div_rn_noftz_f32_slowpath) ;  /* 0x0000003000fc7944 */ /* 0x000fea0003c00000 */
[----:B------:R-:W-:-:S07]  /*0db0*/  IMAD.MOV.U32 R43, RZ, RZ, R0 ;  /* 0x000000ffff2b7224 */ /* 0x000fce00078e0000 */
.L_x_164:
[----:B------:R-:W-:Y:S05]  /*0dc0*/  BSYNC.RECONVERGENT B2 ;  /* 0x0000000000027941 */ /* 0x000fea0003800200 */
.L_x_163:
[----:B------:R0:W-:Y:S04]  /*0dd0*/  STG.E desc[UR18][R26.64], R43 ;  /* 0x0000002b1a007986 */ /* 0x0001e8000c101912 */
[----:B------:R-:W2:Y:S01]  /*0de0*/  LDG.E R0, desc[UR18][R28.64+0xc] ;  /* 0x00000c121c007981 */ /* 0x000ea2000c1e1900 */
[----:B------:R-:W-:Y:S01]  /*0df0*/  SHF.L.U32 R40, R40, 0x2, RZ ;  /* 0x0000000228287819 */ /* 0x000fe200000006ff */
[----:B------:R-:W-:Y:S01]  /*0e00*/  BSSY.RECONVERGENT B2, `(.L_x_165) ;  /* 0x0000045000027945 */ /* 0x000fe20003800200 */
[----:B------:R-:W-:Y:S02]  /*0e10*/  ISETP.EQ.AND P1, PT, R35, RZ, PT ;  /* 0x000000ff2300720c */ /* 0x000fe40003f22270 */
[C---:B------:R-:W-:Y:S02]  /*0e20*/  ISETP.EQ.AND P5, PT, R40.reuse, RZ, PT ;  /* 0x000000ff2800720c */ /* 0x040fe40003fa2270 */
[----:B------:R-:W-:-:S02]  /*0e30*/  ISETP.EQ.AND P2, PT, R40, 0x8, PT ;  /* 0x000000082800780c */ /* 0x000fc40003f42270 */
[C---:B------:R-:W-:Y:S02]  /*0e40*/  ISETP.EQ.AND P6, PT, R40.reuse, 0x4, PT ;  /* 0x000000042800780c */ /* 0x040fe40003fc2270 */
[C---:B------:R-:W-:Y:S02]  /*0e50*/  ISETP.EQ.AND P3, PT, R40.reuse, 0xc, PT ;  /* 0x0000000c2800780c */ /* 0x040fe40003f62270 */
[----:B------:R-:W-:Y:S02]  /*0e60*/  ISETP.EQ.AND P4, PT, R40, 0x10, PT ;  /* 0x000000102800780c */ /* 0x000fe40003f82270 */
[----:B------:R-:W-:-:S03]  /*0e70*/  ISETP.EQ.AND P0, PT, R35, 0x4, PT ;  /* 0x000000042300780c */ /* 0x000fc60003f02270 */
[----:B--2---:R-:W-:Y:S01]  /*0e80*/  @P5 IMAD.MOV.U32 R11, RZ, RZ, R0 ;  /* 0x000000ffff0b5224 */ /* 0x004fe200078e0000 */
[----:B------:R-:W-:-:S03]  /*0e90*/  ISETP.EQ.AND P5, PT, R36, RZ, PT ;  /* 0x000000ff2400720c */ /* 0x000fc60003fa2270 */
[--C-:B------:R-:W-:Y:S01]  /*0ea0*/  @P6 IMAD.MOV.U32 R12, RZ, RZ, R0.reuse ;  /* 0x000000ffff0c6224 */ /* 0x100fe200078e0000 */
[-C--:B------:R-:W-:Y:S01]  /*0eb0*/  @P2 MOV R13, R0.reuse ;  /* 0x00000000000d2202 */ /* 0x080fe20000000f00 */
[----:B------:R-:W-:Y:S01]  /*0ec0*/  @P3 IMAD.MOV.U32 R14, RZ, RZ, R0 ;  /* 0x000000ffff0e3224 */ /* 0x000fe200078e0000 */
[C---:B------:R-:W-:Y:S01]  /*0ed0*/  ISETP.EQ.AND P2, PT, R36.reuse, 0x4, PT ;  /* 0x000000042400780c */ /* 0x040fe20003f42270 */
[--C-:B------:R-:W-:Y:S01]  /*0ee0*/  @P1 IMAD.MOV.U32 R2, RZ, RZ, R11.reuse ;  /* 0x000000ffff021224 */ /* 0x100fe200078e000b */
[----:B------:R-:W-:Y:S01]  /*0ef0*/  ISETP.EQ.AND P6, PT, R35, 0x8, PT ;  /* 0x000000082300780c */ /* 0x000fe20003fc2270 */
[----:B------:R-:W-:Y:S01]  /*0f00*/  @P0 IMAD.MOV.U32 R2, RZ, RZ, R12 ;  /* 0x000000ffff020224 */ /* 0x000fe200078e000c */
[C---:B------:R-:W-:Y:S02]  /*0f10*/  ISETP.EQ.AND P3, PT, R37.reuse, RZ, PT ;  /* 0x000000ff2500720c */ /* 0x040fe40003f62270 */
[----:B------:R-:W-:Y:S02]  /*0f20*/  @P4 MOV R15, R0 ;  /* 0x00000000000f4202 */ /* 0x000fe40000000f00 */
[----:B------:R-:W-:Y:S01]  /*0f30*/  ISETP.EQ.AND P4, PT, R36, 0x8, PT ;  /* 0x000000082400780c */ /* 0x000fe20003f82270 */
[----:B------:R-:W-:Y:S01]  /*0f40*/  @P5 IMAD.MOV.U32 R3, RZ, RZ, R11 ;  /* 0x000000ffff035224 */ /* 0x000fe200078e000b */
[----:B------:R-:W-:-:S02]  /*0f50*/  ISETP.EQ.AND P1, PT, R37, 0x4, PT ;  /* 0x000000042500780c */ /* 0x000fc40003f22270 */
[----:B------:R-:W-:Y:S01]  /*0f60*/  ISETP.EQ.AND P5, PT, R37, 0x8, PT ;  /* 0x000000082500780c */ /* 0x000fe20003fa2270 */
[--C-:B------:R-:W-:Y:S01]  /*0f70*/  @P2 IMAD.MOV.U32 R3, RZ, RZ, R12.reuse ;  /* 0x000000ffff032224 */ /* 0x100fe200078e000c */
[----:B------:R-:W-:Y:S02]  /*0f80*/  ISETP.EQ.AND P2, PT, R36, 0xc, PT ;  /* 0x0000000c2400780c */ /* 0x000fe40003f42270 */
[----:B------:R-:W-:Y:S01]  /*0f90*/  ISETP.EQ.AND P0, PT, R35, 0xc, PT ;  /* 0x0000000c2300780c */ /* 0x000fe20003f02270 */
[----:B------:R-:W-:Y:S01]  /*0fa0*/  @P3 IMAD.MOV.U32 R40, RZ, RZ, R11 ;  /* 0x000000ffff283224 */ /* 0x000fe200078e000b */
[-C--:B------:R-:W-:Y:S02]  /*0fb0*/  @P6 MOV R2, R13.reuse ;  /* 0x0000000d00026202 */ /* 0x080fe40000000f00 */
[C---:B------:R-:W-:Y:S02]  /*0fc0*/  ISETP.EQ.AND P6, PT, R38.reuse, RZ, PT ;  /* 0x000000ff2600720c */ /* 0x040fe40003fc2270 */
[----:B------:R-:W-:Y:S01]  /*0fd0*/  ISETP.EQ.AND P3, PT, R38, 0x4, PT ;  /* 0x000000042600780c */ /* 0x000fe20003f62270 */
[----:B------:R-:W-:Y:S01]  /*0fe0*/  @P1 IMAD.MOV.U32 R40, RZ, RZ, R12 ;  /* 0x000000ffff281224 */ /* 0x000fe200078e000c */
[----:B------:R-:W-:-:S02]  /*0ff0*/  @P4 MOV R3, R13 ;  /* 0x0000000d00034202 */ /* 0x000fc40000000f00 */
[----:B------:R-:W-:Y:S01]  /*1000*/  ISETP.EQ.AND P4, PT, R36, 0x10, PT ;  /* 0x000000102400780c */ /* 0x000fe20003f82270 */
[--C-:B------:R-:W-:Y:S01]  /*1010*/  @P2 IMAD.MOV.U32 R3, RZ, RZ, R14.reuse ;  /* 0x000000ffff032224 */ /* 0x100fe200078e000e */
[----:B------:R-:W-:Y:S01]  /*1020*/  @P5 MOV R40, R13 ;  /* 0x0000000d00285202 */ /* 0x000fe20000000f00 */
[----:B------:R-:W-:Y:S01]  /*1030*/  @P0 IMAD.MOV.U32 R2, RZ, RZ, R14 ;  /* 0x000000ffff020224 */ /* 0x000fe200078e000e */
[----:B------:R-:W-:Y:S01]  /*1040*/  ISETP.EQ.AND P5, PT, R35, 0x10, PT ;  /* 0x000000102300780c */ /* 0x000fe20003fa2270 */
[----:B------:R-:W-:Y:S01]  /*1050*/  HFMA2 R35, -RZ, RZ, 2.3125, 0 ;  /* 0x40a00000ff237431 */ /* 0x000fe200000001ff */
[C---:B------:R-:W-:Y:S01]  /*1060*/  ISETP.EQ.AND P1, PT, R37.reuse, 0xc, PT ;  /* 0x0000000c2500780c */ /* 0x040fe20003f22270 */
[----:B------:R-:W-:Y:S01]  /*1070*/  @P6 IMAD.MOV.U32 R36, RZ, RZ, R11 ;  /* 0x000000ffff246224 */ /* 0x000fe200078e000b */
[----:B------:R-:W-:Y:S02]  /*1080*/  ISETP.EQ.AND P2, PT, R37, 0x10, PT ;  /* 0x000000102500780c */ /* 0x000fe40003f42270 */
[----:B------:R-:W-:-:S02]  /*1090*/  ISETP.EQ.AND P0, PT, R38, 0x8, PT ;  /* 0x000000082600780c */ /* 0x000fc40003f02270 */
[C---:B------:R-:W-:Y:S01]  /*10a0*/  ISETP.EQ.AND P6, PT, R38.reuse, 0xc, PT ;  /* 0x0000000c2600780c */ /* 0x040fe20003fc2270 */
[--C-:B------:R-:W-:Y:S01]  /*10b0*/  @P4 IMAD.MOV.U32 R3, RZ, RZ, R15.reuse ;  /* 0x000000ffff034224 */ /* 0x100fe200078e000f */
[----:B------:R-:W-:Y:S02]  /*10c0*/  @P3 MOV R36, R12 ;  /* 0x0000000c00243202 */ /* 0x000fe40000000f00 */
[----:B------:R-:W-:Y:S01]  /*10d0*/  ISETP.EQ.AND P3, PT, R38, 0x10, PT ;  /* 0x000000102600780c */ /* 0x000fe20003f62270 */
[----:B------:R-:W-:Y:S02]  /*10e0*/  @P5 IMAD.MOV.U32 R2, RZ, RZ, R15 ;  /* 0x000000ffff025224 */ /* 0x000fe400078e000f */
[----:B------:R-:W-:Y:S01]  /*10f0*/  FMUL R3, R3, 1.3999999761581420898 ;  /* 0x3fb3333303037820 */ /* 0x000fe20000400000 */
[----:B------:R-:W-:Y:S02]  /*1100*/  @P1 MOV R40, R14 ;  /* 0x0000000e00281202 */ /* 0x000fe40000000f00 */
[----:B------:R-:W-:Y:S01]  /*1110*/  @P2 MOV R40, R15 ;  /* 0x0000000f00282202 */ /* 0x000fe20000000f00 */
[----:B------:R-:W-:Y:S01]  /*1120*/  FFMA R3, R2, 1.7000000476837158203, R3 ;  /* 0x3fd9999a02037823 */ /* 0x000fe20000000003 */
[----:B------:R-:W-:-:S02]  /*1130*/  @P0 IMAD.MOV.U32 R36, RZ, RZ, R13 ;  /* 0x000000ffff240224 */ /* 0x000fc400078e000d */
[----:B------:R-:W-:Y:S02]  /*1140*/  @P6 IMAD.MOV.U32 R36, RZ, RZ, R14 ;  /* 0x000000ffff246224 */ /* 0x000fe400078e000e */
[----:B------:R-:W-:Y:S01]  /*1150*/  FADD R3, R3, R40 ;  /* 0x0000002803037221 */ /* 0x000fe20000000000 */
[----:B------:R-:W-:Y:S02]  /*1160*/  IMAD.MOV.U32 R2, RZ, RZ, 0x3e4ccccd ;  /* 0x3e4ccccdff027424 */ /* 0x000fe400078e00ff */
[----:B------:R-:W-:Y:S02]  /*1170*/  @P3 IMAD.MOV.U32 R36, RZ, RZ, R15 ;  /* 0x000000ffff243224 */ /* 0x000fe400078e000f */
[----:B------:R-:W-:Y:S02]  /*1180*/  FFMA R35, R2, -R35, 1 ;  /* 0x3f80000002237423 */ /* 0x000fe40000000823 */
[----:B------:R-:W-:-:S04]  /*1190*/  FFMA R3, R36, 0.60000002384185791016, R3 ;  /* 0x3f19999a24037823 */ /* 0x000fc80000000003 */
[----:B------:R-:W-:Y:S01]  /*11a0*/  FFMA R36, R0, 0.30000001192092895508, R3 ;  /* 0x3e99999a00247823 */ /* 0x000fe20000000003 */
[----:B------:R-:W-:-:S03]  /*11b0*/  FFMA R0, R35, R2, 0.20000000298023223877 ;  /* 0x3e4ccccd23007423 */ /* 0x000fc60000000002 */
[----:B------:R-:W1:Y:S01]  /*11c0*/  FCHK P0, R36, 5 ;  /* 0x40a0000024007902 */ /* 0x000e620000000000 */
[----:B------:R-:W-:-:S04]  /*11d0*/  FFMA R3, R0, R36, RZ ;  /* 0x0000002400037223 */ /* 0x000fc800000000ff */
[----:B------:R-:W-:-:S04]  /*11e0*/  FFMA R2, R3, -5, R36 ;  /* 0xc0a0000003027823 */ /* 0x000fc80000000024 */
[----:B------:R-:W-:Y:S01]  /*11f0*/  FFMA R0, R0, R2, R3 ;  /* 0x0000000200007223 */ /* 0x000fe20000000003 */
[----:B01----:R-:W-:Y:S06]  /*1200*/  @!P0 BRA `(.L_x_166) ;  /* 0x0000000000108947 */ /* 0x003fec0003800000 */
[----:B------:R-:W-:Y:S01]  /*1210*/  IMAD.MOV.U32 R3, RZ, RZ, R36 ;  /* 0x000000ffff037224 */ /* 0x000fe200078e0024 */
[----:B------:R-:W-:Y:S01]  /*1220*/  MOV R2, 0x1250 ;  /* 0x0000125000027802 */ /* 0x000fe20000000f00 */
[----:B------:R-:W-:-:S07]  /*1230*/  IMAD.MOV.U32 R0, RZ, RZ, 0x40a00000 ;  /* 0x40a00000ff007424 */ /* 0x000fce00078e00ff */
[----:B------:R-:W-:Y:S05]  /*1240*/  CALL.REL.NOINC `($__internal_3_$__cuda_sm3x_div_rn_noftz_f32_slowpath) ;  /* 0x0000002c00d47944 */ /* 0x000fea0003c00000 */
.L_x_166:
[----:B------:R-:W-:Y:S05]  /*1250*/  BSYNC.RECONVERGENT B2 ;  /* 0x0000000000027941 */ /* 0x000fea0003800200 */
.L_x_165:
[----:B------:R0:W-:Y:S04]  /*1260*/  STG.E desc[UR18][R26.64+0x4], R0 ;  /* 0x000004001a007986 */ /* 0x0001e8000c101912 */
[----:B------:R-:W2:Y:S01]  /*1270*/  LDG.E R28, desc[UR18][R28.64+0x10] ;  /* 0x000010121c1c7981 */ /* 0x000ea2000c1e1900 */
[----:B------:R-:W-:Y:S01]  /*1280*/  SHF.L.U32 R39, R39, 0x2, RZ ;  /* 0x0000000227277819 */ /* 0x000fe200000006ff */
[----:B------:R-:W-:Y:S01]  /*1290*/  VIADD R19, R19, 0x2 ;  /* 0x0000000213137836 */ /* 0x000fe20000000000 */
[----:B------:R-:W-:Y:S01]  /*12a0*/  IADD3 R34, PT, PT, R34, 0x2, RZ ;  /* 0x0000000222227810 */ /* 0x000fe20007ffe0ff */
[----:B------:R-:W-:Y:S01]  /*12b0*/  VIADD R20, R20, 0x2 ;  /* 0x0000000214147836 */ /* 0x000fe20000000000 */
[C---:B------:R-:W-:Y:S01]  /*12c0*/  ISETP.EQ.AND P0, PT, R39.reuse, RZ, PT ;  /* 0x000000ff2700720c */ /* 0x040fe20003f02270 */
[----:B------:R-:W-:Y:S01]  /*12d0*/  VIADD R22, R22, 0x2 ;  /* 0x0000000216167836 */ /* 0x000fe20000000000 */
[----:B------:R-:W-:Y:S01]  /*12e0*/  ISETP.EQ.AND P1, PT, R39, 0x4, PT ;  /* 0x000000042700780c */ /* 0x000fe20003f22270 */
[----:B------:R-:W-:Y:S01]  /*12f0*/  VIADD R17, R17, 0x8 ;  /* 0x0000000811117836 */ /* 0x000fe20000000000 */
[C---:B------:R-:W-:Y:S01]  /*1300*/  ISETP.EQ.AND P2, PT, R39.reuse, 0x8, PT ;  /* 0x000000082700780c */ /* 0x040fe20003f42270 */
[----:B------:R-:W-:Y:S01]  /*1310*/  VIADD R16, R16, 0x2 ;  /* 0x0000000210107836 */ /* 0x000fe20000000000 */
[----:B------:R-:W-:-:S02]  /*1320*/  ISETP.EQ.AND P3, PT, R39, 0xc, PT ;  /* 0x0000000c2700780c */ /* 0x000fc40003f62270 */
[----:B------:R-:W-:Y:S02]  /*1330*/  ISETP.EQ.AND P4, PT, R39, 0x10, PT ;  /* 0x000000102700780c */ /* 0x000fe40003f82270 */
[----:B------:R-:W-:Y:S02]  /*1340*/  IADD3 R21, PT, PT, R21, 0x2, RZ ;  /* 0x0000000215157810 */ /* 0x000fe40007ffe0ff */
[----:B------:R-:W-:Y:S01]  /*1350*/  IADD3 R33, PT, PT, R33, 0x8, RZ ;  /* 0x0000000821217810 */ /* 0x000fe20007ffe0ff */
[--C-:B--2---:R-:W-:Y:S01]  /*1360*/  @P0 IMAD.MOV.U32 R11, RZ, RZ, R28.reuse ;  /* 0x000000ffff0b0224 */ /* 0x104fe200078e001c */
[----:B------:R-:W-:Y:S01]  /*1370*/  ISETP.NE.AND P0, PT, R34, RZ, PT ;  /* 0x000000ff2200720c */ /* 0x000fe20003f05270 */
[--C-:B------:R-:W-:Y:S02]  /*1380*/  @P1 IMAD.MOV.U32 R12, RZ, RZ, R28.reuse ;  /* 0x000000ffff0c1224 */ /* 0x100fe400078e001c */
[----:B------:R-:W-:Y:S02]  /*1390*/  @P2 MOV R13, R28 ;  /* 0x0000001c000d2202 */ /* 0x000fe40000000f00 */
[--C-:B------:R-:W-:Y:S01]  /*13a0*/  @P3 IMAD.MOV.U32 R14, RZ, RZ, R28.reuse ;  /* 0x000000ffff0e3224 */ /* 0x100fe200078e001c */
[----:B------:R-:W-:Y:S01]  /*13b0*/  IADD3 R23, P1, PT, R23, 0x2, RZ ;  /* 0x0000000217177810 */ /* 0x000fe20007f3e0ff */
[----:B------:R-:W-:Y:S01]  /*13c0*/  @P4 IMAD.MOV.U32 R15, RZ, RZ, R28 ;  /* 0x000000ffff0f4224 */ /* 0x000fe200078e001c */
[----:B------:R-:W-:-:S03]  /*13d0*/  IADD3 R31, P2, PT, R31, 0x2, RZ ;  /* 0x000000021f1f7810 */ /* 0x000fc60007f5e0ff */
[----:B------:R-:W-:Y:S01]  /*13e0*/  IMAD.X R30, RZ, RZ, R30, P1 ;  /* 0x000000ffff1e7224 */ /* 0x000fe200008e061e */
[----:B------:R-:W-:Y:S01]  /*13f0*/  IADD3.X R32, PT, PT, RZ, R32, RZ, P2, !PT ;  /* 0x00000020ff207210 */ /* 0x000fe200017fe4ff */
[----:B0-----:R-:W-:Y:S08]  /*1400*/  @P0 BRA `(.L_x_167) ;  /* 0xfffffff000a40947 */ /* 0x001ff0000383ffff */
[----:B------:R-:W-:-:S07]  /*1410*/  VIADD R21, R21, 0xffffffff ;  /* 0xffffffff15157836 */ /* 0x000fce0000000000 */
.L_x_162:
[----:B------:R-:W-:-:S09]  /*1420*/  ULOP3.LUT UP0, URZ, UR22, 0x1, URZ, 0xc0, !UPT ;  /* 0x0000000116ff7892 */ /* 0x000fd2000f80c0ff */
[----:B------:R-:W-:Y:S05]  /*1430*/  BRA.U !UP0, `(.L_x_168) ;  /* 0x0000000508cc7547 */ /* 0x000fea000b800000 */
[C---:B------:R-:W-:Y:S01]  /*1440*/  VIADD R0, R21.reuse, 0xfffffffe ;  /* 0xfffffffe15007836 */ /* 0x040fe20000000000 */
[C---:B------:R-:W-:Y:S01]  /*1450*/  IADD3 R16, PT, PT, R21.reuse, -0x1, RZ ;  /* 0xffffffff15107810 */ /* 0x040fe20007ffe0ff */
[----:B------:R-:W-:Y:S01]  /*1460*/  VIADD R18, R21, 0x2 ;  /* 0x0000000215127836 */ /* 0x000fe20000000000 */
[----:B------:R-:W-:Y:S01]  /*1470*/  BSSY.RECONVERGENT B2, `(.L_x_169) ;  /* 0x000005a000027945 */ /* 0x000fe20003800200 */
[----:B------:R-:W-:-:S04]  /*1480*/  IMAD.HI.U32 R2, R0, -0x33333333, RZ ;  /* 0xcccccccd00027827 */ /* 0x000fc800078e00ff */
[----:B------:R-:W-:Y:S01]  /*1490*/  IMAD.HI.U32 R20, R18, -0x33333333, RZ ;  /* 0xcccccccd12147827 */ /* 0x000fe200078e00ff */
[----:B------:R-:W-:-:S03]  /*14a0*/  SHF.R.U32.HI R3, RZ, 0x2, R2 ;  /* 0x00000002ff037819 */ /* 0x000fc60000011602 */
[----:B------:R-:W-:Y:S01]  /*14b0*/  IMAD.HI.U32 R2, R16, -0x33333333, RZ ;  /* 0xcccccccd10027827 */ /* 0x000fe200078e00ff */
[----:B------:R-:W-:-:S03]  /*14c0*/  SHF.R.U32.HI R23, RZ, 0x2, R20 ;  /* 0x00000002ff177819 */ /* 0x000fc60000011614 */
[----:B------:R-:W-:Y:S01]  /*14d0*/  IMAD R3, R3, -0x5, R0 ;  /* 0xfffffffb03037824 */ /* 0x000fe200078e0200 */
[----:B------:R-:W-:Y:S01]  /*14e0*/  SHF.R.U32.HI R17, RZ, 0x2, R2 ;  /* 0x00000002ff117819 */ /* 0x000fe20000011602 */
[----:B------:R-:W-:-:S03]  /*14f0*/  IMAD.HI.U32 R0, R21, -0x33333333, RZ ;  /* 0xcccccccd15007827 */ /* 0x000fc600078e00ff */
[----:B------:R-:W-:Y:S01]  /*1500*/  SHF.L.U32 R3, R3, 0x2, RZ ;  /* 0x0000000203037819 */ /* 0x000fe200000006ff */
[----:B------:R-:W-:Y:S01]  /*1510*/  IMAD R17, R17, -0x5, R16 ;  /* 0xfffffffb11117824 */ /* 0x000fe200078e0210 */
[----:B------:R-:W-:Y:S01]  /*1520*/  SHF.R.U32.HI R0, RZ, 0x2, R0 ;  /* 0x00000002ff007819 */ /* 0x000fe20000011600 */
[----:B------:R-:W-:Y:S01]  /*1530*/  VIADD R2, R21, 0x1 ;  /* 0x0000000115027836 */ /* 0x000fe20000000000 */
[----:B------:R-:W-:Y:S01]  /*1540*/  ISETP.EQ.AND P0, PT, R3, RZ, PT ;  /* 0x000000ff0300720c */ /* 0x000fe20003f02270 */
[----:B------:R-:W-:Y:S01]  /*1550*/  IMAD R23, R23, -0x5, R18 ;  /* 0xfffffffb17177824 */ /* 0x000fe200078e0212 */
[----:B------:R-:W-:Y:S01]  /*1560*/  SHF.L.U32 R17, R17, 0x2, RZ ;  /* 0x0000000211117819 */ /* 0x000fe200000006ff */
[----:B------:R-:W-:Y:S01]  /*1570*/  IMAD.HI.U32 R16, R2, -0x33333333, RZ ;  /* 0xcccccccd02107827 */ /* 0x000fe200078e00ff */
[----:B------:R-:W-:Y:S02]  /*1580*/  ISETP.EQ.AND P2, PT, R3, 0x4, PT ;  /* 0x000000040300780c */ /* 0x000fe40003f42270 */
[----:B------:R-:W-:Y:S01]  /*1590*/  ISETP.EQ.AND P5, PT, R17, RZ, PT ;  /* 0x000000ff1100720c */ /* 0x000fe20003fa2270 */
[----:B------:R-:W-:Y:S01]  /*15a0*/  IMAD R0, R0, -0x5, R21 ;  /* 0xfffffffb00007824 */ /* 0x000fe200078e0215 */
[----:B------:R-:W-:-:S02]  /*15b0*/  ISETP.EQ.AND P6, PT, R3, 0x8, PT ;  /* 0x000000080300780c */ /* 0x000fc40003fc2270 */
[----:B------:R-:W-:Y:S01]  /*15c0*/  SHF.R.U32.HI R19, RZ, 0x2, R16 ;  /* 0x00000002ff137819 */ /* 0x000fe20000011610 */
[----:B------:R-:W-:Y:S01]  /*15d0*/  IMAD.SHL.U32 R16, R0, 0x4, RZ ;  /* 0x0000000400107824 */ /* 0x000fe200078e00ff */
[----:B------:R-:W-:Y:S02]  /*15e0*/  ISETP.EQ.AND P1, PT, R17, 0x4, PT ;  /* 0x000000041100780c */ /* 0x000fe40003f22270 */
[----:B-----5:R-:W-:Y:S01]  /*15f0*/  @P0 MOV R0, R11 ;  /* 0x0000000b00000202 */ /* 0x020fe20000000f00 */
[----:B------:R-:W-:Y:S01]  /*1600*/  IMAD R19, R19, -0x5, R2 ;  /* 0xfffffffb13137824 */ /* 0x000fe200078e0202 */
[----:B------:R-:W-:Y:S01]  /*1610*/  ISETP.EQ.AND P4, PT, R17, 0x8, PT ;  /* 0x000000081100780c */ /* 0x000fe20003f82270 */
[----:B------:R-:W-:Y:S01]  /*1620*/  @P2 IMAD.MOV.U32 R0, RZ, RZ, R12 ;  /* 0x000000ffff002224 */ /* 0x000fe200078e000c */
[C---:B------:R-:W-:Y:S01]  /*1630*/  ISETP.EQ.AND P0, PT, R16.reuse, RZ, PT ;  /* 0x000000ff1000720c */ /* 0x040fe20003f02270 */
[----:B------:R-:W-:Y:S01]  /*1640*/  IMAD.SHL.U32 R19, R19, 0x4, RZ ;  /* 0x0000000413137824 */ /* 0x000fe200078e00ff */
[----:B------:R-:W-:Y:S01]  /*1650*/  ISETP.EQ.AND P3, PT, R3, 0xc, PT ;  /* 0x0000000c0300780c */ /* 0x000fe20003f62270 */
[----:B------:R-:W-:Y:S01]  /*1660*/  @P6 IMAD.MOV.U32 R0, RZ, RZ, R13 ;  /* 0x000000ffff006224 */ /* 0x000fe200078e000d */
[----:B------:R-:W-:-:S02]  /*1670*/  ISETP.EQ.AND P2, PT, R16, 0x4, PT ;  /* 0x000000041000780c */ /* 0x000fc40003f42270 */
[-C--:B------:R-:W-:Y:S02]  /*1680*/  @P5 MOV R2, R11.reuse ;  /* 0x0000000b00025202 */ /* 0x080fe40000000f00 */
[----:B------:R-:W-:Y:S02]  /*1690*/  ISETP.EQ.AND P5, PT, R16, 0x8, PT ;  /* 0x000000081000780c */ /* 0x000fe40003fa2270 */
[----:B------:R-:W-:Y:S02]  /*16a0*/  ISETP.EQ.AND P6, PT, R17, 0xc, PT ;  /* 0x0000000c1100780c */ /* 0x000fe40003fc2270 */
[----:B------:R-:W-:Y:S01]  /*16b0*/  @P1 MOV R2, R12 ;  /* 0x0000000c00021202 */ /* 0x000fe20000000f00 */
[----:B------:R-:W-:Y:S01]  /*16c0*/  @P4 IMAD.MOV.U32 R2, RZ, RZ, R13 ;  /* 0x000000ffff024224 */ /* 0x000fe200078e000d */
[----:B------:R-:W-:Y:S01]  /*16d0*/  @P0 MOV R18, R11 ;  /* 0x0000000b00120202 */ /* 0x000fe20000000f00 */
[----:B------:R-:W-:Y:S01]  /*16e0*/  @P3 IMAD.MOV.U32 R0, RZ, RZ, R14 ;  /* 0x000000ffff003224 */ /* 0x000fe200078e000e */
[----:B------:R-:W-:-:S02]  /*16f0*/  ISETP.EQ.AND P4, PT, R3, 0x10, PT ;  /* 0x000000100300780c */ /* 0x000fc40003f82270 */
[C---:B------:R-:W-:Y:S02]  /*1700*/  ISETP.EQ.AND P0, PT, R19.reuse, RZ, PT ;  /* 0x000000ff1300720c */ /* 0x040fe40003f02270 */
[----:B------:R-:W-:Y:S01]  /*1710*/  @P2 MOV R18, R12 ;  /* 0x0000000c00122202 */ /* 0x000fe20000000f00 */
[----:B------:R-:W-:Y:S01]  /*1720*/  @P5 IMAD.MOV.U32 R18, RZ, RZ, R13 ;  /* 0x000000ffff125224 */ /* 0x000fe200078e000d */
[----:B------:R-:W-:Y:S02]  /*1730*/  ISETP.EQ.AND P3, PT, R19, 0x4, PT ;  /* 0x000000041300780c */ /* 0x000fe40003f62270 */
[----:B------:R-:W-:Y:S01]  /*1740*/  ISETP.EQ.AND P2, PT, R17, 0x10, PT ;  /* 0x000000101100780c */ /* 0x000fe20003f42270 */
[----:B------:R-:W-:Y:S01]  /*1750*/  IMAD.MOV.U32 R17, RZ, RZ, 0x40a00000 ;  /* 0x40a00000ff117424 */ /* 0x000fe200078e00ff */
[----:B------:R-:W-:Y:S02]  /*1760*/  SHF.L.U32 R23, R23, 0x2, RZ ;  /* 0x0000000217177819 */ /* 0x000fe400000006ff */
[----:B------:R-:W-:Y:S01]  /*1770*/  ISETP.EQ.AND P1, PT, R16, 0xc, PT ;  /* 0x0000000c1000780c */ /* 0x000fe20003f22270 */
[----:B------:R-:W-:Y:S01]  /*1780*/  @P4 IMAD.MOV.U32 R0, RZ, RZ, R15 ;  /* 0x000000ffff004224 */ /* 0x000fe200078e000f */
[----:B------:R-:W-:-:S02]  /*1790*/  @P6 MOV R2, R14 ;  /* 0x0000000e00026202 */ /* 0x000fc40000000f00 */
[----:B------:R-:W-:Y:S02]  /*17a0*/  ISETP.EQ.AND P5, PT, R19, 0x8, PT ;  /* 0x000000081300780c */ /* 0x000fe40003fa2270 */
[----:B------:R-:W-:Y:S02]  /*17b0*/  ISETP.EQ.AND P6, PT, R23, RZ, PT ;  /* 0x000000ff1700720c */ /* 0x000fe40003fc2270 */
[----:B------:R-:W-:Y:S01]  /*17c0*/  @P0 MOV R20, R11 ;  /* 0x0000000b00140202 */ /* 0x000fe20000000f00 */
[----:B------:R-:W-:Y:S01]  /*17d0*/  @P2 IMAD.MOV.U32 R2, RZ, RZ, R15 ;  /* 0x000000ffff022224 */ /* 0x000fe200078e000f */
[----:B------:R-:W-:Y:S02]  /*17e0*/  ISETP.EQ.AND P4, PT, R16, 0x10, PT ;  /* 0x000000101000780c */ /* 0x000fe40003f82270 */
[----:B------:R-:W-:Y:S01]  /*17f0*/  @P3 MOV R20, R12 ;  /* 0x0000000c00143202 */ /* 0x000fe20000000f00 */
[----:B------:R-:W-:Y:S01]  /*1800*/  @P1 IMAD.MOV.U32 R18, RZ, RZ, R14 ;  /* 0x000000ffff121224 */ /* 0x000fe200078e000e */
[C---:B------:R-:W-:Y:S01]  /*1810*/  ISETP.EQ.AND P3, PT, R19.reuse, 0xc, PT ;  /* 0x0000000c1300780c */ /* 0x040fe20003f62270 */
[----:B------:R-:W-:Y:S01]  /*1820*/  FMUL R3, R2, 1.3999999761581420898 ;  /* 0x3fb3333302037820 */ /* 0x000fe20000400000 */
[----:B------:R-:W-:-:S02]  /*1830*/  ISETP.EQ.AND P2, PT, R19, 0x10, PT ;  /* 0x000000101300780c */ /* 0x000fc40003f42270 */
[C---:B------:R-:W-:Y:S01]  /*1840*/  ISETP.EQ.AND P1, PT, R23.reuse, 0x4, PT ;  /* 0x000000041700780c */ /* 0x040fe20003f22270 */
[----:B------:R-:W-:Y:S01]  /*1850*/  @P6 IMAD.MOV.U32 R16, RZ, RZ, R11 ;  /* 0x000000ffff106224 */ /* 0x000fe200078e000b */
[C---:B------:R-:W-:Y:S01]  /*1860*/  ISETP.EQ.AND P0, PT, R23.reuse, 0x8, PT ;  /* 0x000000081700780c */ /* 0x040fe20003f02270 */
[----:B------:R-:W-:Y:S01]  /*1870*/  FFMA R3, R0, 1.7000000476837158203, R3 ;  /* 0x3fd9999a00037823 */ /* 0x000fe20000000003 */
[----:B------:R-:W-:Y:S01]  /*1880*/  @P5 MOV R20, R13 ;  /* 0x0000000d00145202 */ /* 0x000fe20000000f00 */
[----:B------:R-:W-:Y:S01]  /*1890*/  @P4 IMAD.MOV.U32 R18, RZ, RZ, R15 ;  /* 0x000000ffff124224 */ /* 0x000fe200078e000f */
[C---:B------:R-:W-:Y:S01]  /*18a0*/  ISETP.EQ.AND P5, PT, R23.reuse, 0xc, PT ;  /* 0x0000000c1700780c */ /* 0x040fe20003fa2270 */
[----:B------:R-:W-:Y:S01]  /*18b0*/  HFMA2 R0, -RZ, RZ, 1.57421875, -19.203125 ;  /* 0x3e4ccccdff007431 */ /* 0x000fe200000001ff */
[----:B------:R-:W-:Y:S01]  /*18c0*/  ISETP.EQ.AND P6, PT, R23, 0x10, PT ;  /* 0x000000101700780c */ /* 0x000fe20003fc2270 */
[----:B------:R-:W-:Y:S02]  /*18d0*/  @P3 IMAD.MOV.U32 R20, RZ, RZ, R14 ;  /* 0x000000ffff143224 */ /* 0x000fe400078e000e */
[----:B------:R-:W-:Y:S01]  /*18e0*/  FADD R3, R3, R18 ;  /* 0x0000001203037221 */ /* 0x000fe20000000000 */
[----:B------:R-:W-:-:S02]  /*18f0*/  @P2 MOV R20, R15 ;  /* 0x0000000f00142202 */ /* 0x000fc40000000f00 */
[----:B------:R-:W-:Y:S02]  /*1900*/  @P1 MOV R16, R12 ;  /* 0x0000000c00101202 */ /* 0x000fe40000000f00 */
[----:B------:R-:W-:Y:S01]  /*1910*/  @P0 MOV R16, R13 ;  /* 0x0000000d00100202 */ /* 0x000fe20000000f00 */
[----:B------:R-:W-:Y:S01]  /*1920*/  FFMA R3, R20, 0.60000002384185791016, R3 ;  /* 0x3f19999a14037823 */ /* 0x000fe20000000003 */
[----:B------:R-:W-:Y:S01]  /*1930*/  FFMA R17, R0, -R17, 1 ;  /* 0x3f80000000117423 */ /* 0x000fe20000000811 */
[----:B------:R-:W-:Y:S02]  /*1940*/  @P5 IMAD.MOV.U32 R16, RZ, RZ, R14 ;  /* 0x000000ffff105224 */ /* 0x000fe400078e000e */
[----:B------:R-:W-:Y:S01]  /*1950*/  @P6 MOV R16, R15 ;  /* 0x0000000f00106202 */ /* 0x000fe20000000f00 */
[----:B------:R-:W-:-:S04]  /*1960*/  FFMA R0, R17, R0, 0.20000000298023223877 ;  /* 0x3e4ccccd11007423 */ /* 0x000fc80000000000 */
[----:B------:R-:W-:-:S04]  /*1970*/  FFMA R16, R16, 0.30000001192092895508, R3 ;  /* 0x3e99999a10107823 */ /* 0x000fc80000000003 */
[----:B------:R-:W0:Y:S01]  /*1980*/  FCHK P0, R16, 5 ;  /* 0x40a0000010007902 */ /* 0x000e220000000000 */
[----:B------:R-:W-:-:S04]  /*1990*/  FFMA R3, R0, R16, RZ ;  /* 0x0000001000037223 */ /* 0x000fc800000000ff */
[----:B------:R-:W-:-:S04]  /*19a0*/  FFMA R2, R3, -5, R16 ;  /* 0xc0a0000003027823 */ /* 0x000fc80000000010 */
[----:B------:R-:W-:Y:S01]  /*19b0*/  FFMA R0, R0, R2, R3 ;  /* 0x0000000200007223 */ /* 0x000fe20000000003 */
[----:B0-----:R-:W-:Y:S06]  /*19c0*/  @!P0 BRA `(.L_x_170) ;  /* 0x0000000000108947 */ /* 0x001fec0003800000 */
[----:B------:R-:W-:Y:S01]  /*19d0*/  IMAD.MOV.U32 R3, RZ, RZ, R16 ;  /* 0x000000ffff037224 */ /* 0x000fe200078e0010 */
[----:B------:R-:W-:Y:S02]  /*19e0*/  MOV R0, 0x40a00000 ;  /* 0x40a0000000007802 */ /* 0x000fe40000000f00 */
[----:B------:R-:W-:-:S07]  /*19f0*/  MOV R2, 0x1a10 ;  /* 0x00001a1000027802 */ /* 0x000fce0000000f00 */
[----:B------:R-:W-:Y:S05]  /*1a00*/  CALL.REL.NOINC `($__internal_3_$__cuda_sm3x_div_rn_noftz_f32_slowpath) ;  /* 0x0000002400e47944 */ /* 0x000fea0003c00000 */
.L_x_170:
[----:B------:R-:W-:Y:S05]  /*1a10*/  BSYNC.RECONVERGENT B2 ;  /* 0x0000000000027941 */ /* 0x000fea0003800200 */
.L_x_169:
[----:B------:R-:W-:Y:S02]  /*1a20*/  HFMA2 R3, -RZ, RZ, 0, 2.384185791015625e-07 ;  /* 0x00000004ff037431 */ /* 0x000fe400000001ff */
[----:B------:R-:W-:Y:S02]  /*1a30*/  IMAD.IADD R2, R4, 0x1, R21 ;  /* 0x0000000104027824 */ /* 0x000fe400078e0215 */
[----:B------:R-:W-:-:S04]  /*1a40*/  IMAD.WIDE R24, R21, 0x4, R24 ;  /* 0x0000000415187825 */ /* 0x000fc800078e0218 */
[----:B------:R-:W-:-:S05]  /*1a50*/  IMAD.WIDE R2, R2, R3, UR6 ;  /* 0x0000000602027e25 */ /* 0x000fca000f8e0203 */
[----:B------:R0:W-:Y:S04]  /*1a60*/  STG.E desc[UR18][R2.64], R0 ;  /* 0x0000000002007986 */ /* 0x0001e8000c101912 */
[----:B------:R-:W2:Y:S01]  /*1a70*/  LDG.E R24, desc[UR18][R24.64+0xc] ;  /* 0x00000c1218187981 */ /* 0x000ea2000c1e1900 */
[----:B------:R-:W-:-:S04]  /*1a80*/  VIADD R21, R21, 0x3 ;  /* 0x0000000315157836 */ /* 0x000fc80000000000 */
[----:B------:R-:W-:-:S05]  /*1a90*/  IMAD.HI.U32 R16, R21, -0x33333333, RZ ;  /* 0xcccccccd15107827 */ /* 0x000fca00078e00ff */
[----:B------:R-:W-:-:S05]  /*1aa0*/  SHF.R.U32.HI R16, RZ, 0x2, R16 ;  /* 0x00000002ff107819 */ /* 0x000fca0000011610 */
[----:B------:R-:W-:-:S05]  /*1ab0*/  IMAD R16, R16, -0x5, R21 ;  /* 0xfffffffb10107824 */ /* 0x000fca00078e0215 */
[----:B------:R-:W-:-:S04]  /*1ac0*/  SHF.L.U32 R16, R16, 0x2, RZ ;  /* 0x0000000210107819 */ /* 0x000fc800000006ff */
[C---:B------:R-:W-:Y:S02]  /*1ad0*/  ISETP.EQ.AND P0, PT, R16.reuse, RZ, PT ;  /* 0x000000ff1000720c */ /* 0x040fe40003f02270 */
[C---:B------:R-:W-:Y:S02]  /*1ae0*/  ISETP.EQ.AND P1, PT, R16.reuse, 0x4, PT ;  /* 0x000000041000780c */ /* 0x040fe40003f22270 */
[C---:B------:R-:W-:Y:S02]  /*1af0*/  ISETP.EQ.AND P2, PT, R16.reuse, 0x8, PT ;  /* 0x000000081000780c */ /* 0x040fe40003f42270 */
[C---:B------:R-:W-:Y:S02]  /*1b00*/  ISETP.EQ.AND P3, PT, R16.reuse, 0xc, PT ;  /* 0x0000000c1000780c */ /* 0x040fe40003f62270 */
[----:B------:R-:W-:-:S05]  /*1b10*/  ISETP.EQ.AND P4, PT, R16, 0x10, PT ;  /* 0x000000101000780c */ /* 0x000fca0003f82270 */
[--C-:B--2---:R-:W-:Y:S02]  /*1b20*/  @P0 IMAD.MOV.U32 R11, RZ, RZ, R24.reuse ;  /* 0x000000ffff0b0224 */ /* 0x104fe400078e0018 */
[-C--:B------:R-:W-:Y:S02]  /*1b30*/  @P1 MOV R12, R24.reuse ;  /* 0x00000018000c1202 */ /* 0x080fe40000000f00 */
[--C-:B------:R-:W-:Y:S02]  /*1b40*/  @P2 IMAD.MOV.U32 R13, RZ, RZ, R24.reuse ;  /* 0x000000ffff0d2224 */ /* 0x100fe400078e0018 */
[----:B------:R-:W-:Y:S02]  /*1b50*/  @P3 MOV R14, R24 ;  /* 0x00000018000e3202 */ /* 0x000fe40000000f00 */
[----:B0-----:R-:W-:-:S07]  /*1b60*/  @P4 IMAD.MOV.U32 R15, RZ, RZ, R24 ;  /* 0x000000ffff0f4224 */ /* 0x001fce00078e0018 */
.L_x_168:
[----:B------:R-:W-:Y:S01]  /*1b70*/  UISETP.EQ.AND UP0, UPT, UR5, 0x4, UPT ;  /* 0x000000040500788c */ /* 0x000fe2000bf02270 */
[----:B------:R-:W-:Y:S01]  /*1b80*/  MOV R0, UR12 ;  /* 0x0000000c00007c02 */ /* 0x000fe20008000f00 */
[----:B------:R-:W-:Y:S01]  /*1b90*/  IMAD.U32 R3, RZ, RZ, UR15 ;  /* 0x0000000fff037e24 */ /* 0x000fe2000f8e00ff */
[----:B------:R-:W-:Y:S01]  /*1ba0*/  ISETP.EQ.AND P0, PT, RZ, UR5, PT ;  /* 0x00000005ff007c0c */ /* 0x000fe2000bf02270 */
[----:B------:R-:W-:Y:S01]  /*1bb0*/  UISETP.EQ.AND UP3, UPT, UR17, 0x4, UPT ;  /* 0x000000041100788c */ /* 0x000fe2000bf62270 */
[----:B------:R-:W-:Y:S01]  /*1bc0*/  ISETP.EQ.AND P6, PT, RZ, UR12, PT ;  /* 0x0000000cff007c0c */ /* 0x000fe2000bfc2270 */
[----:B------:R-:W-:Y:S01]  /*1bd0*/  UISETP.EQ.AND UP1, UPT, UR5, 0x8, UPT ;  /* 0x000000080500788c */ /* 0x000fe2000bf22270 */
[----:B------:R-:W-:Y:S01]  /*1be0*/  PLOP3.LUT P4, PT, PT, PT, UP0, 0x80, 0x8 ;  /* 0x000000000008781c */ /* 0x000fe20003f8f008 */
[----:B------:R-:W-:Y:S01]  /*1bf0*/  UISETP.EQ.AND UP0, UPT, UR13, 0x4, UPT ;  /* 0x000000040d00788c */ /* 0x000fe2000bf02270 */
[----:B------:R-:W-:Y:S01]  /*1c00*/  ISETP.EQ.AND P1, PT, R0, 0x4, PT ;  /* 0x000000040000780c */ /* 0x000fe20003f22270 */
[----:B------:R-:W-:-:S02]  /*1c10*/  UISETP.EQ.AND UP2, UPT, UR13, 0x8, UPT ;  /* 0x000000080d00788c */ /* 0x000fc4000bf42270 */
[----:B------:R-:W-:Y:S01]  /*1c20*/  ISETP.EQ.AND P2, PT, RZ, UR13, PT ;  /* 0x0000000dff007c0c */ /* 0x000fe2000bf42270 */
[----:B------:R-:W-:Y:S01]  /*1c30*/  BSSY.RECONVERGENT B2, `(.L_x_171) ;  /* 0x000004b000027945 */ /* 0x000fe20003800200 */
[----:B------:R-:W-:Y:S02]  /*1c40*/  ISETP.EQ.AND P5, PT, R3, 0x4, PT ;  /* 0x000000040300780c */ /* 0x000fe40003fa2270 */
[----:B------:R-:W-:Y:S01]  /*1c50*/  PLOP3.LUT P3, PT, PT, PT, UP0, 0x80, 0x8 ;  /* 0x000000000008781c */ /* 0x000fe20003f6f008 */
[--C-:B-----5:R-:W-:Y:S01]  /*1c60*/  @P0 IMAD.MOV.U32 R0, RZ, RZ, R11.reuse ;  /* 0x000000ffff000224 */ /* 0x120fe200078e000b */
[----:B------:R-:W-:Y:S01]  /*1c70*/  MOV R2, UR12 ;  /* 0x0000000c00027c02 */ /* 0x000fe20008000f00 */
[----:B------:R-:W-:Y:S01]  /*1c80*/  @P6 IMAD.MOV.U32 R17, RZ, RZ, R11 ;  /* 0x000000ffff116224 */ /* 0x000fe200078e000b */
[----:B------:R-:W-:Y:S01]  /*1c90*/  UISETP.EQ.AND UP0, UPT, UR17, 0x8, UPT ;  /* 0x000000081100788c */ /* 0x000fe2000bf02270 */
[----:B------:R-:W-:Y:S02]  /*1ca0*/  @P4 MOV R0, R12 ;  /* 0x0000000c00004202 */ /* 0x000fe40000000f00 */
[----:B------:R-:W-:Y:S01]  /*1cb0*/  ISETP.EQ.AND P4, PT, RZ, UR15, PT ;  /* 0x0000000fff007c0c */ /* 0x000fe2000bf82270 */
[----:B------:R-:W-:Y:S01]  /*1cc0*/  @P1 IMAD.MOV.U32 R17, RZ, RZ, R12 ;  /* 0x000000ffff111224 */ /* 0x000fe200078e000c */
[----:B------:R-:W-:Y:S01]  /*1cd0*/  PLOP3.LUT P1, PT, PT, PT, UP3, 0x80, 0x8 ;  /* 0x000000000008781c */ /* 0x000fe20003f2f038 */
[----:B------:R-:W-:Y:S01]  /*1ce0*/  UISETP.EQ.AND UP3, UPT, UR5, 0xc, UPT ;  /* 0x0000000c0500788c */ /* 0x000fe2000bf62270 */
[----:B------:R-:W-:-:S02]  /*1cf0*/  ISETP.EQ.AND P0, PT, R2, 0x8, PT ;  /* 0x000000080200780c */ /* 0x000fc40003f02270 */
[----:B------:R-:W-:Y:S02]  /*1d00*/  MOV R2, UR15 ;  /* 0x0000000f00027c02 */ /* 0x000fe40008000f00 */
[----:B------:R-:W-:Y:S02]  /*1d10*/  @P2 MOV R16, R11 ;  /* 0x0000000b00102202 */ /* 0x000fe40000000f00 */
[----:B------:R-:W-:Y:S01]  /*1d20*/  ISETP.EQ.AND P2, PT, R2, 0x8, PT ;  /* 0x000000080200780c */ /* 0x000fe20003f42270 */
[----:B------:R-:W-:Y:S01]  /*1d30*/  IMAD.U32 R2, RZ, RZ, UR12 ;  /* 0x0000000cff027e24 */ /* 0x000fe2000f8e00ff */
[-C--:B------:R-:W-:Y:S01]  /*1d40*/  @P3 MOV R16, R12.reuse ;  /* 0x0000000c00103202 */ /* 0x080fe20000000f00 */
[----:B------:R-:W-:Y:S01]  /*1d50*/  @P4 IMAD.MOV.U32 R18, RZ, RZ, R11 ;  /* 0x000000ffff124224 */ /* 0x000fe200078e000b */
[----:B------:R-:W-:Y:S01]  /*1d60*/  @P5 MOV R18, R12 ;  /* 0x0000000c00125202 */ /* 0x000fe20000000f00 */
[----:B------:R-:W-:Y:S01]  /*1d70*/  @P1 IMAD.MOV.U32 R11, RZ, RZ, R12 ;  /* 0x000000ffff0b1224 */ /* 0x000fe200078e000c */
[----:B------:R-:W-:Y:S01]  /*1d80*/  PLOP3.LUT P3, PT, PT, PT, UP1, 0x80, 0x8 ;  /* 0x000000000008781c */ /* 0x000fe20003f6f018 */
[--C-:B------:R-:W-:Y:S01]  /*1d90*/  @P0 IMAD.MOV.U32 R17, RZ, RZ, R13.reuse ;  /* 0x000000ffff110224 */ /* 0x100fe200078e000d */
[----:B------:R-:W-:Y:S01]  /*1da0*/  PLOP3.LUT P5, PT, PT, PT, UP2, 0x80, 0x8 ;  /* 0x000000000008781c */ /* 0x000fe20003faf028 */
[----:B------:R-:W-:Y:S01]  /*1db0*/  UISETP.EQ.AND UP1, UPT, UR13, 0xc, UPT ;  /* 0x0000000c0d00788c */ /* 0x000fe2000bf22270 */
[----:B------:R-:W-:Y:S01]  /*1dc0*/  PLOP3.LUT P1, PT, PT, PT, UP3, 0x80, 0x8 ;  /* 0x000000000008781c */ /* 0x000fe20003f2f038 */
[----:B------:R-:W-:Y:S01]  /*1dd0*/  UISETP.EQ.AND UP3, UPT, UR13, 0x10, UPT ;  /* 0x000000100d00788c */ /* 0x000fe2000bf62270 */
[----:B------:R-:W-:Y:S01]  /*1de0*/  ISETP.EQ.AND P6, PT, RZ, UR17, PT ;  /* 0x00000011ff007c0c */ /* 0x000fe2000bfc2270 */
[----:B------:R-:W-:Y:S01]  /*1df0*/  @P2 IMAD.MOV.U32 R18, RZ, RZ, R13 ;  /* 0x000000ffff122224 */ /* 0x000fe200078e000d */
[----:B------:R-:W-:Y:S01]  /*1e00*/  PLOP3.LUT P6, PT, PT, PT, UP0, 0x80, 0x8 ;  /* 0x000000000008781c */ /* 0x000fe20003fcf008 */
[----:B------:R-:W-:Y:S01]  /*1e10*/  UISETP.EQ.AND UP0, UPT, UR5, 0x10, UPT ;  /* 0x000000100500788c */ /* 0x000fe2000bf02270 */
[C---:B------:R-:W-:Y:S01]  /*1e20*/  ISETP.EQ.AND P4, PT, R2.reuse, 0xc, PT ;  /* 0x0000000c0200780c */ /* 0x040fe20003f82270 */
[----:B------:R-:W-:Y:S01]  /*1e30*/  UISETP.EQ.AND UP2, UPT, UR17, 0xc, UPT ;  /* 0x0000000c1100788c */ /* 0x000fe2000bf42270 */
[----:B------:R-:W-:Y:S01]  /*1e40*/  ISETP.EQ.AND P0, PT, R2, 0x10, PT ;  /* 0x000000100200780c */ /* 0x000fe20003f02270 */
[----:B------:R-:W-:Y:S01]  /*1e50*/  IMAD.U32 R2, RZ, RZ, UR15 ;  /* 0x0000000fff027e24 */ /* 0x000fe2000f8e00ff */
[----:B------:R-:W-:-:S02]  /*1e60*/  @P3 MOV R0, R13 ;  /* 0x0000000d00003202 */ /* 0x000fc40000000f00 */
[----:B------:R-:W-:Y:S01]  /*1e70*/  PLOP3.LUT P2, PT, PT, PT, UP0, 0x80, 0x8 ;  /* 0x000000000008781c */ /* 0x000fe20003f4f008 */
[----:B------:R-:W-:Y:S01]  /*1e80*/  UISETP.EQ.AND UP0, UPT, UR17, 0x10, UPT ;  /* 0x000000101100788c */ /* 0x000fe2000bf02270 */
[----:B------:R-:W-:Y:S02]  /*1e90*/  @P5 MOV R16, R13 ;  /* 0x0000000d00105202 */ /* 0x000fe40000000f00 */
[----:B------:R-:W-:Y:S02]  /*1ea0*/  PLOP3.LUT P5, PT, PT, PT, UP1, 0x80, 0x8 ;  /* 0x000000000008781c */ /* 0x000fe40003faf018 */
[----:B------:R-:W-:Y:S01]  /*1eb0*/  @P1 MOV R0, R14 ;  /* 0x0000000e00001202 */ /* 0x000fe20000000f00 */
[----:B------:R-:W-:Y:S01]  /*1ec0*/  @P4 IMAD.MOV.U32 R17, RZ, RZ, R14 ;  /* 0x000000ffff114224 */ /* 0x000fe200078e000e */
[----:B------:R-:W-:Y:S02]  /*1ed0*/  PLOP3.LUT P1, PT, PT, PT, UP3, 0x80, 0x8 ;  /* 0x000000000008781c */ /* 0x000fe40003f2f038 */
[----:B------:R-:W-:-:S02]  /*1ee0*/  ISETP.EQ.AND P3, PT, R3, 0xc, PT ;  /* 0x0000000c0300780c */ /* 0x000fc40003f62270 */
[----:B------:R-:W-:Y:S02]  /*1ef0*/  ISETP.EQ.AND P4, PT, R2, 0x10, PT ;  /* 0x000000100200780c */ /* 0x000fe40003f82270 */
[----:B------:R-:W-:Y:S02]  /*1f00*/  @P0 MOV R17, R15 ;  /* 0x0000000f00110202 */ /* 0x000fe40000000f00 */
[----:B------:R-:W-:Y:S01]  /*1f10*/  @P6 MOV R11, R13 ;  /* 0x0000000d000b6202 */ /* 0x000fe20000000f00 */
[--C-:B------:R-:W-:Y:S01]  /*1f20*/  @P5 IMAD.MOV.U32 R16, RZ, RZ, R14.reuse ;  /* 0x000000ffff105224 */ /* 0x100fe200078e000e */
[----:B------:R-:W-:Y:S01]  /*1f30*/  PLOP3.LUT P6, PT, PT, PT, UP2, 0x80, 0x8 ;  /* 0x000000000008781c */ /* 0x000fe20003fcf028 */
[----:B------:R-:W-:Y:S01]  /*1f40*/  FMUL R3, R17, 1.3999999761581420898 ;  /* 0x3fb3333311037820 */ /* 0x000fe20000400000 */
[----:B------:R-:W-:Y:S01]  /*1f50*/  PLOP3.LUT P0, PT, PT, PT, UP0, 0x80, 0x8 ;  /* 0x000000000008781c */ /* 0x000fe20003f0f008 */
[----:B------:R-:W-:Y:S01]  /*1f60*/  @P1 IMAD.MOV.U32 R16, RZ, RZ, R15 ;  /* 0x000000ffff101224 */ /* 0x000fe200078e000f */
[-C--:B------:R-:W-:Y:S01]  /*1f70*/  @P2 MOV R0, R15.reuse ;  /* 0x0000000f00002202 */ /* 0x080fe20000000f00 */
[----:B------:R-:W-:Y:S01]  /*1f80*/  @P3 IMAD.MOV.U32 R18, RZ, RZ, R14 ;  /* 0x000000ffff123224 */ /* 0x000fe200078e000e */
[----:B------:R-:W-:Y:S01]  /*1f90*/  MOV R2, 0x3e4ccccd ;  /* 0x3e4ccccd00027802 */ /* 0x000fe20000000f00 */
[----:B------:R-:W-:Y:S01]  /*1fa0*/  IMAD.MOV.U32 R13, RZ, RZ, 0x40a00000 ;  /* 0x40a00000ff0d7424 */ /* 0x000fe200078e00ff */
[----:B------:R-:W-:Y:S01]  /*1fb0*/  @P4 MOV R18, R15 ;  /* 0x0000000f00124202 */ /* 0x000fe20000000f00 */
[----:B------:R-:W-:-:S02]  /*1fc0*/  FFMA R3, R0, 1.7000000476837158203, R3 ;  /* 0x3fd9999a00037823 */ /* 0x000fc40000000003 */
[----:B------:R-:W-:Y:S02]  /*1fd0*/  FFMA R13, R2, -R13, 1 ;  /* 0x3f800000020d7423 */ /* 0x000fe4000000080d */
[----:B------:R-:W-:Y:S01]  /*1fe0*/  FADD R3, R3, R16 ;  /* 0x0000001003037221 */ /* 0x000fe20000000000 */
[----:B------:R-:W-:Y:S01]  /*1ff0*/  @P6 MOV R11, R14 ;  /* 0x0000000e000b6202 */ /* 0x000fe20000000f00 */
[----:B------:R-:W-:Y:S02]  /*2000*/  @P0 IMAD.MOV.U32 R11, RZ, RZ, R15 ;  /* 0x000000ffff0b0224 */ /* 0x000fe400078e000f */
[----:B------:R-:W-:-:S04]  /*2010*/  FFMA R0, R18, 0.60000002384185791016, R3 ;  /* 0x3f19999a12007823 */ /* 0x000fc80000000003 */
[----:B------:R-:W-:Y:S01]  /*2020*/  FFMA R12, R11, 0.30000001192092895508, R0 ;  /* 0x3e99999a0b0c7823 */ /* 0x000fe20000000000 */
[----:B------:R-:W-:-:S03]  /*2030*/  FFMA R0, R13, R2, 0.20000000298023223877 ;  /* 0x3e4ccccd0d007423 */ /* 0x000fc60000000002 */
[----:B------:R-:W0:Y:S01]  /*2040*/  FCHK P0, R12, 5 ;  /* 0x40a000000c007902 */ /* 0x000e220000000000 */
[----:B------:R-:W-:-:S04]  /*2050*/  FFMA R3, R0, R12, RZ ;  /* 0x0000000c00037223 */ /* 0x000fc800000000ff */
[----:B------:R-:W-:-:S04]  /*2060*/  FFMA R2, R3, -5, R12 ;  /* 0xc0a0000003027823 */ /* 0x000fc8000000000c */
[----:B------:R-:W-:Y:S01]  /*2070*/  FFMA R13, R0, R2, R3 ;  /* 0x00000002000d7223 */ /* 0x000fe20000000003 */
[----:B0-----:R-:W-:Y:S06]  /*2080*/  @!P0 BRA `(.L_x_172) ;  /* 0x0000000000148947 */ /* 0x001fec0003800000 */
[----:B------:R-:W-:Y:S01]  /*2090*/  MOV R3, R12 ;  /* 0x0000000c00037202 */ /* 0x000fe20000000f00 */
[----:B------:R-:W-:Y:S01]  /*20a0*/  IMAD.MOV.U32 R0, RZ, RZ, 0x40a00000 ;  /* 0x40a00000ff007424 */ /* 0x000fe200078e00ff */
[----:B------:R-:W-:-:S07]  /*20b0*/  MOV R2, 0x20d0 ;  /* 0x000020d000027802 */ /* 0x000fce0000000f00 */
[----:B------:R-:W-:Y:S05]  /*20c0*/  CALL.REL.NOINC `($__internal_3_$__cuda_sm3x_div_rn_noftz_f32_slowpath) ;  /* 0x0000002000347944 */ /* 0x000fea0003c00000 */
[----:B------:R-:W-:-:S07]  /*20d0*/  MOV R13, R0 ;  /* 0x00000000000d7202 */ /* 0x000fce0000000f00 */
.L_x_172:
[----:B------:R-:W-:Y:S05]  /*20e0*/  BSYNC.RECONVERGENT B2 ;  /* 0x0000000000027941 */ /* 0x000fea0003800200 */
.L_x_171:
[----:B------:R-:W-:Y:S01]  /*20f0*/  FMUL R0, R16, 1.3999999761581420898 ;  /* 0x3fb3333310007820 */ /* 0x000fe20000400000 */
[----:B------:R-:W-:Y:S02]  /*2100*/  IMAD.MOV.U32 R3, RZ, RZ, 0x4 ;  /* 0x00000004ff037424 */ /* 0x000fe400078e00ff */
[----:B------:R-:W-:Y:S02]  /*2110*/  HFMA2 R12, -RZ, RZ, 1.57421875, -19.203125 ;  /* 0x3e4ccccdff0c7431 */ /* 0x000fe400000001ff */
[----:B------:R-:W-:Y:S02]  /*2120*/  IMAD.MOV.U32 R15, RZ, RZ, 0x40a00000 ;  /* 0x40a00000ff0f7424 */ /* 0x000fe400078e00ff */
[----:B------:R-:W-:Y:S01]  /*2130*/  FFMA R17, R17, 1.7000000476837158203, R0 ;  /* 0x3fd9999a11117823 */ /* 0x000fe20000000000 */
[----:B------:R-:W-:Y:S01]  /*2140*/  IMAD.WIDE.U32 R2, R6, R3, UR6 ;  /* 0x0000000606027e25 */ /* 0x000fe2000f8e0003 */
[----:B------:R-:W-:Y:S03]  /*2150*/  BSSY.RECONVERGENT B2, `(.L_x_173) ;  /* 0x0000011000027945 */ /* 0x000fe60003800200 */
[----:B------:R-:W-:Y:S01]  /*2160*/  FADD R0, R18, R17 ;  /* 0x0000001112007221 */ /* 0x000fe20000000000 */
[----:B------:R0:W-:Y:S03]  /*2170*/  STG.E desc[UR18][R2.64], R13 ;  /* 0x0000000d02007986 */ /* 0x0001e6000c101912 */
        /* <DEDUP_REMOVED lines=8> */
[----:B01----:R-:W-:Y:S06]  /*2200*/  @!P0 BRA `(.L_x_174) ;  /* 0x0000000000148947 */ /* 0x003fec0003800000 */
[----:B------:R-:W-:Y:S01]  /*2210*/  MOV R3, R14 ;  /* 0x0000000e00037202 */ /* 0x000fe20000000f00 */
[----:B------:R-:W-:Y:S01]  /*2220*/  IMAD.MOV.U32 R0, RZ, RZ, 0x40a00000 ;  /* 0x40a00000ff007424 */ /* 0x000fe200078e00ff */
[----:B------:R-:W-:-:S07]  /*2230*/  MOV R2, 0x2250 ;  /* 0x0000225000027802 */ /* 0x000fce0000000f00 */
[----:B------:R-:W-:Y:S05]  /*2240*/  CALL.REL.NOINC `($__internal_3_$__cuda_sm3x_div_rn_noftz_f32_slowpath) ;  /* 0x0000001c00d47944 */ /* 0x000fea0003c00000 */
[----:B------:R-:W-:-:S07]  /*2250*/  MOV R15, R0 ;  /* 0x00000000000f7202 */ /* 0x000fce0000000f00 */
.L_x_174:
[----:B------:R-:W-:Y:S05]  /*2260*/  BSYNC.RECONVERGENT B2 ;  /* 0x0000000000027941 */ /* 0x000fea0003800200 */
.L_x_173:
        /* <DEDUP_REMOVED lines=11> */
[----:B------:R-:W-:Y:S01]  /*2320*/  FADD R14, R11, R8 ;  /* 0x000000080b0e7221 */ /* 0x000fe20000000000 */
        /* <DEDUP_REMOVED lines=10> */
.L_x_176:
[----:B------:R-:W-:Y:S05]  /*23d0*/  BSYNC.RECONVERGENT B2 ;  /* 0x0000000000027941 */ /* 0x000fea0003800200 */
.L_x_175:
[----:B------:R-:W0:Y:S01]  /*23e0*/  LDC R11, c[0x0][0x390] ;  /* 0x0000e400ff0b7b82 */ /* 0x000e220000000800 */
[----:B------:R-:W-:Y:S01]  /*23f0*/  UIADD3 UR8, UPT, UPT, UR4, 0x1, URZ ;  /* 0x0000000104087890 */ /* 0x000fe2000fffe0ff */
[----:B------:R-:W-:-:S05]  /*2400*/  MOV R2, 0x4 ;  /* 0x0000000400027802 */ /* 0x000fca0000000f00 */
[----:B------:R-:W-:-:S05]  /*2410*/  IMAD.WIDE.U32 R2, R9, R2, UR6 ;  /* 0x0000000609027e25 */ /* 0x000fca000f8e0002 */
[----:B------:R1:W-:Y:S01]  /*2420*/  STG.E desc[UR18][R2.64], R0 ;  /* 0x0000000002007986 */ /* 0x0003e2000c101912 */
[----:B0-----:R-:W-:-:S13]  /*2430*/  ISETP.NE.AND P0, PT, R11, UR8, PT ;  /* 0x000000080b007c0c */ /* 0x001fda000bf05270 */
[----:B-1----:R-:W-:Y:S05]  /*2440*/  @!P0 EXIT ;  /* 0x000000000000894d */ /* 0x002fea0003800000 */
[----:B------:R-:W-:Y:S01]  /*2450*/  UMOV UR4, UR8 ;  /* 0x0000000800047c82 */ /* 0x000fe20008000000 */
[----:B------:R-:W-:Y:S01]  /*2460*/  UMOV UR8, UR6 ;  /* 0x0000000600087c82 */ /* 0x000fe20008000000 */
[----:B------:R-:W-:Y:S01]  /*2470*/  UMOV UR9, UR7 ;  /* 0x0000000700097c82 */ /* 0x000fe20008000000 */
[----:B------:R-:W-:Y:S01]  /*2480*/  UMOV UR6, UR10 ;  /* 0x0000000a00067c82 */ /* 0x000fe20008000000 */
[----:B------:R-:W-:Y:S01]  /*2490*/  UMOV UR7, UR11 ;  /* 0x0000000b00077c82 */ /* 0x000fe20008000000 */
[----:B------:R-:W-:Y:S05]  /*24a0*/  BRA `(.L_x_177) ;  /* 0xffffffe0001c7947 */ /* 0x000fea000383ffff */
.L_x_161:
[----:B------:R-:W1:Y:S02]  /*24b0*/  LDCU UR6, c[0x0][0x390] ;  /* 0x00007200ff0677ac */ /* 0x000e640008000800 */
[----:B-1----:R-:W-:-:S09]  /*24c0*/  UISETP.NE.AND UP0, UPT, UR6, 0x1, UPT ;  /* 0x000000010600788c */ /* 0x002fd2000bf05270 */
[----:B------:R-:W-:Y:S05]  /*24d0*/  BRA.U !UP0, `(.L_x_178) ;  /* 0x0000001108d47547 */ /* 0x000fea000b800000 */
[----:B------:R-:W1:Y:S01]  /*24e0*/  LDC.64 R28, c[0x0][0x380] ;  /* 0x0000e000ff1c7b82 */ /* 0x000e620000000a00 */
[C---:B------:R-:W-:Y:S01]  /*24f0*/  IADD3 R11, PT, PT, R4.reuse, 0x2, RZ ;  /* 0x00000002040b7810 */ /* 0x040fe20007ffe0ff */
[C---:B------:R-:W-:Y:S01]  /*2500*/  VIADD R21, R4.reuse, 0x1 ;  /* 0x0000000104157836 */ /* 0x040fe20000000000 */
[C---:B------:R-:W-:Y:S01]  /*2510*/  IADD3 R15, PT, PT, R4.reuse, 0x4, RZ ;  /* 0x00000004040f7810 */ /* 0x040fe20007ffe0ff */
[----:B------:R-:W-:Y:S01]  /*2520*/  VIADD R13, R4, 0x3 ;  /* 0x00000003040d7836 */ /* 0x000fe20000000000 */
[----:B------:R-:W-:Y:S01]  /*2530*/  ULOP3.LUT UR6, UR6, 0xfffffffe, URZ, 0xc0, !UPT ;  /* 0xfffffffe06067892 */ /* 0x000fe2000f8ec0ff */
[----:B------:R-:W-:Y:S02]  /*2540*/  UMOV UR4, URZ ;  /* 0x000000ff00047c82 */ /* 0x000fe40008000000 */
[----:B------:R-:W2:Y:S01]  /*2550*/  LDC.64 R22, c[0x0][0x398] ;  /* 0x0000e600ff167b82 */ /* 0x000ea20000000a00 */
[----:B-1----:R-:W-:-:S04]  /*2560*/  IMAD.WIDE R34, R21, 0x4, R28 ;  /* 0x0000000415227825 */ /* 0x002fc800078e021c */
[----:B------:R-:W-:-:S04]  /*2570*/  IMAD.WIDE R32, R11, 0x4, R28 ;  /* 0x000000040b207825 */ /* 0x000fc800078e021c */
[----:B------:R-:W-:-:S04]  /*2580*/  IMAD.WIDE R30, R13, 0x4, R28 ;  /* 0x000000040d1e7825 */ /* 0x000fc800078e021c */
[----:B------:R-:W-:-:S04]  /*2590*/  IMAD.WIDE.U32 R26, R6, 0x4, R28 ;  /* 0x00000004061a7825 */ /* 0x000fc800078e001c */
[----:B------:R-:W-:-:S04]  /*25a0*/  IMAD.WIDE R28, R15, 0x4, R28 ;  /* 0x000000040f1c7825 */ /* 0x000fc800078e021c */
[----:B--2---:R-:W-:-:S04]  /*25b0*/  IMAD.WIDE R20, R21, 0x4, R22 ;  /* 0x0000000415147825 */ /* 0x004fc800078e0216 */
[----:B------:R-:W-:-:S04]  /*25c0*/  IMAD.WIDE R10, R11, 0x4, R22 ;  /* 0x000000040b0a7825 */ /* 0x000fc800078e0216 */
[----:B------:R-:W-:-:S04]  /*25d0*/  IMAD.WIDE R12, R13, 0x4, R22 ;  /* 0x000000040d0c7825 */ /* 0x000fc800078e0216 */
[----:B------:R-:W-:-:S04]  /*25e0*/  IMAD.WIDE R14, R15, 0x4, R22 ;  /* 0x000000040f0e7825 */ /* 0x000fc800078e0216 */
[----:B------:R-:W-:-:S04]  /*25f0*/  IMAD.WIDE.U32 R24, R9, 0x4, R22 ;  /* 0x0000000409187825 */ /* 0x000fc800078e0016 */
[----:B------:R-:W-:-:S07]  /*2600*/  IMAD.WIDE R22, R4, 0x4, R22 ;  /* 0x0000000404167825 */ /* 0x000fce00078e0216 */
.L_x_191:
[----:B-1----:R-:W1:Y:S01]  /*2610*/  LDC.64 R2, c[0x0][0x380] ;  /* 0x0000e000ff027b82 */ /* 0x002e620000000a00 */
[----:B0-----:R-:W2:Y:S04]  /*2620*/  LDG.E R0, desc[UR18][R34.64] ;  /* 0x0000001222007981 */ /* 0x001ea8000c1e1900 */
[----:B------:R-:W3:Y:S04]  /*2630*/  LDG.E R36, desc[UR18][R32.64] ;  /* 0x0000001220247981 */ /* 0x000ee8000c1e1900 */
[----:B------:R-:W4:Y:S04]  /*2640*/  LDG.E R37, desc[UR18][R30.64] ;  /* 0x000000121e257981 */ /* 0x000f28000c1e1900 */
[----:B------:R-:W5:Y:S01]  /*2650*/  LDG.E R38, desc[UR18][R28.64] ;  /* 0x000000121c267981 */ /* 0x000f62000c1e1900 */
[----:B-1----:R-:W-:-:S05]  /*2660*/  IMAD.WIDE R2, R4, 0x4, R2 ;  /* 0x0000000404027825 */ /* 0x002fca00078e0202 */
[----:B------:R0:W2:Y:S01]  /*2670*/  LDG.E R16, desc[UR18][R2.64] ;  /* 0x0000001202107981 */ /* 0x0000a2000c1e1900 */
[----:B------:R-:W-:Y:S01]  /*2680*/  UISETP.EQ.AND UP0, UPT, UR5, 0x4, UPT ;  /* 0x000000040500788c */ /* 0x000fe2000bf02270 */
[----:B------:R-:W-:Y:S01]  /*2690*/  IMAD.U32 R17, RZ, RZ, UR12 ;  /* 0x0000000cff117e24 */ /* 0x000fe2000f8e00ff */
[----:B------:R-:W-:Y:S02]  /*26a0*/  ISETP.EQ.AND P0, PT, RZ, UR5, PT ;  /* 0x00000005ff007c0c */ /* 0x000fe4000bf02270 */
[----:B------:R-:W-:Y:S02]  /*26b0*/  ISETP.EQ.AND P6, PT, RZ, UR12, PT ;  /* 0x0000000cff007c0c */ /* 0x000fe4000bfc2270 */
[----:B------:R-:W-:Y:S02]  /*26c0*/  PLOP3.LUT P4, PT, PT, PT, UP0, 0x80, 0x8 ;  /* 0x000000000008781c */ /* 0x000fe40003f8f008 */
[----:B------:R-:W-:Y:S01]  /*26d0*/  ISETP.EQ.AND P1, PT, R17, 0x4, PT ;  /* 0x000000041100780c */ /* 0x000fe20003f22270 */
[----:B------:R-:W-:Y:S01]  /*26e0*/  UISETP.EQ.AND UP0, UPT, UR13, 0x4, UPT ;  /* 0x000000040d00788c */ /* 0x000fe2000bf02270 */
[----:B------:R-:W-:Y:S01]  /*26f0*/  MOV R18, UR15 ;  /* 0x0000000f00127c02 */ /* 0x000fe20008000f00 */
[----:B------:R-:W-:Y:S01]  /*2700*/  UISETP.EQ.AND UP3, UPT, UR17, 0x4, UPT ;  /* 0x000000041100788c */ /* 0x000fe2000bf62270 */
[----:B------:R-:W-:Y:S01]  /*2710*/  ISETP.EQ.AND P2, PT, RZ, UR13, PT ;  /* 0x0000000dff007c0c */ /* 0x000fe2000bf42270 */
[----:B0-----:R-:W-:Y:S01]  /*2720*/  IMAD.U32 R3, RZ, RZ, UR12 ;  /* 0x0000000cff037e24 */ /* 0x001fe2000f8e00ff */
[----:B------:R-:W-:-:S02]  /*2730*/  ISETP.EQ.AND P5, PT, R18, 0x4, PT ;  /* 0x000000041200780c */ /* 0x000fc40003fa2270 */
[----:B------:R-:W-:Y:S01]  /*2740*/  PLOP3.LUT P3, PT, PT, PT, UP0, 0x80, 0x8 ;  /* 0x000000000008781c */ /* 0x000fe20003f6f008 */
[----:B------:R-:W-:Y:S02]  /*2750*/  UISETP.EQ.AND UP1, UPT, UR5, 0x8, UPT ;  /* 0x000000080500788c */ /* 0x000fe4000bf22270 */
[----:B------:R-:W-:Y:S02]  /*2760*/  UISETP.EQ.AND UP2, UPT, UR13, 0x8, UPT ;  /* 0x000000080d00788c */ /* 0x000fe4000bf42270 */
[----:B------:R-:W-:Y:S02]  /*2770*/  UISETP.EQ.AND UP0, UPT, UR17, 0x8, UPT ;  /* 0x000000081100788c */ /* 0x000fe4000bf02270 */
[----:B------:R-:W-:Y:S01]  /*2780*/  UIADD3 UR4, UPT, UPT, UR4, 0x2, URZ ;  /* 0x0000000204047890 */ /* 0x000fe2000fffe0ff */
[----:B------:R-:W-:Y:S01]  /*2790*/  BSSY.RECONVERGENT B2, `(.L_x_179) ;  /* 0x000004a000027945 */ /* 0x000fe20003800200 */
[----:B--2---:R-:W-:Y:S01]  /*27a0*/  @P0 MOV R2, R16 ;  /* 0x0000001000020202 */ /* 0x004fe20000000f00 */
[----:B------:R-:W-:Y:S01]  /*27b0*/  @P4 IMAD.MOV.U32 R2, RZ, RZ, R0 ;  /* 0x000000ffff024224 */ /* 0x000fe200078e0000 */
[----:B------:R-:W-:-:S02]  /*27c0*/  ISETP.EQ.AND P4, PT, RZ, UR15, PT ;  /* 0x0000000fff007c0c */ /* 0x000fc4000bf82270 */
[----:B------:R-:W-:Y:S02]  /*27d0*/  @P6 MOV R19, R16 ;  /* 0x0000001000136202 */ /* 0x000fe40000000f00 */
[----:B------:R-:W-:Y:S02]  /*27e0*/  @P1 MOV R19, R0 ;  /* 0x0000000000131202 */ /* 0x000fe40000000f00 */
[----:B------:R-:W-:Y:S02]  /*27f0*/  PLOP3.LUT P1, PT, PT, PT, UP3, 0x80, 0x8 ;  /* 0x000000000008781c */ /* 0x000fe40003f2f038 */
[----:B------:R-:W-:Y:S01]  /*2800*/  ISETP.EQ.AND P0, PT, R3, 0x8, PT ;  /* 0x000000080300780c */ /* 0x000fe20003f02270 */
[----:B------:R-:W-:Y:S01]  /*2810*/  IMAD.U32 R3, RZ, RZ, UR15 ;  /* 0x0000000fff037e24 */ /* 0x000fe2000f8e00ff */
[----:B------:R-:W-:Y:S01]  /*2820*/  UISETP.EQ.AND UP3, UPT, UR5, 0xc, UPT ;  /* 0x0000000c0500788c */ /* 0x000fe2000bf62270 */
[----:B------:R-:W-:Y:S02]  /*2830*/  @P2 IMAD.MOV.U32 R18, RZ, RZ, R16 ;  /* 0x000000ffff122224 */ /* 0x000fe400078e0010 */
[----:B------:R-:W-:Y:S01]  /*2840*/  @P4 MOV R17, R16 ;  /* 0x0000001000114202 */ /* 0x000fe20000000f00 */
[--C-:B------:R-:W-:Y:S01]  /*2850*/  @P3 IMAD.MOV.U32 R18, RZ, RZ, R0.reuse ;  /* 0x000000ffff123224 */ /* 0x100fe200078e0000 */
[----:B------:R-:W-:Y:S01]  /*2860*/  ISETP.EQ.AND P2, PT, R3, 0x8, PT ;  /* 0x000000080300780c */ /* 0x000fe20003f42270 */
[----:B------:R-:W-:Y:S01]  /*2870*/  @P5 IMAD.MOV.U32 R17, RZ, RZ, R0 ;  /* 0x000000ffff115224 */ /* 0x000fe200078e0000 */
[----:B------:R-:W-:-:S02]  /*2880*/  PLOP3.LUT P3, PT, PT, PT, UP1, 0x80, 0x8 ;  /* 0x000000000008781c */ /* 0x000fc40003f6f018 */
[----:B------:R-:W-:Y:S02]  /*2890*/  PLOP3.LUT P5, PT, PT, PT, UP2, 0x80, 0x8 ;  /* 0x000000000008781c */ /* 0x000fe40003faf028 */
[----:B------:R-:W-:Y:S02]  /*28a0*/  @P1 MOV R16, R0 ;  /* 0x0000000000101202 */ /* 0x000fe40000000f00 */
[----:B------:R-:W-:Y:S02]  /*28b0*/  PLOP3.LUT P1, PT, PT, PT, UP3, 0x80, 0x8 ;  /* 0x000000000008781c */ /* 0x000fe40003f2f038 */
[----:B------:R-:W-:Y:S02]  /*28c0*/  MOV R3, UR12 ;  /* 0x0000000c00037c02 */ /* 0x000fe40008000f00 */
[----:B------:R-:W-:Y:S02]  /*28d0*/  ISETP.EQ.AND P6, PT, RZ, UR17, PT ;  /* 0x00000011ff007c0c */ /* 0x000fe4000bfc2270 */
[----:B------:R-:W-:-:S02]  /*28e0*/  MOV R0, UR12 ;  /* 0x0000000c00007c02 */ /* 0x000fc40008000f00 */
[----:B------:R-:W-:Y:S01]  /*28f0*/  PLOP3.LUT P6, PT, PT, PT, UP0, 0x80, 0x8 ;  /* 0x000000000008781c */ /* 0x000fe20003fcf008 */
[----:B------:R-:W-:Y:S01]  /*2900*/  UISETP.EQ.AND UP0, UPT, UR5, 0x10, UPT ;  /* 0x000000100500788c */ /* 0x000fe2000bf02270 */
[----:B------:R-:W-:Y:S01]  /*2910*/  ISETP.EQ.AND P4, PT, R3, 0xc, PT ;  /* 0x0000000c0300780c */ /* 0x000fe20003f82270 */
[----:B------:R-:W-:Y:S01]  /*2920*/  UISETP.EQ.AND UP1, UPT, UR13, 0xc, UPT ;  /* 0x0000000c0d00788c */ /* 0x000fe2000bf22270 */
[-C--:B---3--:R-:W-:Y:S01]  /*2930*/  @P0 MOV R19, R36.reuse ;  /* 0x0000002400130202 */ /* 0x088fe20000000f00 */
[----:B------:R-:W-:Y:S01]  /*2940*/  UISETP.EQ.AND UP3, UPT, UR13, 0x10, UPT ;  /* 0x000000100d00788c */ /* 0x000fe2000bf62270 */
[----:B------:R-:W-:Y:S02]  /*2950*/  ISETP.EQ.AND P0, PT, R0, 0x10, PT ;  /* 0x000000100000780c */ /* 0x000fe40003f02270 */
[----:B------:R-:W-:Y:S01]  /*2960*/  @P2 MOV R17, R36 ;  /* 0x0000002400112202 */ /* 0x000fe20000000f00 */
[--C-:B------:R-:W-:Y:S01]  /*2970*/  @P3 IMAD.MOV.U32 R2, RZ, RZ, R36.reuse ;  /* 0x000000ffff023224 */ /* 0x100fe200078e0024 */
[----:B------:R-:W-:Y:S01]  /*2980*/  PLOP3.LUT P2, PT, PT, PT, UP0, 0x80, 0x8 ;  /* 0x000000000008781c */ /* 0x000fe20003f4f008 */
[----:B------:R-:W-:Y:S01]  /*2990*/  @P5 IMAD.MOV.U32 R18, RZ, RZ, R36 ;  /* 0x000000ffff125224 */ /* 0x000fe200078e0024 */
[----:B------:R-:W-:Y:S01]  /*29a0*/  PLOP3.LUT P5, PT, PT, PT, UP1, 0x80, 0x8 ;  /* 0x000000000008781c */ /* 0x000fe20003faf018 */
[----:B------:R-:W-:-:S02]  /*29b0*/  IMAD.U32 R3, RZ, RZ, UR15 ;  /* 0x0000000fff037e24 */ /* 0x000fc4000f8e00ff */
[----:B----4-:R-:W-:Y:S01]  /*29c0*/  @P1 IMAD.MOV.U32 R2, RZ, RZ, R37 ;  /* 0x000000ffff021224 */ /* 0x010fe200078e0025 */
[----:B------:R-:W-:Y:S01]  /*29d0*/  PLOP3.LUT P1, PT, PT, PT, UP3, 0x80, 0x8 ;  /* 0x000000000008781c */ /* 0x000fe20003f2f038 */
[----:B------:R-:W-:Y:S01]  /*29e0*/  UISETP.EQ.AND UP2, UPT, UR17, 0xc, UPT ;  /* 0x0000000c1100788c */ /* 0x000fe2000bf42270 */
[----:B------:R-:W-:Y:S01]  /*29f0*/  MOV R0, UR15 ;  /* 0x0000000f00007c02 */ /* 0x000fe20008000f00 */
[----:B------:R-:W-:Y:S01]  /*2a00*/  UISETP.EQ.AND UP0, UPT, UR17, 0x10, UPT ;  /* 0x000000101100788c */ /* 0x000fe2000bf02270 */
[----:B------:R-:W-:Y:S02]  /*2a10*/  ISETP.EQ.AND P3, PT, R3, 0xc, PT ;  /* 0x0000000c0300780c */ /* 0x000fe40003f62270 */
[----:B------:R-:W-:Y:S01]  /*2a20*/  @P4 MOV R19, R37 ;  /* 0x0000002500134202 */ /* 0x000fe20000000f00 */
[----:B------:R-:W-:Y:S01]  /*2a30*/  @P6 IMAD.MOV.U32 R16, RZ, RZ, R36 ;  /* 0x000000ffff106224 */ /* 0x000fe200078e0024 */
[----:B------:R-:W-:Y:S01]  /*2a40*/  ISETP.EQ.AND P4, PT, R0, 0x10, PT ;  /* 0x000000100000780c */ /* 0x000fe20003f82270 */
[----:B-----5:R-:W-:Y:S01]  /*2a50*/  @P0 IMAD.MOV.U32 R19, RZ, RZ, R38 ;  /* 0x000000ffff130224 */ /* 0x020fe200078e0026 */
[----:B------:R-:W-:-:S02]  /*2a60*/  PLOP3.LUT P6, PT, PT, PT, UP2, 0x80, 0x8 ;  /* 0x000000000008781c */ /* 0x000fc40003fcf028 */
[----:B------:R-:W-:Y:S01]  /*2a70*/  PLOP3.LUT P0, PT, PT, PT, UP0, 0x80, 0x8 ;  /* 0x000000000008781c */ /* 0x000fe20003f0f008 */
[--C-:B------:R-:W-:Y:S02]  /*2a80*/  @P2 IMAD.MOV.U32 R2, RZ, RZ, R38.reuse ;  /* 0x000000ffff022224 */ /* 0x100fe400078e0026 */
[----:B------:R-:W-:Y:S01]  /*2a90*/  FMUL R3, R19, 1.3999999761581420898 ;  /* 0x3fb3333313037820 */ /* 0x000fe20000400000 */
[-C--:B------:R-:W-:Y:S02]  /*2aa0*/  @P5 MOV R18, R37.reuse ;  /* 0x0000002500125202 */ /* 0x080fe40000000f00 */
[----:B------:R-:W-:Y:S01]  /*2ab0*/  @P1 MOV R18, R38 ;  /* 0x0000002600121202 */ /* 0x000fe20000000f00 */
[----:B------:R-:W-:Y:S01]  /*2ac0*/  FFMA R3, R2, 1.7000000476837158203, R3 ;  /* 0x3fd9999a02037823 */ /* 0x000fe20000000003 */
[----:B------:R-:W-:Y:S01]  /*2ad0*/  @P3 MOV R17, R37 ;  /* 0x0000002500113202 */ /* 0x000fe20000000f00 */
[----:B------:R-:W-:Y:S02]  /*2ae0*/  @P4 IMAD.MOV.U32 R17, RZ, RZ, R38 ;  /* 0x000000ffff114224 */ /* 0x000fe400078e0026 */
[----:B------:R-:W-:Y:S01]  /*2af0*/  FADD R0, R3, R18 ;  /* 0x0000001203007221 */ /* 0x000fe20000000000 */
[----:B------:R-:W-:-:S02]  /*2b00*/  @P6 IMAD.MOV.U32 R16, RZ, RZ, R37 ;  /* 0x000000ffff106224 */ /* 0x000fc400078e0025 */
[----:B------:R-:W-:Y:S01]  /*2b10*/  HFMA2 R37, -RZ, RZ, 2.3125, 0 ;  /* 0x40a00000ff257431 */ /* 0x000fe200000001ff */
[----:B------:R-:W-:Y:S01]  /*2b20*/  @P0 MOV R16, R38 ;  /* 0x0000002600100202 */ /* 0x000fe20000000f00 */
[----:B------:R-:W-:Y:S01]  /*2b30*/  FFMA R3, R17, 0.60000002384185791016, R0 ;  /* 0x3f19999a11037823 */ /* 0x000fe20000000000 */
[----:B------:R-:W-:-:S03]  /*2b40*/  IMAD.MOV.U32 R2, RZ, RZ, 0x3e4ccccd ;  /* 0x3e4ccccdff027424 */ /* 0x000fc600078e00ff */
[----:B------:R-:W-:-:S04]  /*2b50*/  FFMA R36, R16, 0.30000001192092895508, R3 ;  /* 0x3e99999a10247823 */ /* 0x000fc80000000003 */
[----:B------:R-:W0:Y:S01]  /*2b60*/  FCHK P0, R36, 5 ;  /* 0x40a0000024007902 */ /* 0x000e220000000000 */
[----:B------:R-:W-:-:S04]  /*2b70*/  FFMA R37, R2, -R37, 1 ;  /* 0x3f80000002257423 */ /* 0x000fc80000000825 */
[----:B------:R-:W-:-:S04]  /*2b80*/  FFMA R0, R37, R2, 0.20000000298023223877 ;  /* 0x3e4ccccd25007423 */ /* 0x000fc80000000002 */
[----:B------:R-:W-:Y:S01]  /*2b90*/  FFMA R3, R0, R36, RZ ;  /* 0x0000002400037223 */ /* 0x000fe200000000ff */
[----:B------:R-:W-:-:S03]  /*2ba0*/  UISETP.NE.AND UP0, UPT, UR4, UR6, UPT ;  /* 0x000000060400728c */ /* 0x000fc6000bf05270 */
[----:B------:R-:W-:-:S04]  /*2bb0*/  FFMA R2, R3, -5, R36 ;  /* 0xc0a0000003027823 */ /* 0x000fc80000000024 */
[----:B------:R-:W-:Y:S01]  /*2bc0*/  FFMA R37, R0, R2, R3 ;  /* 0x0000000200257223 */ /* 0x000fe20000000003 */
[----:B0-----:R-:W-:Y:S06]  /*2bd0*/  @!P0 BRA `(.L_x_180) ;  /* 0x0000000000148947 */ /* 0x001fec0003800000 */
[----:B------:R-:W-:Y:S01]  /*2be0*/  IMAD.MOV.U32 R3, RZ, RZ, R36 ;  /* 0x000000ffff037224 */ /* 0x000fe200078e0024 */
[----:B------:R-:W-:Y:S02]  /*2bf0*/  MOV R0, 0x40a00000 ;  /* 0x40a0000000007802 */ /* 0x000fe40000000f00 */
[----:B------:R-:W-:-:S07]  /*2c00*/  MOV R2, 0x2c20 ;  /* 0x00002c2000027802 */ /* 0x000fce0000000f00 */
[----:B------:R-:W-:Y:S05]  /*2c10*/  CALL.REL.NOINC `($__internal_3_$__cuda_sm3x_div_rn_noftz_f32_slowpath) ;  /* 0x0000001400607944 */ /* 0x000fea0003c00000 */
[----:B------:R-:W-:-:S07]  /*2c20*/  IMAD.MOV.U32 R37, RZ, RZ, R0 ;  /* 0x000000ffff257224 */ /* 0x000fce00078e0000 */
.L_x_180:
[----:B------:R-:W-:Y:S05]  /*2c30*/  BSYNC.RECONVERGENT B2 ;  /* 0x0000000000027941 */ /* 0x000fea0003800200 */
.L_x_179:
[----:B------:R-:W0:Y:S01]  /*2c40*/  LDC.64 R2, c[0x0][0x398] ;  /* 0x0000e600ff027b82 */ /* 0x000e220000000a00 */
[----:B------:R-:W-:Y:S01]  /*2c50*/  FMUL R0, R18, 1.3999999761581420898 ;  /* 0x3fb3333312007820 */ /* 0x000fe20000400000 */
[----:B------:R-:W-:Y:S02]  /*2c60*/  HFMA2 R36, -RZ, RZ, 1.57421875, -19.203125 ;  /* 0x3e4ccccdff247431 */ /* 0x000fe400000001ff */
[----:B------:R-:W-:Y:S01]  /*2c70*/  IMAD.MOV.U32 R39, RZ, RZ, 0x40a00000 ;  /* 0x40a00000ff277424 */ /* 0x000fe200078e00ff */
[----:B------:R-:W-:Y:S01]  /*2c80*/  BSSY.RECONVERGENT B2, `(.L_x_181) ;  /* 0x0000013000027945 */ /* 0x000fe20003800200 */
[----:B------:R-:W-:-:S04]  /*2c90*/  FFMA R0, R19, 1.7000000476837158203, R0 ;  /* 0x3fd9999a13007823 */ /* 0x000fc80000000000 */
[----:B------:R-:W-:Y:S01]  /*2ca0*/  FADD R19, R17, R0 ;  /* 0x0000000011137221 */ /* 0x000fe20000000000 */
[----:B------:R-:W-:-:S03]  /*2cb0*/  FFMA R39, R36, -R39, 1 ;  /* 0x3f80000024277423 */ /* 0x000fc60000000827 */
[----:B------:R-:W-:-:S04]  /*2cc0*/  FFMA R0, R16, 0.60000002384185791016, R19 ;  /* 0x3f19999a10007823 */ /* 0x000fc80000000013 */
[----:B------:R-:W-:Y:S01]  /*2cd0*/  FFMA R38, R5, 0.30000001192092895508, R0 ;  /* 0x3e99999a05267823 */ /* 0x000fe20000000000 */
[----:B------:R-:W-:-:S03]  /*2ce0*/  FFMA R0, R39, R36, 0.20000000298023223877 ;  /* 0x3e4ccccd27007423 */ /* 0x000fc60000000024 */
[----:B------:R-:W1:Y:S01]  /*2cf0*/  FCHK P0, R38, 5 ;  /* 0x40a0000026007902 */ /* 0x000e620000000000 */
[----:B------:R-:W-:Y:S01]  /*2d00*/  FFMA R19, R0, R38, RZ ;  /* 0x0000002600137223 */ /* 0x000fe200000000ff */
[----:B0-----:R-:W-:-:S04]  /*2d10*/  IMAD.WIDE.U32 R2, R6, 0x4, R2 ;  /* 0x0000000406027825 */ /* 0x001fc800078e0002 */
[----:B------:R-:W-:Y:S01]  /*2d20*/  FFMA R36, R19, -5, R38 ;  /* 0xc0a0000013247823 */ /* 0x000fe20000000026 */
[----:B------:R0:W-:Y:S03]  /*2d30*/  STG.E desc[UR18][R2.64], R37 ;  /* 0x0000002502007986 */ /* 0x0001e6000c101912 */
[----:B------:R-:W-:Y:S01]  /*2d40*/  FFMA R19, R0, R36, R19 ;  /* 0x0000002400137223 */ /* 0x000fe20000000013 */
[----:B-1----:R-:W-:Y:S06]  /*2d50*/  @!P0 BRA `(.L_x_182) ;  /* 0x0000000000148947 */ /* 0x002fec0003800000 */
[----:B0-----:R-:W-:Y:S01]  /*2d60*/  MOV R3, R38 ;  /* 0x0000002600037202 */ /* 0x001fe20000000f00 */
[----:B------:R-:W-:Y:S01]  /*2d70*/  IMAD.MOV.U32 R0, RZ, RZ, 0x40a00000 ;  /* 0x40a00000ff007424 */ /* 0x000fe200078e00ff */
[----:B------:R-:W-:-:S07]  /*2d80*/  MOV R2, 0x2da0 ;  /* 0x00002da000027802 */ /* 0x000fce0000000f00 */
[----:B------:R-:W-:Y:S05]  /*2d90*/  CALL.REL.NOINC `($__internal_3_$__cuda_sm3x_div_rn_noftz_f32_slowpath) ;  /* 0x0000001400007944 */ /* 0x000fea0003c00000 */
[----:B------:R-:W-:-:S07]  /*2da0*/  MOV R19, R0 ;  /* 0x0000000000137202 */ /* 0x000fce0000000f00 */
.L_x_182:
[----:B------:R-:W-:Y:S05]  /*2db0*/  BSYNC.RECONVERGENT B2 ;  /* 0x0000000000027941 */ /* 0x000fea0003800200 */
.L_x_181:
[----:B0-----:R-:W0:Y:S01]  /*2dc0*/  LDC.64 R2, c[0x0][0x398] ;  /* 0x0000e600ff027b82 */ /* 0x001e220000000a00 */
[----:B------:R-:W-:Y:S01]  /*2dd0*/  FMUL R17, R17, 1.3999999761581420898 ;  /* 0x3fb3333311117820 */ /* 0x000fe20000400000 */
[----:B------:R-:W-:Y:S02]  /*2de0*/  HFMA2 R37, -RZ, RZ, 2.3125, 0 ;  /* 0x40a00000ff257431 */ /* 0x000fe400000001ff */
[----:B------:R-:W-:Y:S01]  /*2df0*/  IMAD.MOV.U32 R0, RZ, RZ, 0x3e4ccccd ;  /* 0x3e4ccccdff007424 */ /* 0x000fe200078e00ff */
[----:B------:R-:W-:Y:S01]  /*2e00*/  BSSY.RECONVERGENT B2, `(.L_x_183) ;  /* 0x0000012000027945 */ /* 0x000fe20003800200 */
[----:B------:R-:W-:-:S04]  /*2e10*/  FFMA R17, R18, 1.7000000476837158203, R17 ;  /* 0x3fd9999a12117823 */ /* 0x000fc80000000011 */
[----:B------:R-:W-:Y:S01]  /*2e20*/  FADD R16, R16, R17 ;  /* 0x0000001110107221 */ /* 0x000fe20000000000 */
[----:B------:R-:W-:-:S03]  /*2e30*/  FFMA R37, R0, -R37, 1 ;  /* 0x3f80000000257423 */ /* 0x000fc60000000825 */
[----:B------:R-:W-:Y:S01]  /*2e40*/  FFMA R17, R5, 0.60000002384185791016, R16 ;  /* 0x3f19999a05117823 */ /* 0x000fe20000000010 */
[----:B------:R-:W-:-:S03]  /*2e50*/  FFMA R0, R37, R0, 0.20000000298023223877 ;  /* 0x3e4ccccd25007423 */ /* 0x000fc60000000000 */
[----:B------:R-:W-:-:S04]  /*2e60*/  FADD R18, R17, R8 ;  /* 0x0000000811127221 */ /* 0x000fc80000000000 */
[----:B------:R-:W1:Y:S01]  /*2e70*/  FCHK P0, R18, 5 ;  /* 0x40a0000012007902 */ /* 0x000e620000000000 */
[----:B------:R-:W-:Y:S01]  /*2e80*/  FFMA R17, R0, R18, RZ ;  /* 0x0000001200117223 */ /* 0x000fe200000000ff */
[----:B0-----:R-:W-:-:S04]  /*2e90*/  IMAD.WIDE.U32 R2, R7, 0x4, R2 ;  /* 0x0000000407027825 */ /* 0x001fc800078e0002 */
[----:B------:R-:W-:Y:S01]  /*2ea0*/  FFMA R16, R17, -5, R18 ;  /* 0xc0a0000011107823 */ /* 0x000fe20000000012 */
[----:B------:R0:W-:Y:S03]  /*2eb0*/  STG.E desc[UR18][R2.64], R19 ;  /* 0x0000001302007986 */ /* 0x0001e6000c101912 */
[----:B------:R-:W-:Y:S01]  /*2ec0*/  FFMA R0, R0, R16, R17 ;  /* 0x0000001000007223 */ /* 0x000fe20000000011 */
[----:B-1----:R-:W-:Y:S06]  /*2ed0*/  @!P0 BRA `(.L_x_184) ;  /* 0x0000000000108947 */ /* 0x002fec0003800000 */
[----:B0-----:R-:W-:Y:S01]  /*2ee0*/  IMAD.MOV.U32 R3, RZ, RZ, R18 ;  /* 0x000000ffff037224 */ /* 0x001fe200078e0012 */
[----:B------:R-:W-:Y:S02]  /*2ef0*/  MOV R0, 0x40a00000 ;  /* 0x40a0000000007802 */ /* 0x000fe40000000f00 */
[----:B------:R-:W-:-:S07]  /*2f00*/  MOV R2, 0x2f20 ;  /* 0x00002f2000027802 */ /* 0x000fce0000000f00 */
[----:B------:R-:W-:Y:S05]  /*2f10*/  CALL.REL.NOINC `($__internal_3_$__cuda_sm3x_div_rn_noftz_f32_slowpath) ;  /* 0x0000001000a07944 */ /* 0x000fea0003c00000 */
.L_x_184:
[----:B------:R-:W-:Y:S05]  /*2f20*/  BSYNC.RECONVERGENT B2 ;  /* 0x0000000000027941 */ /* 0x000fea0003800200 */
.L_x_183:
[----:B------:R1:W-:Y:S04]  /*2f30*/  STG.E desc[UR18][R24.64], R0 ;  /* 0x0000000018007986 */ /* 0x0003e8000c101912 */
[----:B------:R-:W2:Y:S04]  /*2f40*/  LDG.E R18, desc[UR18][R22.64] ;  /* 0x0000001216127981 */ /* 0x000ea8000c1e1900 */
[----:B0-----:R-:W3:Y:S04]  /*2f50*/  LDG.E R2, desc[UR18][R20.64] ;  /* 0x0000001214027981 */ /* 0x001ee8000c1e1900 */
[----:B------:R-:W4:Y:S04]  /*2f60*/  LDG.E R3, desc[UR18][R10.64] ;  /* 0x000000120a037981 */ /* 0x000f28000c1e1900 */
[----:B------:R-:W5:Y:S04]  /*2f70*/  LDG.E R36, desc[UR18][R12.64] ;  /* 0x000000120c247981 */ /* 0x000f68000c1e1900 */
[----:B------:R-:W5:Y:S01]  /*2f80*/  LDG.E R37, desc[UR18][R14.64] ;  /* 0x000000120e257981 */ /* 0x000f62000c1e1900 */
[----:B------:R-:W-:Y:S01]  /*2f90*/  IMAD.U32 R16, RZ, RZ, UR12 ;  /* 0x0000000cff107e24 */ /* 0x000fe2000f8e00ff */
[----:B------:R-:W-:Y:S01]  /*2fa0*/  ISETP.EQ.AND P0, PT, RZ, UR5, PT ;  /* 0x00000005ff007c0c */ /* 0x000fe2000bf02270 */
[----:B------:R-:W-:Y:S01]  /*2fb0*/  UISETP.EQ.AND UP1, UPT, UR5, 0x4, UPT ;  /* 0x000000040500788c */ /* 0x000fe2000bf22270 */
[----:B------:R-:W-:Y:S01]  /*2fc0*/  ISETP.EQ.AND P6, PT, RZ, UR12, PT ;  /* 0x0000000cff007c0c */ /* 0x000fe2000bfc2270 */
[----:B------:R-:W-:Y:S01]  /*2fd0*/  UISETP.EQ.AND UP2, UPT, UR17, 0x4, UPT ;  /* 0x000000041100788c */ /* 0x000fe2000bf42270 */
[----:B------:R-:W-:Y:S01]  /*2fe0*/  ISETP.EQ.AND P1, PT, R16, 0x4, PT ;  /* 0x000000041000780c */ /* 0x000fe20003f22270 */
[----:B------:R-:W-:Y:S01]  /*2ff0*/  UISETP.EQ.AND UP4, UPT, UR13, 0x8, UPT ;  /* 0x000000080d00788c */ /* 0x000fe2000bf82270 */
[----:B-1----:R-:W-:Y:S01]  /*3000*/  MOV R0, UR15 ;  /* 0x0000000f00007c02 */ /* 0x002fe20008000f00 */
[----:B------:R-:W-:Y:S01]  /*3010*/  UISETP.EQ.AND UP3, UPT, UR17, 0x8, UPT ;  /* 0x000000081100788c */ /* 0x000fe2000bf62270 */
[----:B------:R-:W-:Y:S01]  /*3020*/  ISETP.EQ.AND P2, PT, RZ, UR13, PT ;  /* 0x0000000dff007c0c */ /* 0x000fe2000bf42270 */
[----:B------:R-:W-:Y:S01]  /*3030*/  IMAD.MOV.U32 R39, RZ, RZ, 0x40a00000 ;  /* 0x40a00000ff277424 */ /* 0x000fe200078e00ff */
[----:B------:R-:W-:Y:S01]  /*3040*/  PLOP3.LUT P4, PT, PT, PT, UP1, 0x80, 0x8 ;  /* 0x000000000008781c */ /* 0x000fe20003f8f018 */
[----:B------:R-:W-:Y:S01]  /*3050*/  UISETP.EQ.AND UP1, UPT, UR13, 0x4, UPT ;  /* 0x000000040d00788c */ /* 0x000fe2000bf22270 */
[----:B------:R-:W-:Y:S01]  /*3060*/  ISETP.EQ.AND P5, PT, R0, 0x4, PT ;  /* 0x000000040000780c */ /* 0x000fe20003fa2270 */
[----:B------:R-:W-:Y:S01]  /*3070*/  BSSY.RECONVERGENT B2, `(.L_x_185) ;  /* 0x000004a000027945 */ /* 0x000fe20003800200 */
[----:B------:R-:W-:-:S02]  /*3080*/  MOV R19, UR15 ;  /* 0x0000000f00137c02 */ /* 0x000fc40008000f00 */
[----:B------:R-:W-:Y:S02]  /*3090*/  MOV R38, UR15 ;  /* 0x0000000f00267c02 */ /* 0x000fe40008000f00 */
[----:B------:R-:W-:Y:S01]  /*30a0*/  PLOP3.LUT P3, PT, PT, PT, UP1, 0x80, 0x8 ;  /* 0x000000000008781c */ /* 0x000fe20003f6f018 */
[----:B------:R-:W-:Y:S01]  /*30b0*/  UISETP.EQ.AND UP1, UPT, UR5, 0x8, UPT ;  /* 0x000000080500788c */ /* 0x000fe2000bf22270 */
[--C-:B--2---:R-:W-:Y:S01]  /*30c0*/  @P0 IMAD.MOV.U32 R0, RZ, RZ, R18.reuse ;  /* 0x000000ffff000224 */ /* 0x104fe200078e0012 */
[----:B------:R-:W-:Y:S01]  /*30d0*/  ISETP.EQ.AND P0, PT, R16, 0x8, PT ;  /* 0x000000081000780c */ /* 0x000fe20003f02270 */
[----:B------:R-:W-:Y:S01]  /*30e0*/  @P6 IMAD.MOV.U32 R16, RZ, RZ, R18 ;  /* 0x000000ffff106224 */ /* 0x000fe200078e0012 */
[----:B------:R-:W-:Y:S01]  /*30f0*/  ISETP.EQ.AND P6, PT, RZ, UR17, PT ;  /* 0x00000011ff007c0c */ /* 0x000fe2000bfc2270 */
[----:B---3--:R-:W-:Y:S01]  /*3100*/  @P1 IMAD.MOV.U32 R16, RZ, RZ, R2 ;  /* 0x000000ffff101224 */ /* 0x008fe200078e0002 */
[----:B------:R-:W-:Y:S01]  /*3110*/  PLOP3.LUT P1, PT, PT, PT, UP2, 0x80, 0x8 ;  /* 0x000000000008781c */ /* 0x000fe20003f2f028 */
[----:B------:R-:W-:Y:S01]  /*3120*/  UISETP.EQ.AND UP2, UPT, UR5, 0xc, UPT ;  /* 0x0000000c0500788c */ /* 0x000fe2000bf42270 */
[----:B------:R-:W-:-:S02]  /*3130*/  @P2 MOV R17, R18 ;  /* 0x0000001200112202 */ /* 0x000fc40000000f00 */
[----:B------:R-:W-:Y:S01]  /*3140*/  ISETP.EQ.AND P2, PT, R19, 0x8, PT ;  /* 0x000000081300780c */ /* 0x000fe20003f42270 */
[----:B------:R-:W-:Y:S01]  /*3150*/  IMAD.U32 R19, RZ, RZ, UR12 ;  /* 0x0000000cff137e24 */ /* 0x000fe2000f8e00ff */
[-C--:B------:R-:W-:Y:S02]  /*3160*/  @P4 MOV R0, R2.reuse ;  /* 0x0000000200004202 */ /* 0x080fe40000000f00 */
[----:B------:R-:W-:Y:S01]  /*3170*/  ISETP.EQ.AND P4, PT, RZ, UR15, PT ;  /* 0x0000000fff007c0c */ /* 0x000fe2000bf82270 */
[--C-:B----4-:R-:W-:Y:S01]  /*3180*/  @P0 IMAD.MOV.U32 R16, RZ, RZ, R3.reuse ;  /* 0x000000ffff100224 */ /* 0x110fe200078e0003 */
[----:B------:R-:W-:Y:S01]  /*3190*/  ISETP.EQ.AND P4, PT, R19, 0xc, PT ;  /* 0x0000000c1300780c */ /* 0x000fe20003f82270 */
[----:B------:R-:W-:Y:S01]  /*31a0*/  @P6 IMAD.MOV.U32 R19, RZ, RZ, R18 ;  /* 0x000000ffff136224 */ /* 0x000fe200078e0012 */
[-C--:B------:R-:W-:Y:S01]  /*31b0*/  @P3 MOV R17, R2.reuse ;  /* 0x0000000200113202 */ /* 0x080fe20000000f00 */
[----:B------:R-:W-:Y:S01]  /*31c0*/  @P1 IMAD.MOV.U32 R19, RZ, RZ, R2 ;  /* 0x000000ffff131224 */ /* 0x000fe200078e0002 */
[----:B------:R-:W-:Y:S01]  /*31d0*/  @P5 MOV R18, R2 ;  /* 0x0000000200125202 */ /* 0x000fe20000000f00 */
[----:B------:R-:W-:Y:S01]  /*31e0*/  IMAD.U32 R2, RZ, RZ, UR12 ;  /* 0x0000000cff027e24 */ /* 0x000fe2000f8e00ff */
[----:B------:R-:W-:Y:S01]  /*31f0*/  PLOP3.LUT P3, PT, PT, PT, UP1, 0x80, 0x8 ;  /* 0x000000000008781c */ /* 0x000fe20003f6f018 */
[----:B------:R-:W-:Y:S01]  /*3200*/  UISETP.EQ.AND UP1, UPT, UR13, 0xc, UPT ;  /* 0x0000000c0d00788c */ /* 0x000fe2000bf22270 */
[----:B------:R-:W-:Y:S01]  /*3210*/  PLOP3.LUT P5, PT, PT, PT, UP4, 0x80, 0x8 ;  /* 0x000000000008781c */ /* 0x000fe20003faf048 */
[----:B------:R-:W-:Y:S01]  /*3220*/  @P2 IMAD.MOV.U32 R18, RZ, RZ, R3 ;  /* 0x000000ffff122224 */ /* 0x000fe200078e0003 */
[----:B------:R-:W-:Y:S01]  /*3230*/  PLOP3.LUT P1, PT, PT, PT, UP2, 0x80, 0x8 ;  /* 0x000000000008781c */ /* 0x000fe20003f2f028 */
[----:B------:R-:W-:Y:S01]  /*3240*/  UISETP.EQ.AND UP2, UPT, UR5, 0x10, UPT ;  /* 0x000000100500788c */ /* 0x000fe2000bf42270 */
[----:B------:R-:W-:Y:S01]  /*3250*/  ISETP.EQ.AND P0, PT, R2, 0x10, PT ;  /* 0x000000100200780c */ /* 0x000fe20003f02270 */
[----:B------:R-:W-:Y:S01]  /*3260*/  IMAD.U32 R2, RZ, RZ, UR15 ;  /* 0x0000000fff027e24 */ /* 0x000fe2000f8e00ff */
[----:B------:R-:W-:Y:S01]  /*3270*/  PLOP3.LUT P6, PT, PT, PT, UP3, 0x80, 0x8 ;  /* 0x000000000008781c */ /* 0x000fe20003fcf038 */
[----:B------:R-:W-:Y:S01]  /*3280*/  UISETP.EQ.AND UP3, UPT, UR13, 0x10, UPT ;  /* 0x000000100d00788c */ /* 0x000fe2000bf62270 */
[----:B-----5:R-:W-:Y:S01]  /*3290*/  @P4 IMAD.MOV.U32 R16, RZ, RZ, R36 ;  /* 0x000000ffff104224 */ /* 0x020fe200078e0024 */
[----:B------:R-:W-:Y:S01]  /*32a0*/  PLOP3.LUT P2, PT, PT, PT, UP2, 0x80, 0x8 ;  /* 0x000000000008781c */ /* 0x000fe20003f4f028 */
[----:B------:R-:W-:Y:S01]  /*32b0*/  UISETP.EQ.AND UP4, UPT, UR17, 0xc, UPT ;  /* 0x0000000c1100788c */ /* 0x000fe2000bf82270 */
[----:B------:R-:W-:-:S02]  /*32c0*/  @P3 MOV R0, R3 ;  /* 0x0000000300003202 */ /* 0x000fc40000000f00 */
[----:B------:R-:W-:Y:S02]  /*32d0*/  @P5 MOV R17, R3 ;  /* 0x0000000300115202 */ /* 0x000fe40000000f00 */
[----:B------:R-:W-:Y:S01]  /*32e0*/  PLOP3.LUT P5, PT, PT, PT, UP1, 0x80, 0x8 ;  /* 0x000000000008781c */ /* 0x000fe20003faf018 */
[----:B------:R-:W-:Y:S01]  /*32f0*/  UISETP.EQ.AND UP1, UPT, UR17, 0x10, UPT ;  /* 0x000000101100788c */ /* 0x000fe2000bf22270 */
[----:B------:R-:W-:Y:S02]  /*3300*/  @P1 MOV R0, R36 ;  /* 0x0000002400001202 */ /* 0x000fe40000000f00 */
[----:B------:R-:W-:Y:S02]  /*3310*/  PLOP3.LUT P1, PT, PT, PT, UP3, 0x80, 0x8 ;  /* 0x000000000008781c */ /* 0x000fe40003f2f038 */
[----:B------:R-:W-:Y:S02]  /*3320*/  ISETP.EQ.AND P3, PT, R38, 0xc, PT ;  /* 0x0000000c2600780c */ /* 0x000fe40003f62270 */
[----:B------:R-:W-:Y:S01]  /*3330*/  ISETP.EQ.AND P4, PT, R2, 0x10, PT ;  /* 0x000000100200780c */ /* 0x000fe20003f82270 */
[----:B------:R-:W-:Y:S01]  /*3340*/  HFMA2 R2, -RZ, RZ, 1.57421875, -19.203125 ;  /* 0x3e4ccccdff027431 */ /* 0x000fe200000001ff */
[----:B------:R-:W-:-:S02]  /*3350*/  @P0 MOV R16, R37 ;  /* 0x0000002500100202 */ /* 0x000fc40000000f00 */
[----:B------:R-:W-:Y:S01]  /*3360*/  @P6 MOV R19, R3 ;  /* 0x0000000300136202 */ /* 0x000fe20000000f00 */
[--C-:B------:R-:W-:Y:S01]  /*3370*/  @P5 IMAD.MOV.U32 R17, RZ, RZ, R36.reuse ;  /* 0x000000ffff115224 */ /* 0x100fe200078e0024 */
[----:B------:R-:W-:Y:S01]  /*3380*/  PLOP3.LUT P6, PT, PT, PT, UP4, 0x80, 0x8 ;  /* 0x000000000008781c */ /* 0x000fe20003fcf048 */
[----:B------:R-:W-:Y:S01]  /*3390*/  FMUL R3, R16, 1.3999999761581420898 ;  /* 0x3fb3333310037820 */ /* 0x000fe20000400000 */
[----:B------:R-:W-:Y:S01]  /*33a0*/  PLOP3.LUT P0, PT, PT, PT, UP1, 0x80, 0x8 ;  /* 0x000000000008781c */ /* 0x000fe20003f0f018 */
[----:B------:R-:W-:Y:S01]  /*33b0*/  @P1 IMAD.MOV.U32 R17, RZ, RZ, R37 ;  /* 0x000000ffff111224 */ /* 0x000fe200078e0025 */
[----:B------:R-:W-:Y:S01]  /*33c0*/  @P2 MOV R0, R37 ;  /* 0x0000002500002202 */ /* 0x000fe20000000f00 */
[----:B------:R-:W-:Y:S02]  /*33d0*/  @P3 IMAD.MOV.U32 R18, RZ, RZ, R36 ;  /* 0x000000ffff123224 */ /* 0x000fe400078e0024 */
[----:B------:R-:W-:Y:S01]  /*33e0*/  FFMA R39, R2, -R39, 1 ;  /* 0x3f80000002277423 */ /* 0x000fe20000000827 */
[----:B------:R-:W-:Y:S01]  /*33f0*/  @P4 MOV R18, R37 ;  /* 0x0000002500124202 */ /* 0x000fe20000000f00 */
[----:B------:R-:W-:-:S04]  /*3400*/  FFMA R0, R0, 1.7000000476837158203, R3 ;  /* 0x3fd9999a00007823 */ /* 0x000fc80000000003 */
        /* <DEDUP_REMOVED lines=16> */
.L_x_186:
[----:B------:R-:W-:Y:S05]  /*3510*/  BSYNC.RECONVERGENT B2 ;  /* 0x0000000000027941 */ /* 0x000fea0003800200 */
.L_x_185:
[----:B------:R-:W-:Y:S01]  /*3520*/  FMUL R37, R17, 1.3999999761581420898 ;  /* 0x3fb3333311257820 */ /* 0x000fe20000400000 */
[----:B------:R-:W-:Y:S02]  /*3530*/  HFMA2 R39, -RZ, RZ, 2.3125, 0 ;  /* 0x40a00000ff277431 */ /* 0x000fe400000001ff */
[----:B------:R-:W-:Y:S01]  /*3540*/  IMAD.MOV.U32 R2, RZ, RZ, 0x3e4ccccd ;  /* 0x3e4ccccdff027424 */ /* 0x000fe200078e00ff */
[----:B------:R0:W-:Y:S01]  /*3550*/  STG.E desc[UR18][R26.64], R3 ;  /* 0x000000031a007986 */ /* 0x0001e2000c101912 */
[----:B------:R-:W-:Y:S01]  /*3560*/  FFMA R37, R16, 1.7000000476837158203, R37 ;  /* 0x3fd9999a10257823 */ /* 0x000fe20000000025 */
[----:B------:R-:W-:Y:S03]  /*3570*/  BSSY.RECONVERGENT B2, `(.L_x_187) ;  /* 0x0000010000027945 */ /* 0x000fe60003800200 */
[----:B------:R-:W-:Y:S01]  /*3580*/  FADD R0, R18, R37 ;  /* 0x0000002512007221 */ /* 0x000fe20000000000 */
[----:B------:R-:W-:-:S03]  /*3590*/  FFMA R39, R2, -R39, 1 ;  /* 0x3f80000002277423 */ /* 0x000fc60000000827 */
        /* <DEDUP_REMOVED lines=9> */
[----:B------:R-:W-:Y:S02]  /*3630*/  MOV R0, 0x40a00000 ;  /* 0x40a0000000007802 */ /* 0x000fe40000000f00 */
[----:B------:R-:W-:-:S07]  /*3640*/  MOV R2, 0x3660 ;  /* 0x0000366000027802 */ /* 0x000fce0000000f00 */
[----:B------:R-:W-:Y:S05]  /*3650*/  CALL.REL.NOINC `($__internal_3_$__cuda_sm3x_div_rn_noftz_f32_slowpath) ;  /* 0x0000000800d07944 */ /* 0x000fea0003c00000 */
[----:B------:R-:W-:-:S07]  /*3660*/  IMAD.MOV.U32 R37, RZ, RZ, R0 ;  /* 0x000000ffff257224 */ /* 0x000fce00078e0000 */
.L_x_188:
[----:B------:R-:W-:Y:S05]  /*3670*/  BSYNC.RECONVERGENT B2 ;  /* 0x0000000000027941 */ /* 0x000fea0003800200 */
.L_x_187:
[----:B------:R-:W0:Y:S01]  /*3680*/  LDC.64 R2, c[0x0][0x380] ;  /* 0x0000e000ff027b82 */ /* 0x000e220000000a00 */
[----:B------:R-:W-:Y:S01]  /*3690*/  FMUL R18, R18, 1.3999999761581420898 ;  /* 0x3fb3333312127820 */ /* 0x000fe20000400000 */
[----:B------:R-:W-:Y:S01]  /*36a0*/  MOV R0, 0x3e4ccccd ;  /* 0x3e4ccccd00007802 */ /* 0x000fe20000000f00 */
[----:B------:R-:W-:Y:S02]  /*36b0*/  BSSY.RECONVERGENT B2, `(.L_x_189) ;  /* 0x0000013000027945 */ /* 0x000fe40003800200 */
[----:B------:R-:W-:-:S04]  /*36c0*/  FFMA R18, R17, 1.7000000476837158203, R18 ;  /* 0x3fd9999a11127823 */ /* 0x000fc80000000012 */
[----:B------:R-:W-:Y:S01]  /*36d0*/  FADD R18, R19, R18 ;  /* 0x0000001213127221 */ /* 0x000fe20000000000 */
[----:B------:R-:W-:-:S03]  /*36e0*/  IMAD.MOV.U32 R19, RZ, RZ, 0x40a00000 ;  /* 0x40a00000ff137424 */ /* 0x000fc600078e00ff */
[----:B------:R-:W-:Y:S01]  /*36f0*/  FFMA R17, R5, 0.60000002384185791016, R18 ;  /* 0x3f19999a05117823 */ /* 0x000fe20000000012 */
[----:B------:R-:W-:-:S03]  /*3700*/  FFMA R19, R0, -R19, 1 ;  /* 0x3f80000000137423 */ /* 0x000fc60000000813 */
[----:B------:R-:W-:Y:S01]  /*3710*/  FADD R18, R17, R8 ;  /* 0x0000000811127221 */ /* 0x000fe20000000000 */
        /* <DEDUP_REMOVED lines=12> */
.L_x_190:
[----:B------:R-:W-:Y:S05]  /*37e0*/  BSYNC.RECONVERGENT B2 ;  /* 0x0000000000027941 */ /* 0x000fea0003800200 */
.L_x_189:
[----:B0-----:R-:W0:Y:S02]  /*37f0*/  LDC.64 R2, c[0x0][0x380] ;  /* 0x0000e000ff027b82 */ /* 0x001e240000000a00 */
[----:B0-----:R-:W-:-:S05]  /*3800*/  IMAD.WIDE.U32 R2, R9, 0x4, R2 ;  /* 0x0000000409027825 */ /* 0x001fca00078e0002 */
[----:B------:R1:W-:Y:S01]  /*3810*/  STG.E desc[UR18][R2.64], R0 ;  /* 0x0000000002007986 */ /* 0x0003e2000c101912 */
[----:B------:R-:W-:Y:S05]  /*3820*/  BRA.U UP0, `(.L_x_191) ;  /* 0xffffffed00787547 */ /* 0x000fea000b83ffff */
.L_x_178:
[----:B-1----:R-:W1:Y:S02]  /*3830*/  LDC R0, c[0x0][0x390] ;  /* 0x0000e400ff007b82 */ /* 0x002e640000000800 */
[----:B-1----:R-:W-:-:S04]  /*3840*/  LOP3.LUT R0, R0, 0x1, RZ, 0xc0, !PT ;  /* 0x0000000100007812 */ /* 0x002fc800078ec0ff */
[----:B------:R-:W-:-:S13]  /*3850*/  ISETP.NE.U32.AND P0, PT, R0, 0x1, PT ;  /* 0x000000010000780c */ /* 0x000fda0003f05070 */
[----:B0-----:R-:W-:Y:S05]  /*3860*/  @P0 EXIT ;  /* 0x000000000000094d */ /* 0x001fea0003800000 */
[----:B------:R-:W0:Y:S02]  /*3870*/  LDC.64 R2, c[0x0][0x380] ;  /* 0x0000e000ff027b82 */ /* 0x000e240000000a00 */
[----:B0-----:R-:W-:-:S05]  /*3880*/  IMAD.WIDE R2, R4, 0x4, R2 ;  /* 0x0000000404027825 */ /* 0x001fca00078e0202 */
[----:B------:R-:W2:Y:S04]  /*3890*/  LDG.E R4, desc[UR18][R2.64] ;  /* 0x0000001202047981 */ /* 0x000ea8000c1e1900 */
[----:B------:R-:W3:Y:S04]  /*38a0*/  LDG.E R0, desc[UR18][R2.64+0x4] ;  /* 0x0000041202007981 */ /* 0x000ee8000c1e1900 */
[----:B------:R-:W4:Y:S04]  /*38b0*/  LDG.E R13, desc[UR18][R2.64+0x8] ;  /* 0x00000812020d7981 */ /* 0x000f28000c1e1900 */
[----:B------:R-:W5:Y:S04]  /*38c0*/  LDG.E R14, desc[UR18][R2.64+0xc] ;  /* 0x00000c12020e7981 */ /* 0x000f68000c1e1900 */
[----:B------:R0:W5:Y:S01]  /*38d0*/  LDG.E R15, desc[UR18][R2.64+0x10] ;  /* 0x00001012020f7981 */ /* 0x000162000c1e1900 */
[----:B------:R-:W-:-:S02]  /*38e0*/  UISETP.EQ.AND UP0, UPT, UR5, 0x4, UPT ;  /* 0x000000040500788c */ /* 0x000fc4000bf02270 */
[----:B------:R-:W-:Y:S01]  /*38f0*/  ISETP.EQ.AND P0, PT, RZ, UR5, PT ;  /* 0x00000005ff007c0c */ /* 0x000fe2000bf02270 */
[----:B------:R-:W-:Y:S01]  /*3900*/  IMAD.U32 R11, RZ, RZ, UR15 ;  /* 0x0000000fff0b7e24 */ /* 0x000fe2000f8e00ff */
[----:B------:R-:W-:Y:S01]  /*3910*/  MOV R10, UR12 ;  /* 0x0000000c000a7c02 */ /* 0x000fe20008000f00 */
[----:B------:R-:W-:Y:S01]  /*3920*/  UISETP.EQ.AND UP2, UPT, UR17, 0x4, UPT ;  /* 0x000000041100788c */ /* 0x000fe2000bf42270 */
[----:B------:R-:W-:Y:S01]  /*3930*/  ISETP.EQ.AND P2, PT, RZ, UR13, PT ;  /* 0x0000000dff007c0c */ /* 0x000fe2000bf42270 */
[----:B------:R-:W-:Y:S01]  /*3940*/  UISETP.EQ.AND UP1, UPT, UR13, 0x8, UPT ;  /* 0x000000080d00788c */ /* 0x000fe2000bf22270 */
[----:B------:R-:W-:Y:S01]  /*3950*/  PLOP3.LUT P4, PT, PT, PT, UP0, 0x80, 0x8 ;  /* 0x000000000008781c */ /* 0x000fe20003f8f008 */
[----:B------:R-:W-:Y:S01]  /*3960*/  UISETP.EQ.AND UP0, UPT, UR13, 0x4, UPT ;  /* 0x000000040d00788c */ /* 0x000fe2000bf02270 */
[----:B------:R-:W-:Y:S01]  /*3970*/  ISETP.EQ.AND P6, PT, RZ, UR12, PT ;  /* 0x0000000cff007c0c */ /* 0x000fe2000bfc2270 */
[----:B0-----:R-:W-:Y:S01]  /*3980*/  IMAD.U32 R3, RZ, RZ, UR15 ;  /* 0x0000000fff037e24 */ /* 0x001fe2000f8e00ff */
[----:B------:R-:W-:Y:S01]  /*3990*/  ISETP.EQ.AND P1, PT, R10, 0x4, PT ;  /* 0x000000040a00780c */ /* 0x000fe20003f22270 */
[----:B------:R-:W-:Y:S01]  /*39a0*/  UISETP.EQ.AND UP3, UPT, UR17, 0x8, UPT ;  /* 0x000000081100788c */ /* 0x000fe2000bf62270 */
[----:B------:R-:W-:Y:S01]  /*39b0*/  ISETP.EQ.AND P5, PT, R11, 0x4, PT ;  /* 0x000000040b00780c */ /* 0x000fe20003fa2270 */
[----:B------:R-:W-:Y:S01]  /*39c0*/  BSSY.RECONVERGENT B2, `(.L_x_192) ;  /* 0x000004a000027945 */ /* 0x000fe20003800200 */
[----:B------:R-:W-:Y:S01]  /*39d0*/  PLOP3.LUT P3, PT, PT, PT, UP0, 0x80, 0x8 ;  /* 0x000000000008781c */ /* 0x000fe20003f6f008 */
[----:B------:R-:W-:Y:S01]  /*39e0*/  UISETP.EQ.AND UP0, UPT, UR5, 0x8, UPT ;  /* 0x000000080500788c */ /* 0x000fe2000bf02270 */
[----:B--2---:R-:W-:Y:S01]  /*39f0*/  @P0 MOV R2, R4 ;  /* 0x0000000400020202 */ /* 0x004fe20000000f00 */
[----:B------:R-:W-:-:S04]  /*3a00*/  @P2 IMAD.MOV.U32 R11, RZ, RZ, R4 ;  /* 0x000000ffff0b2224 */ /* 0x000fc800078e0004 */
[----:B------:R-:W-:Y:S01]  /*3a10*/  @P6 MOV R12, R4 ;  /* 0x00000004000c6202 */ /* 0x000fe20000000f00 */
[----:B---3--:R-:W-:Y:S01]  /*3a20*/  @P4 IMAD.MOV.U32 R2, RZ, RZ, R0 ;  /* 0x000000ffff024224 */ /* 0x008fe200078e0000 */
[----:B------:R-:W-:-:S04]  /*3a30*/  ISETP.EQ.AND P4, PT, RZ, UR15, PT ;  /* 0x0000000fff007c0c */ /* 0x000fc8000bf82270 */
[----:B------:R-:W-:Y:S01]  /*3a40*/  @P3 IMAD.MOV.U32 R11, RZ, RZ, R0 ;  /* 0x000000ffff0b3224 */ /* 0x000fe200078e0000 */
[----:B------:R-:W-:Y:S01]  /*3a50*/  PLOP3.LUT P3, PT, PT, PT, UP0, 0x80, 0x8 ;  /* 0x000000000008781c */ /* 0x000fe20003f6f008 */
[----:B------:R-:W-:Y:S01]  /*3a60*/  UISETP.EQ.AND UP0, UPT, UR13, 0xc, UPT ;  /* 0x0000000c0d00788c */ /* 0x000fe2000bf02270 */
[----:B------:R-:W-:Y:S02]  /*3a70*/  @P1 MOV R12, R0 ;  /* 0x00000000000c1202 */ /* 0x000fe40000000f00 */
[----:B------:R-:W-:Y:S01]  /*3a80*/  PLOP3.LUT P1, PT, PT, PT, UP2, 0x80, 0x8 ;  /* 0x000000000008781c */ /* 0x000fe20003f2f028 */
[----:B------:R-:W-:Y:S01]  /*3a90*/  UISETP.EQ.AND UP2, UPT, UR5, 0xc, UPT ;  /* 0x0000000c0500788c */ /* 0x000fe2000bf42270 */
[----:B------:R-:W-:Y:S02]  /*3aa0*/  ISETP.EQ.AND P0, PT, R10, 0x8, PT ;  /* 0x000000080a00780c */ /* 0x000fe40003f02270 */
[----:B------:R-:W-:Y:S02]  /*3ab0*/  ISETP.EQ.AND P2, PT, R3, 0x8, PT ;  /* 0x000000080300780c */ /* 0x000fe40003f42270 */
[----:B------:R-:W-:-:S02]  /*3ac0*/  MOV R3, UR12 ;  /* 0x0000000c00037c02 */ /* 0x000fc40008000f00 */
[----:B------:R-:W-:Y:S01]  /*3ad0*/  @P4 MOV R10, R4 ;  /* 0x00000004000a4202 */ /* 0x000fe20000000f00 */
[----:B----4-:R-:W-:Y:S01]  /*3ae0*/  @P3 IMAD.MOV.U32 R2, RZ, RZ, R13 ;  /* 0x000000ffff023224 */ /* 0x010fe200078e000d */
[----:B------:R-:W-:Y:S02]  /*3af0*/  @P5 MOV R10, R0 ;  /* 0x00000000000a5202 */ /* 0x000fe40000000f00 */
[----:B------:R-:W-:Y:S01]  /*3b00*/  PLOP3.LUT P5, PT, PT, PT, UP1, 0x80, 0x8 ;  /* 0x000000000008781c */ /* 0x000fe20003faf018 */
[----:B------:R-:W-:Y:S01]  /*3b10*/  @P1 IMAD.MOV.U32 R4, RZ, RZ, R0 ;  /* 0x000000ffff041224 */ /* 0x000fe200078e0000 */
[----:B------:R-:W-:Y:S01]  /*3b20*/  PLOP3.LUT P3, PT, PT, PT, UP2, 0x80, 0x8 ;  /* 0x000000000008781c */ /* 0x000fe20003f6f028 */
[----:B------:R-:W-:Y:S01]  /*3b30*/  UISETP.EQ.AND UP2, UPT, UR5, 0x10, UPT ;  /* 0x000000100500788c */ /* 0x000fe2000bf42270 */
[----:B------:R-:W-:Y:S01]  /*3b40*/  MOV R0, UR12 ;  /* 0x0000000c00007c02 */ /* 0x000fe20008000f00 */
[----:B------:R-:W-:Y:S01]  /*3b50*/  UISETP.EQ.AND UP1, UPT, UR17, 0xc, UPT ;  /* 0x0000000c1100788c */ /* 0x000fe2000bf22270 */
[----:B------:R-:W-:Y:S01]  /*3b60*/  ISETP.EQ.AND P4, PT, R3, 0xc, PT ;  /* 0x0000000c0300780c */ /* 0x000fe20003f82270 */
[----:B------:R-:W-:Y:S01]  /*3b70*/  IMAD.U32 R3, RZ, RZ, UR15 ;  /* 0x0000000fff037e24 */ /* 0x000fe2000f8e00ff */
[----:B------:R-:W-:-:S02]  /*3b80*/  ISETP.EQ.AND P6, PT, RZ, UR17, PT ;  /* 0x00000011ff007c0c */ /* 0x000fc4000bfc2270 */
[-C--:B------:R-:W-:Y:S02]  /*3b90*/  @P0 MOV R12, R13.reuse ;  /* 0x0000000d000c0202 */ /* 0x080fe40000000f00 */
[----:B------:R-:W-:Y:S01]  /*3ba0*/  PLOP3.LUT P6, PT, PT, PT, UP3, 0x80, 0x8 ;  /* 0x000000000008781c */ /* 0x000fe20003fcf038 */
[----:B------:R-:W-:Y:S01]  /*3bb0*/  UISETP.EQ.AND UP3, UPT, UR13, 0x10, UPT ;  /* 0x000000100d00788c */ /* 0x000fe2000bf62270 */
[----:B------:R-:W-:Y:S01]  /*3bc0*/  ISETP.EQ.AND P0, PT, R0, 0x10, PT ;  /* 0x000000100000780c */ /* 0x000fe20003f02270 */
[----:B------:R-:W-:Y:S01]  /*3bd0*/  @P5 IMAD.MOV.U32 R11, RZ, RZ, R13 ;  /* 0x000000ffff0b5224 */ /* 0x000fe200078e000d */
[----:B------:R-:W-:Y:S01]  /*3be0*/  @P2 MOV R10, R13 ;  /* 0x0000000d000a2202 */ /* 0x000fe20000000f00 */
[----:B-----5:R-:W-:Y:S01]  /*3bf0*/  @P3 IMAD.MOV.U32 R2, RZ, RZ, R14 ;  /* 0x000000ffff023224 */ /* 0x020fe200078e000e */
[----:B------:R-:W-:Y:S02]  /*3c00*/  PLOP3.LUT P2, PT, PT, PT, UP2, 0x80, 0x8 ;  /* 0x000000000008781c */ /* 0x000fe40003f4f028 */
[----:B------:R-:W-:Y:S01]  /*3c10*/  PLOP3.LUT P5, PT, PT, PT, UP0, 0x80, 0x8 ;  /* 0x000000000008781c */ /* 0x000fe20003faf008 */
[----:B------:R-:W-:Y:S01]  /*3c20*/  UISETP.EQ.AND UP0, UPT, UR17, 0x10, UPT ;  /* 0x000000101100788c */ /* 0x000fe2000bf02270 */
[----:B------:R-:W-:-:S02]  /*3c30*/  PLOP3.LUT P3, PT, PT, PT, UP3, 0x80, 0x8 ;  /* 0x000000000008781c */ /* 0x000fc40003f6f038 */
[----:B------:R-:W-:Y:S01]  /*3c40*/  MOV R0, UR15 ;  /* 0x0000000f00007c02 */ /* 0x000fe20008000f00 */
[----:B------:R-:W-:Y:S01]  /*3c50*/  @P6 IMAD.MOV.U32 R4, RZ, RZ, R13 ;  /* 0x000000ffff046224 */ /* 0x000fe200078e000d */
[----:B------:R-:W-:Y:S01]  /*3c60*/  ISETP.EQ.AND P1, PT, R3, 0xc, PT ;  /* 0x0000000c0300780c */ /* 0x000fe20003f22270 */
[----:B------:R-:W-:Y:S01]  /*3c70*/  HFMA2 R13, -RZ, RZ, 2.3125, 0 ;  /* 0x40a00000ff0d7431 */ /* 0x000fe200000001ff */
[-C--:B------:R-:W-:Y:S01]  /*3c80*/  @P4 MOV R12, R14.reuse ;  /* 0x0000000e000c4202 */ /* 0x080fe20000000f00 */
[--C-:B------:R-:W-:Y:S01]  /*3c90*/  @P0 IMAD.MOV.U32 R12, RZ, RZ, R15.reuse ;  /* 0x000000ffff0c0224 */ /* 0x100fe200078e000f */
[----:B------:R-:W-:Y:S01]  /*3ca0*/  ISETP.EQ.AND P4, PT, R0, 0x10, PT ;  /* 0x000000100000780c */ /* 0x000fe20003f82270 */
[----:B------:R-:W-:Y:S01]  /*3cb0*/  @P2 IMAD.MOV.U32 R2, RZ, RZ, R15 ;  /* 0x000000ffff022224 */ /* 0x000fe200078e000f */
[----:B------:R-:W-:Y:S01]  /*3cc0*/  PLOP3.LUT P6, PT, PT, PT, UP1, 0x80, 0x8 ;  /* 0x000000000008781c */ /* 0x000fe20003fcf018 */
[----:B------:R-:W-:Y:S01]  /*3cd0*/  FMUL R3, R12, 1.3999999761581420898 ;  /* 0x3fb333330c037820 */ /* 0x000fe20000400000 */
[----:B------:R-:W-:Y:S01]  /*3ce0*/  PLOP3.LUT P0, PT, PT, PT, UP0, 0x80, 0x8 ;  /* 0x000000000008781c */ /* 0x000fe20003f0f008 */
[----:B------:R-:W-:Y:S01]  /*3cf0*/  IMAD.MOV.U32 R0, RZ, RZ, 0x3e4ccccd ;  /* 0x3e4ccccdff007424 */ /* 0x000fe200078e00ff */
[-C--:B------:R-:W-:Y:S01]  /*3d00*/  @P5 MOV R11, R14.reuse ;  /* 0x0000000e000b5202 */ /* 0x080fe20000000f00 */
[----:B------:R-:W-:Y:S01]  /*3d10*/  FFMA R2, R2, 1.7000000476837158203, R3 ;  /* 0x3fd9999a02027823 */ /* 0x000fe20000000003 */
[----:B------:R-:W-:Y:S01]  /*3d20*/  @P3 MOV R11, R15 ;  /* 0x0000000f000b3202 */ /* 0x000fe20000000f00 */
[----:B------:R-:W-:Y:S01]  /*3d30*/  FFMA R13, R0, -R13, 1 ;  /* 0x3f800000000d7423 */ /* 0x000fe2000000080d */
[----:B------:R-:W-:-:S03]  /*3d40*/  @P1 MOV R10, R14 ;  /* 0x0000000e000a1202 */ /* 0x000fc60000000f00 */
[----:B------:R-:W-:Y:S02]  /*3d50*/  @P4 IMAD.MOV.U32 R10, RZ, RZ, R15 ;  /* 0x000000ffff0a4224 */ /* 0x000fe400078e000f */
[----:B------:R-:W-:Y:S01]  /*3d60*/  FADD R3, R2, R11 ;  /* 0x0000000b02037221 */ /* 0x000fe20000000000 */
[----:B------:R-:W-:Y:S02]  /*3d70*/  @P6 IMAD.MOV.U32 R4, RZ, RZ, R14 ;  /* 0x000000ffff046224 */ /* 0x000fe400078e000e */
[----:B------:R-:W-:Y:S01]  /*3d80*/  FFMA R0, R13, R0, 0.20000000298023223877 ;  /* 0x3e4ccccd0d007423 */ /* 0x000fe20000000000 */
[----:B------:R-:W-:Y:S01]  /*3d90*/  @P0 MOV R4, R15 ;  /* 0x0000000f00040202 */ /* 0x000fe20000000f00 */
[----:B------:R-:W-:-:S04]  /*3da0*/  FFMA R3, R10, 0.60000002384185791016, R3 ;  /* 0x3f19999a0a037823 */ /* 0x000fc80000000003 */
        /* <DEDUP_REMOVED lines=11> */
.L_x_193:
[----:B------:R-:W-:Y:S05]  /*3e60*/  BSYNC.RECONVERGENT B2 ;  /* 0x0000000000027941 */ /* 0x000fea0003800200 */
.L_x_192:
        /* <DEDUP_REMOVED lines=23> */
.L_x_195:
[----:B------:R-:W-:Y:S05]  /*3fe0*/  BSYNC.RECONVERGENT B2 ;  /* 0x0000000000027941 */ /* 0x000fea0003800200 */
.L_x_194:
[----:B0-----:R-:W0:Y:S01]  /*3ff0*/  LDC.64 R2, c[0x0][0x398] ;  /* 0x0000e600ff027b82 */ /* 0x001e220000000a00 */
[----:B------:R-:W-:Y:S01]  /*4000*/  FMUL R10, R10, 1.3999999761581420898 ;  /* 0x3fb333330a0a7820 */ /* 0x000fe20000400000 */
[----:B------:R-:W-:Y:S01]  /*4010*/  IMAD.MOV.U32 R0, RZ, RZ, 0x3e4ccccd ;  /* 0x3e4ccccdff007424 */ /* 0x000fe200078e00ff */
[----:B------:R-:W-:Y:S02]  /*4020*/  BSSY.RECONVERGENT B2, `(.L_x_196) ;  /* 0x0000013000027945 */ /* 0x000fe40003800200 */
[----:B------:R-:W-:-:S04]  /*4030*/  FFMA R11, R11, 1.7000000476837158203, R10 ;  /* 0x3fd9999a0b0b7823 */ /* 0x000fc8000000000a */
[----:B------:R-:W-:-:S04]  /*4040*/  FADD R4, R4, R11 ;  /* 0x0000000b04047221 */ /* 0x000fc80000000000 */
[----:B------:R-:W-:-:S04]  /*4050*/  FFMA R5, R5, 0.60000002384185791016, R4 ;  /* 0x3f19999a05057823 */ /* 0x000fc80000000004 */
[----:B------:R-:W-:-:S04]  /*4060*/  FADD R8, R5, R8 ;  /* 0x0000000805087221 */ /* 0x000fc80000000000 */
[----:B------:R-:W1:Y:S01]  /*4070*/  FCHK P0, R8, 5 ;  /* 0x40a0000008007902 */ /* 0x000e620000000000 */
[----:B0-----:R-:W-:-:S04]  /*4080*/  IMAD.WIDE.U32 R2, R7, 0x4, R2 ;  /* 0x0000000407027825 */ /* 0x001fc800078e0002 */
[----:B------:R-:W-:Y:S01]  /*4090*/  HFMA2 R7, -RZ, RZ, 2.3125, 0 ;  /* 0x40a00000ff077431 */ /* 0x000fe200000001ff */
[----:B------:R0:W-:Y:S04]  /*40a0*/  STG.E desc[UR18][R2.64], R15 ;  /* 0x0000000f02007986 */ /* 0x0001e8000c101912 */
[----:B------:R-:W-:-:S04]  /*40b0*/  FFMA R7, R0, -R7, 1 ;  /* 0x3f80000000077423 */ /* 0x000fc80000000807 */
[----:B------:R-:W-:-:S04]  /*40c0*/  FFMA R0, R7, R0, 0.20000000298023223877 ;  /* 0x3e4ccccd07007423 */ /* 0x000fc80000000000 */
        /* <DEDUP_REMOVED lines=8> */
.L_x_197:
[----:B------:R-:W-:Y:S05]  /*4150*/  BSYNC.RECONVERGENT B2 ;  /* 0x0000000000027941 */ /* 0x000fea0003800200 */
.L_x_196:
[----:B------:R-:W0:Y:S02]  /*4160*/  LDC.64 R2, c[0x0][0x398] ;  /* 0x0000e600ff027b82 */ /* 0x000e240000000a00 */
[----:B0-----:R-:W-:-:S05]  /*4170*/  IMAD.WIDE.U32 R2, R9, 0x4, R2 ;  /* 0x0000000409027825 */ /* 0x001fca00078e0002 */
[----:B------:R-:W-:Y:S01]  /*4180*/  STG.E desc[UR18][R2.64], R0 ;  /* 0x0000000002007986 */ /* 0x000fe2000c101912 */
[----:B------:R-:W-:Y:S05]  /*4190*/  EXIT ;  /* 0x000000000000794d */ /* 0x000fea0003800000 */
        .weak           $__internal_3_$__cuda_sm3x_div_rn_noftz_f32_slowpath
        .type           $__internal_3_$__cuda_sm3x_div_rn_noftz_f32_slowpath,@function
        .size           $__internal_3_$__cuda_sm3x_div_rn_noftz_f32_slowpath,(.L_x_280 - $__internal_3_$__cuda_sm3x_div_rn_noftz_f32_slowpath)
$__internal_3_$__cuda_sm3x_div_rn_noftz_f32_slowpath:
[----:B------:R-:W-:Y:S01]  /*41a0*/  SHF.R.U32.HI R41, RZ, 0x17, R0 ;  /* 0x00000017ff297819 */ /* 0x000fe20000011600 */
[----:B------:R-:W-:Y:S01]  /*41b0*/  BSSY.RECONVERGENT B0, `(.L_x_198) ;  /* 0x0000062000007945 */ /* 0x000fe20003800200 */
[----:B------:R-:W-:Y:S02]  /*41c0*/  SHF.R.U32.HI R43, RZ, 0x17, R3 ;  /* 0x00000017ff2b7819 */ /* 0x000fe40000011603 */
[----:B------:R-:W-:Y:S02]  /*41d0*/  LOP3.LUT R41, R41, 0xff, RZ, 0xc0, !PT ;  /* 0x000000ff29297812 */ /* 0x000fe400078ec0ff */
[----:B------:R-:W-:-:S03]  /*41e0*/  LOP3.LUT R43, R43, 0xff, RZ, 0xc0, !PT ;  /* 0x000000ff2b2b7812 */ /* 0x000fc600078ec0ff */
[----:B------:R-:W-:Y:S01]  /*41f0*/  VIADD R44, R41, 0xffffffff ;  /* 0xffffffff292c7836 */ /* 0x000fe20000000000 */
[----:B------:R-:W-:-:S04]  /*4200*/  IADD3 R45, PT, PT, R43, -0x1, RZ ;  /* 0xffffffff2b2d7810 */ /* 0x000fc80007ffe0ff */
        /* <DEDUP_REMOVED lines=27> */
.L_x_199:
[----:B------:R-:W-:Y:S01]  /*43c0*/  LEA R45, R41, 0xc0800000, 0x17 ;  /* 0xc0800000292d7811 */ /* 0x000fe200078eb8ff */
[----:B------:R-:W-:Y:S01]  /*43d0*/  BSSY.RECONVERGENT B1, `(.L_x_204) ;  /* 0x0000036000017945 */ /* 0x000fe20003800200 */
[----:B------:R-:W-:-:S03]  /*43e0*/  IADD3 R46, PT, PT, R43, -0x7f, RZ ;  /* 0xffffff812b2e7810 */ /* 0x000fc60007ffe0ff */
[----:B------:R-:W-:Y:S01]  /*43f0*/  IMAD.IADD R47, R0, 0x1, -R45 ;  /* 0x00000001002f7824 */ /* 0x000fe200078e0a2d */
[C---:B------:R-:W-:Y:S01]  /*4400*/  IADD3 R41, PT, PT, R46.reuse, 0x7f, -R41 ;  /* 0x0000007f2e297810 */ /* 0x040fe20007ffe829 */
[----:B------:R-:W-:Y:S02]  /*4410*/  IMAD R0, R46, -0x800000, R3 ;  /* 0xff8000002e007824 */ /* 0x000fe400078e0203 */
[----:B------:R-:W0:Y:S01]  /*4420*/  MUFU.RCP R44, R47 ;  /* 0x0000002f002c7308 */ /* 0x000e220000001000 */
[----:B------:R-:W-:Y:S01]  /*4430*/  FADD.FTZ R45, -R47, -RZ ;  /* 0x800000ff2f2d7221 */ /* 0x000fe20000010100 */
[----:B------:R-:W-:-:S03]  /*4440*/  IMAD.IADD R41, R41, 0x1, R42 ;  /* 0x0000000129297824 */ /* 0x000fc600078e022a */
        /* <DEDUP_REMOVED lines=42> */
.L_x_206:
[----:B------:R-:W-:-:S04]  /*46f0*/  LOP3.LUT R0, R0, 0x80000000, RZ, 0xc0, !PT ;  /* 0x8000000000007812 */ /* 0x000fc800078ec0ff */
[----:B------:R-:W-:Y:S01]  /*4700*/  LOP3.LUT R0, R0, 0x7f800000, RZ, 0xfc, !PT ;  /* 0x7f80000000007812 */ /* 0x000fe200078efcff */
[----:B------:R-:W-:Y:S06]  /*4710*/  BRA `(.L_x_207) ;  /* 0x0000000000047947 */ /* 0x000fec0003800000 */
.L_x_205:
[----:B------:R-:W-:-:S07]  /*4720*/  IMAD R0, R41, 0x800000, R0 ;  /* 0x0080000029007824 */ /* 0x000fce00078e0200 */
.L_x_207:
[----:B------:R-:W-:Y:S05]  /*4730*/  BSYNC.RECONVERGENT B1 ;  /* 0x0000000000017941 */ /* 0x000fea0003800200 */
.L_x_204:
[----:B------:R-:W-:Y:S05]  /*4740*/  BRA `(.L_x_208) ;  /* 0x0000000000207947 */ /* 0x000fea0003800000 */
.L_x_203:
[----:B------:R-:W-:-:S04]  /*4750*/  LOP3.LUT R0, R0, 0x80000000, R3, 0x48, !PT ;  /* 0x8000000000007812 */ /* 0x000fc800078e4803 */
[----:B------:R-:W-:Y:S01]  /*4760*/  LOP3.LUT R0, R0, 0x7f800000, RZ, 0xfc, !PT ;  /* 0x7f80000000007812 */ /* 0x000fe200078efcff */
[----:B------:R-:W-:Y:S06]  /*4770*/  BRA `(.L_x_208) ;  /* 0x0000000000147947 */ /* 0x000fec0003800000 */
.L_x_202:
[----:B------:R-:W-:Y:S01]  /*4780*/  LOP3.LUT R0, R0, 0x80000000, R3, 0x48, !PT ;  /* 0x8000000000007812 */ /* 0x000fe200078e4803 */
[----:B------:R-:W-:Y:S06]  /*4790*/  BRA `(.L_x_208) ;  /* 0x00000000000c7947 */ /* 0x000fec0003800000 */
.L_x_201:
[----:B------:R-:W0:Y:S01]  /*47a0*/  MUFU.RSQ R0, -QNAN ;  /* 0xffc0000000007908 */ /* 0x000e220000001400 */
[----:B------:R-:W-:Y:S05]  /*47b0*/  BRA `(.L_x_208) ;  /* 0x0000000000047947 */ /* 0x000fea0003800000 */
.L_x_200:
[----:B------:R-:W-:-:S07]  /*47c0*/  FADD.FTZ R0, R3, R0 ;  /* 0x0000000003007221 */ /* 0x000fce0000010000 */
.L_x_208:
[----:B------:R-:W-:Y:S05]  /*47d0*/  BSYNC.RECONVERGENT B0 ;  /* 0x0000000000007941 */ /* 0x000fea0003800200 */
.L_x_198:
[----:B------:R-:W-:-:S04]  /*47e0*/  HFMA2 R3, -RZ, RZ, 0, 0 ;  /* 0x00000000ff037431 */ /* 0x000fc800000001ff */
[----:B0-----:R-:W-:Y:S05]  /*47f0*/  RET.REL.NODEC R2 `(_Z14gpu_rad_sweep2PfjjjS_) ;  /* 0xffffffb802007950 */ /* 0x001fea0003c3ffff */
.L_x_209:
        /* <DEDUP_REMOVED lines=16> */
.L_x_280:


//--------------------- .text._Z14gpu_rad_sweep1PfjjjS_ --------------------------
	.section	.text._Z14gpu_rad_sweep1PfjjjS_,"ax",@progbits
	.align	128
        .global         _Z14gpu_rad_sweep1PfjjjS_
        .type           _Z14gpu_rad_sweep1PfjjjS_,@function
        .size           _Z14gpu_rad_sweep1PfjjjS_,(.L_x_281 - _Z14gpu_rad_sweep1PfjjjS_)
        .other          _Z14gpu_rad_sweep1PfjjjS_,@"STO_CUDA_ENTRY STV_DEFAULT"
_Z14gpu_rad_sweep1PfjjjS_:
.text._Z14gpu_rad_sweep1PfjjjS_:
        /* <DEDUP_REMOVED lines=12> */
[----:B------:R-:W-:Y:S01]  /*00c0*/  HFMA2 R5, -RZ, RZ, 2.3125, 0 ;  /* 0x40a00000ff057431 */ /* 0x000fe200000001ff */
[----:B------:R-:W1:Y:S01]  /*00d0*/  LDCU.64 UR12, c[0x0][0x358] ;  /* 0x00006b00ff0c77ac */ /* 0x000e620008000a00 */
[----:B0-----:R-:W-:Y:S02]  /*00e0*/  UIADD3 UR11, UPT, UPT, UR6, -0x5, URZ ;  /* 0xfffffffb060b7890 */ /* 0x001fe4000fffe0ff */
[----:B------:R-:W-:Y:S02]  /*00f0*/  IMAD R4, R4, UR6, RZ ;  /* 0x0000000604047c24 */ /* 0x000fe4000f8e02ff */
[----:B------:R-:W-:-:S03]  /*0100*/  UISETP.GT.U32.AND UP0, UPT, UR11, -0x4, UPT ;  /* 0xfffffffc0b00788c */ /* 0x000fc6000bf04070 */
[----:B------:R-:W-:-:S04]  /*0110*/  IADD3 R9, PT, PT, R4, UR6, RZ ;  /* 0x0000000604097c10 */ /* 0x000fc8000fffe0ff */
[C---:B------:R-:W-:Y:S02]  /*0120*/  IADD3 R6, PT, PT, R9.reuse, -0x4, RZ ;  /* 0xfffffffc09067810 */ /* 0x040fe40007ffe0ff */
[C---:B------:R-:W-:Y:S02]  /*0130*/  IADD3 R7, PT, PT, R9.reuse, -0x3, RZ ;  /* 0xfffffffd09077810 */ /* 0x040fe40007ffe0ff */
[C---:B------:R-:W-:Y:S02]  /*0140*/  IADD3 R8, PT, PT, R9.reuse, -0x2, RZ ;  /* 0xfffffffe09087810 */ /* 0x040fe40007ffe0ff */
[----:B------:R-:W-:Y:S01]  /*0150*/  IADD3 R9, PT, PT, R9, -0x1, RZ ;  /* 0xffffffff09097810 */ /* 0x000fe20007ffe0ff */
[----:B-1----:R-:W-:Y:S06]  /*0160*/  BRA.U UP0, `(.L_x_210) ;  /* 0x00000011005c7547 */ /* 0x002fec000b800000 */
[----:B------:R-:W0:Y:S01]  /*0170*/  LDC.64 R2, c[0x0][0x380] ;  /* 0x0000e000ff027b82 */ /* 0x000e220000000a00 */
[----:B------:R-:W1:Y:S01]  /*0180*/  LDCU.64 UR8, c[0x0][0x398] ;  /* 0x00007300ff0877ac */ /* 0x000e620008000a00 */
[----:B------:R-:W-:Y:S02]  /*0190*/  ULOP3.LUT UR4, UR6, 0xfffffffc, URZ, 0xc0, !UPT ;  /* 0xfffffffc06047892 */ /* 0x000fe4000f8ec0ff */
[----:B------:R-:W-:Y:S02]  /*01a0*/  ULOP3.LUT UR6, UR6, 0x3, URZ, 0xc0, !UPT ;  /* 0x0000000306067892 */ /* 0x000fe4000f8ec0ff */
[----:B------:R-:W-:-:S03]  /*01b0*/  UIADD3 UR7, UPT, UPT, UR4, -0x8, URZ ;  /* 0xfffffff804077890 */ /* 0x000fc6000fffe0ff */
[----:B------:R-:W-:Y:S01]  /*01c0*/  UMOV UR4, URZ ;  /* 0x000000ff00047c82 */ /* 0x000fe20008000000 */
[----:B-1----:R-:W-:Y:S02]  /*01d0*/  MOV R20, UR8 ;  /* 0x0000000800147c02 */ /* 0x002fe40008000f00 */
[----:B------:R-:W-:-:S07]  /*01e0*/  MOV R21, UR9 ;  /* 0x0000000900157c02 */ /* 0x000fce0008000f00 */
.L_x_233:
[----:B------:R-:W-:Y:S01]  /*01f0*/  UISETP.GE.U32.AND UP0, UPT, UR11, 0x3, UPT ;  /* 0x000000030b00788c */ /* 0x000fe2000bf06070 */
[----:B------:R-:W-:Y:S01]  /*0200*/  MOV R18, R20 ;  /* 0x0000001400127202 */ /* 0x000fe20000000f00 */
[----:B------:R-:W-:Y:S01]  /*0210*/  UMOV UR5, 0x2 ;  /* 0x0000000200057882 */ /* 0x000fe20000000000 */
[----:B------:R-:W-:Y:S02]  /*0220*/  MOV R19, R21 ;  /* 0x0000001500137202 */ /* 0x000fe40000000f00 */
[----:B0-----:R-:W-:Y:S02]  /*0230*/  MOV R20, R2 ;  /* 0x0000000200147202 */ /* 0x001fe40000000f00 */
[----:B------:R-:W-:Y:S02]  /*0240*/  MOV R21, R3 ;  /* 0x0000000300157202 */ /* 0x000fe40000000f00 */
[----:B------:R-:W-:Y:S05]  /*0250*/  BRA.U !UP0, `(.L_x_211) ;  /* 0x0000000508c47547 */ /* 0x000fea000b800000 */
[----:B------:R-:W-:Y:S01]  /*0260*/  UMOV UR5, URZ ;  /* 0x000000ff00057c82 */ /* 0x000fe20008000000 */
[----:B------:R-:W-:-:S05]  /*0270*/  UMOV UR8, 0x2 ;  /* 0x0000000200087882 */ /* 0x000fca0000000000 */
.L_x_220:
[----:B------:R-:W-:-:S05]  /*0280*/  IADD3 R13, PT, PT, R4, UR8, RZ ;  /* 0x00000008040d7c10 */ /* 0x000fca000fffe0ff */
[----:B------:R-:W-:-:S05]  /*0290*/  IMAD.WIDE R14, R13, 0x4, R20 ;  /* 0x000000040d0e7825 */ /* 0x000fca00078e0214 */
[----:B0-----:R-:W2:Y:S04]  /*02a0*/  LDG.E R2, desc[UR12][R14.64+-0x4] ;  /* 0xfffffc0c0e027981 */ /* 0x001ea8000c1e1900 */
[----:B------:R-:W3:Y:S04]  /*02b0*/  LDG.E R0, desc[UR12][R14.64+-0x8] ;  /* 0xfffff80c0e007981 */ /* 0x000ee8000c1e1900 */
[----:B------:R-:W4:Y:S04]  /*02c0*/  LDG.E R11, desc[UR12][R14.64] ;  /* 0x0000000c0e0b7981 */ /* 0x000f28000c1e1900 */
[----:B------:R-:W5:Y:S04]  /*02d0*/  LDG.E R17, desc[UR12][R14.64+0x4] ;  /* 0x0000040c0e117981 */ /* 0x000f68000c1e1900 */
[----:B------:R-:W5:Y:S01]  /*02e0*/  LDG.E R23, desc[UR12][R14.64+0x8] ;  /* 0x0000080c0e177981 */ /* 0x000f62000c1e1900 */
[----:B------:R-:W-:Y:S01]  /*02f0*/  HFMA2 R10, -RZ, RZ, 1.57421875, -19.203125 ;  /* 0x3e4ccccdff0a7431 */ /* 0x000fe200000001ff */
[----:B------:R-:W-:Y:S01]  /*0300*/  BSSY.RECONVERGENT B2, `(.L_x_212) ;  /* 0x000000f000027945 */ /* 0x000fe20003800200 */
[----:B--2---:R-:W-:-:S03]  /*0310*/  FMUL R3, R2, 1.3999999761581420898 ;  /* 0x3fb3333302037820 */ /* 0x004fc60000400000 */
[----:B------:R-:W-:Y:S01]  /*0320*/  FFMA R2, R10, -R5, 1 ;  /* 0x3f8000000a027423 */ /* 0x000fe20000000805 */
[----:B---3--:R-:W-:-:S03]  /*0330*/  FFMA R0, R0, 1.7000000476837158203, R3 ;  /* 0x3fd9999a00007823 */ /* 0x008fc60000000003 */
[----:B------:R-:W-:Y:S01]  /*0340*/  FFMA R2, R2, R10, 0.20000000298023223877 ;  /* 0x3e4ccccd02027423 */ /* 0x000fe2000000000a */
[----:B----4-:R-:W-:-:S04]  /*0350*/  FADD R0, R0, R11 ;  /* 0x0000000b00007221 */ /* 0x010fc80000000000 */
[----:B-----5:R-:W-:-:S04]  /*0360*/  FFMA R0, R17, 0.60000002384185791016, R0 ;  /* 0x3f19999a11007823 */ /* 0x020fc80000000000 */
[----:B------:R-:W-:-:S04]  /*0370*/  FFMA R3, R23, 0.30000001192092895508, R0 ;  /* 0x3e99999a17037823 */ /* 0x000fc80000000000 */
[----:B------:R-:W0:Y:S01]  /*0380*/  FCHK P0, R3, 5 ;  /* 0x40a0000003007902 */ /* 0x000e220000000000 */
[----:B------:R-:W-:-:S04]  /*0390*/  FFMA R0, R3, R2, RZ ;  /* 0x0000000203007223 */ /* 0x000fc800000000ff */
[----:B------:R-:W-:-:S04]  /*03a0*/  FFMA R11, R0, -5, R3 ;  /* 0xc0a00000000b7823 */ /* 0x000fc80000000003 */
[----:B------:R-:W-:Y:S01]  /*03b0*/  FFMA R0, R2, R11, R0 ;  /* 0x0000000b02007223 */ /* 0x000fe20000000000 */
[----:B0-----:R-:W-:Y:S06]  /*03c0*/  @!P0 BRA `(.L_x_213) ;  /* 0x0000000000088947 */ /* 0x001fec0003800000 */
[----:B------:R-:W-:-:S07]  /*03d0*/  MOV R2, 0x3f0 ;  /* 0x000003f000027802 */ /* 0x000fce0000000f00 */
[----:B------:R-:W-:Y:S05]  /*03e0*/  CALL.REL.NOINC `($__internal_4_$__cuda_sm3x_div_rn_noftz_f32_slowpath) ;  /* 0x0000002400bc7944 */ /* 0x000fea0003c00000 */
.L_x_213:
[----:B------:R-:W-:Y:S05]  /*03f0*/  BSYNC.RECONVERGENT B2 ;  /* 0x0000000000027941 */ /* 0x000fea0003800200 */
.L_x_212:
[----:B------:R-:W-:-:S05]  /*0400*/  IMAD.WIDE.U32 R2, R13, 0x4, R18 ;  /* 0x000000040d027825 */ /* 0x000fca00078e0012 */
[----:B------:R0:W-:Y:S04]  /*0410*/  STG.E desc[UR12][R2.64], R0 ;  /* 0x0000000002007986 */ /* 0x0001e8000c10190c */
[----:B------:R-:W2:Y:S04]  /*0420*/  LDG.E R11, desc[UR12][R14.64] ;  /* 0x0000000c0e0b7981 */ /* 0x000ea8000c1e1900 */
[----:B------:R-:W3:Y:S04]  /*0430*/  LDG.E R10, desc[UR12][R14.64+-0x4] ;  /* 0xfffffc0c0e0a7981 */ /* 0x000ee8000c1e1900 */
[----:B------:R-:W4:Y:S04]  /*0440*/  LDG.E R17, desc[UR12][R14.64+0x4] ;  /* 0x0000040c0e117981 */ /* 0x000f28000c1e1900 */
[----:B------:R-:W5:Y:S04]  /*0450*/  LDG.E R23, desc[UR12][R14.64+0x8] ;  /* 0x0000080c0e177981 */ /* 0x000f68000c1e1900 */
[----:B------:R-:W5:Y:S01]  /*0460*/  LDG.E R25, desc[UR12][R14.64+0xc] ;  /* 0x00000c0c0e197981 */ /* 0x000f62000c1e1900 */
[----:B------:R-:W-:Y:S01]  /*0470*/  MOV R12, 0x3e4ccccd ;  /* 0x3e4ccccd000c7802 */ /* 0x000fe20000000f00 */
[----:B------:R-:W-:Y:S04]  /*0480*/  BSSY.RECONVERGENT B2, `(.L_x_214) ;  /* 0x0000011000027945 */ /* 0x000fe80003800200 */
[----:B0-----:R-:W-:-:S04]  /*0490*/  FFMA R3, R12, -R5, 1 ;  /* 0x3f8000000c037423 */ /* 0x001fc80000000805 */
[----:B------:R-:W-:Y:S01]  /*04a0*/  FFMA R0, R3, R12, 0.20000000298023223877 ;  /* 0x3e4ccccd03007423 */ /* 0x000fe2000000000c */
[----:B--2---:R-:W-:-:S04]  /*04b0*/  FMUL R11, R11, 1.3999999761581420898 ;  /* 0x3fb333330b0b7820 */ /* 0x004fc80000400000 */
[----:B---3--:R-:W-:Y:S01]  /*04c0*/  FFMA R10, R10, 1.7000000476837158203, R11 ;  /* 0x3fd9999a0a0a7823 */ /* 0x008fe2000000000b */
[----:B------:R-:W-:-:S03]  /*04d0*/  IADD3 R11, PT, PT, R13, 0x1, RZ ;  /* 0x000000010d0b7810 */ /* 0x000fc60007ffe0ff */
        /* <DEDUP_REMOVED lines=8> */
[----:B------:R-:W-:Y:S02]  /*0560*/  MOV R3, R10 ;  /* 0x0000000a00037202 */ /* 0x000fe40000000f00 */
[----:B------:R-:W-:-:S07]  /*0570*/  MOV R2, 0x590 ;  /* 0x0000059000027802 */ /* 0x000fce0000000f00 */
[----:B------:R-:W-:Y:S05]  /*0580*/  CALL.REL.NOINC `($__internal_4_$__cuda_sm3x_div_rn_noftz_f32_slowpath) ;  /* 0x0000002400547944 */ /* 0x000fea0003c00000 */
.L_x_215:
[----:B------:R-:W-:Y:S05]  /*0590*/  BSYNC.RECONVERGENT B2 ;  /* 0x0000000000027941 */ /* 0x000fea0003800200 */
.L_x_214:
[----:B------:R-:W-:-:S05]  /*05a0*/  IMAD.WIDE.U32 R2, R11, 0x4, R18 ;  /* 0x000000040b027825 */ /* 0x000fca00078e0012 */
[----:B------:R0:W-:Y:S04]  /*05b0*/  STG.E desc[UR12][R2.64], R0 ;  /* 0x0000000002007986 */ /* 0x0001e8000c10190c */
[----:B------:R-:W2:Y:S04]  /*05c0*/  LDG.E R11, desc[UR12][R14.64+0x4] ;  /* 0x0000040c0e0b7981 */ /* 0x000ea8000c1e1900 */
[----:B------:R-:W3:Y:S04]  /*05d0*/  LDG.E R10, desc[UR12][R14.64] ;  /* 0x0000000c0e0a7981 */ /* 0x000ee8000c1e1900 */
[----:B------:R-:W4:Y:S04]  /*05e0*/  LDG.E R17, desc[UR12][R14.64+0x8] ;  /* 0x0000080c0e117981 */ /* 0x000f28000c1e1900 */
[----:B------:R-:W5:Y:S04]  /*05f0*/  LDG.E R23, desc[UR12][R14.64+0xc] ;  /* 0x00000c0c0e177981 */ /* 0x000f68000c1e1900 */
[----:B------:R-:W5:Y:S01]  /*0600*/  LDG.E R25, desc[UR12][R14.64+0x10] ;  /* 0x0000100c0e197981 */ /* 0x000f62000c1e1900 */
[----:B------:R-:W-:Y:S01]  /*0610*/  HFMA2 R12, -RZ, RZ, 1.57421875, -19.203125 ;  /* 0x3e4ccccdff0c7431 */ /* 0x000fe200000001ff */
        /* <DEDUP_REMOVED lines=17> */
.L_x_217:
[----:B------:R-:W-:Y:S05]  /*0730*/  BSYNC.RECONVERGENT B2 ;  /* 0x0000000000027941 */ /* 0x000fea0003800200 */
.L_x_216:
        /* <DEDUP_REMOVED lines=8> */
[----:B------:R-:W-:Y:S01]  /*07c0*/  BSSY.RECONVERGENT B2, `(.L_x_218) ;  /* 0x0000011000027945 */ /* 0x000fe20003800200 */
[----:B------:R-:W-:-:S03]  /*07d0*/  IADD3 R13, PT, PT, R13, 0x3, RZ ;  /* 0x000000030d0d7810 */ /* 0x000fc60007ffe0ff */
[----:B0-----:R-:W-:-:S04]  /*07e0*/  FFMA R3, R12, -R5, 1 ;  /* 0x3f8000000c037423 */ /* 0x001fc80000000805 */
[----:B------:R-:W-:Y:S01]  /*07f0*/  FFMA R0, R3, R12, 0.20000000298023223877 ;  /* 0x3e4ccccd03007423 */ /* 0x000fe2000000000c */
[----:B--2---:R-:W-:-:S04]  /*0800*/  FMUL R11, R11, 1.3999999761581420898 ;  /* 0x3fb333330b0b7820 */ /* 0x004fc80000400000 */
[----:B---3--:R-:W-:-:S04]  /*0810*/  FFMA R10, R10, 1.7000000476837158203, R11 ;  /* 0x3fd9999a0a0a7823 */ /* 0x008fc8000000000b */
        /* <DEDUP_REMOVED lines=11> */
.L_x_219:
[----:B------:R-:W-:Y:S05]  /*08d0*/  BSYNC.RECONVERGENT B2 ;  /* 0x0000000000027941 */ /* 0x000fea0003800200 */
.L_x_218:
[----:B------:R-:W-:Y:S01]  /*08e0*/  IMAD.WIDE.U32 R2, R13, 0x4, R18 ;  /* 0x000000040d027825 */ /* 0x000fe200078e0012 */
[----:B------:R-:W-:Y:S02]  /*08f0*/  UISETP.NE.AND UP0, UPT, UR5, UR7, UPT ;  /* 0x000000070500728c */ /* 0x000fe4000bf05270 */
[----:B------:R-:W-:Y:S02]  /*0900*/  UIADD3 UR9, UPT, UPT, UR8, 0x4, URZ ;  /* 0x0000000408097890 */ /* 0x000fe4000fffe0ff */
[----:B------:R0:W-:Y:S01]  /*0910*/  STG.E desc[UR12][R2.64], R0 ;  /* 0x0000000002007986 */ /* 0x0001e2000c10190c */
[----:B------:R-:W-:-:S04]  /*0920*/  UIADD3 UR10, UPT, UPT, UR8, 0x2, URZ ;  /* 0x00000002080a7890 */ /* 0x000fc8000fffe0ff */
[----:B------:R-:W-:-:S03]  /*0930*/  UMOV UR8, UR9 ;  /* 0x0000000900087c82 */ /* 0x000fc60008000000 */
[----:B------:R-:W-:Y:S01]  /*0940*/  UMOV UR5, UR10 ;  /* 0x0000000a00057c82 */ /* 0x000fe20008000000 */
[----:B------:R-:W-:Y:S05]  /*0950*/  BRA.U UP0, `(.L_x_220) ;  /* 0xfffffff900487547 */ /* 0x000fea000b83ffff */
[----:B------:R-:W-:-:S05]  /*0960*/  UMOV UR5, UR9 ;  /* 0x0000000900057c82 */ /* 0x000fca0008000000 */
.L_x_211:
[----:B------:R-:W-:-:S09]  /*0970*/  UISETP.NE.AND UP0, UPT, UR6, URZ, UPT ;  /* 0x000000ff0600728c */ /* 0x000fd2000bf05270 */
[----:B------:R-:W-:Y:S05]  /*0980*/  BRA.U !UP0, `(.L_x_221) ;  /* 0x0000000508587547 */ /* 0x000fea000b800000 */
[----:B------:R-:W-:-:S09]  /*0990*/  UISETP.NE.AND UP0, UPT, UR6, 0x1, UPT ;  /* 0x000000010600788c */ /* 0x000fd2000bf05270 */
[----:B------:R-:W-:Y:S05]  /*09a0*/  BRA.U !UP0, `(.L_x_222) ;  /* 0x0000000108d87547 */ /* 0x000fea000b800000 */
[----:B------:R-:W-:-:S05]  /*09b0*/  IADD3 R11, PT, PT, R4, UR5, RZ ;  /* 0x00000005040b7c10 */ /* 0x000fca000fffe0ff */
[----:B------:R-:W-:-:S05]  /*09c0*/  IMAD.WIDE R12, R11, 0x4, R20 ;  /* 0x000000040b0c7825 */ /* 0x000fca00078e0214 */
[----:B0-----:R-:W2:Y:S04]  /*09d0*/  LDG.E R2, desc[UR12][R12.64+-0x4] ;  /* 0xfffffc0c0c027981 */ /* 0x001ea8000c1e1900 */
[----:B------:R-:W3:Y:S04]  /*09e0*/  LDG.E R0, desc[UR12][R12.64+-0x8] ;  /* 0xfffff80c0c007981 */ /* 0x000ee8000c1e1900 */
[----:B------:R-:W4:Y:S04]  /*09f0*/  LDG.E R15, desc[UR12][R12.64] ;  /* 0x0000000c0c0f7981 */ /* 0x000f28000c1e1900 */
[----:B------:R-:W5:Y:S04]  /*0a00*/  LDG.E R17, desc[UR12][R12.64+0x4] ;  /* 0x0000040c0c117981 */ /* 0x000f68000c1e1900 */
[----:B------:R-:W5:Y:S01]  /*0a10*/  LDG.E R23, desc[UR12][R12.64+0x8] ;  /* 0x0000080c0c177981 */ /* 0x000f62000c1e1900 */
[----:B------:R-:W-:Y:S01]  /*0a20*/  BSSY.RECONVERGENT B2, `(.L_x_223) ;  /* 0x0000011000027945 */ /* 0x000fe20003800200 */
[----:B--2---:R-:W-:Y:S01]  /*0a30*/  FMUL R3, R2, 1.3999999761581420898 ;  /* 0x3fb3333302037820 */ /* 0x004fe20000400000 */
[----:B------:R-:W-:-:S03]  /*0a40*/  HFMA2 R2, -RZ, RZ, 1.57421875, -19.203125 ;  /* 0x3e4ccccdff027431 */ /* 0x000fc600000001ff */
[----:B---3--:R-:W-:-:S04]  /*0a50*/  FFMA R0, R0, 1.7000000476837158203, R3 ;  /* 0x3fd9999a00007823 */ /* 0x008fc80000000003 */
[----:B----4-:R-:W-:Y:S01]  /*0a60*/  FADD R0, R0, R15 ;  /* 0x0000000f00007221 */ /* 0x010fe20000000000 */
[----:B------:R-:W-:-:S03]  /*0a70*/  FFMA R3, R2, -R5, 1 ;  /* 0x3f80000002037423 */ /* 0x000fc60000000805 */
[----:B-----5:R-:W-:-:S04]  /*0a80*/  FFMA R0, R17, 0.60000002384185791016, R0 ;  /* 0x3f19999a11007823 */ /* 0x020fc80000000000 */
[----:B------:R-:W-:Y:S01]  /*0a90*/  FFMA R10, R23, 0.30000001192092895508, R0 ;  /* 0x3e99999a170a7823 */ /* 0x000fe20000000000 */
[----:B------:R-:W-:-:S03]  /*0aa0*/  FFMA R0, R3, R2, 0.20000000298023223877 ;  /* 0x3e4ccccd03007423 */ /* 0x000fc60000000002 */
        /* <DEDUP_REMOVED lines=8> */
.L_x_224:
[----:B------:R-:W-:Y:S05]  /*0b30*/  BSYNC.RECONVERGENT B2 ;  /* 0x0000000000027941 */ /* 0x000fea0003800200 */
.L_x_223:
[----:B------:R-:W-:-:S05]  /*0b40*/  IMAD.WIDE.U32 R2, R11, 0x4, R18 ;  /* 0x000000040b027825 */ /* 0x000fca00078e0012 */
[----:B------:R0:W-:Y:S04]  /*0b50*/  STG.E desc[UR12][R2.64], R0 ;  /* 0x0000000002007986 */ /* 0x0001e8000c10190c */
[----:B------:R-:W2:Y:S04]  /*0b60*/  LDG.E R14, desc[UR12][R12.64] ;  /* 0x0000000c0c0e7981 */ /* 0x000ea8000c1e1900 */
[----:B------:R-:W3:Y:S04]  /*0b70*/  LDG.E R10, desc[UR12][R12.64+-0x4] ;  /* 0xfffffc0c0c0a7981 */ /* 0x000ee8000c1e1900 */
[----:B------:R-:W4:Y:S04]  /*0b80*/  LDG.E R17, desc[UR12][R12.64+0x4] ;  /* 0x0000040c0c117981 */ /* 0x000f28000c1e1900 */
[----:B------:R-:W5:Y:S04]  /*0b90*/  LDG.E R23, desc[UR12][R12.64+0x8] ;  /* 0x0000080c0c177981 */ /* 0x000f68000c1e1900 */
[----:B------:R-:W5:Y:S01]  /*0ba0*/  LDG.E R25, desc[UR12][R12.64+0xc] ;  /* 0x00000c0c0c197981 */ /* 0x000f62000c1e1900 */
[----:B------:R-:W-:Y:S01]  /*0bb0*/  BSSY.RECONVERGENT B2, `(.L_x_225) ;  /* 0x0000012000027945 */ /* 0x000fe20003800200 */
[----:B------:R-:W-:Y:S01]  /*0bc0*/  IADD3 R11, PT, PT, R11, 0x1, RZ ;  /* 0x000000010b0b7810 */ /* 0x000fe20007ffe0ff */
[----:B--2---:R-:W-:Y:S01]  /*0bd0*/  FMUL R15, R14, 1.3999999761581420898 ;  /* 0x3fb333330e0f7820 */ /* 0x004fe20000400000 */
[----:B------:R-:W-:-:S03]  /*0be0*/  MOV R14, 0x3e4ccccd ;  /* 0x3e4ccccd000e7802 */ /* 0x000fc60000000f00 */
[----:B---3--:R-:W-:Y:S02]  /*0bf0*/  FFMA R10, R10, 1.7000000476837158203, R15 ;  /* 0x3fd9999a0a0a7823 */ /* 0x008fe4000000000f */
[----:B0-----:R-:W-:Y:S02]  /*0c00*/  FFMA R3, R14, -R5, 1 ;  /* 0x3f8000000e037423 */ /* 0x001fe40000000805 */
[----:B----4-:R-:W-:Y:S02]  /*0c10*/  FADD R10, R10, R17 ;  /* 0x000000110a0a7221 */ /* 0x010fe40000000000 */
[----:B------:R-:W-:Y:S02]  /*0c20*/  FFMA R0, R3, R14, 0.20000000298023223877 ;  /* 0x3e4ccccd03007423 */ /* 0x000fe4000000000e */
        /* <DEDUP_REMOVED lines=10> */
.L_x_226:
[----:B------:R-:W-:Y:S05]  /*0cd0*/  BSYNC.RECONVERGENT B2 ;  /* 0x0000000000027941 */ /* 0x000fea0003800200 */
.L_x_225:
[----:B------:R-:W-:Y:S01]  /*0ce0*/  IMAD.WIDE.U32 R2, R11, 0x4, R18 ;  /* 0x000000040b027825 */ /* 0x000fe200078e0012 */
[----:B------:R-:W-:-:S04]  /*0cf0*/  UIADD3 UR5, UPT, UPT, UR5, 0x2, URZ ;  /* 0x0000000205057890 */ /* 0x000fc8000fffe0ff */
[----:B------:R1:W-:Y:S08]  /*0d00*/  STG.E desc[UR12][R2.64], R0 ;  /* 0x0000000002007986 */ /* 0x0003f0000c10190c */
.L_x_222:
[----:B------:R-:W2:Y:S02]  /*0d10*/  LDCU UR8, c[0x0][0x38c] ;  /* 0x00007180ff0877ac */ /* 0x000ea40008000800 */
[----:B--2---:R-:W-:-:S09]  /*0d20*/  ULOP3.LUT UP0, URZ, UR8, 0x1, URZ, 0xc0, !UPT ;  /* 0x0000000108ff7892 */ /* 0x004fd2000f80c0ff */
[----:B------:R-:W-:Y:S05]  /*0d30*/  BRA.U !UP0, `(.L_x_221) ;  /* 0x00000001086c7547 */ /* 0x000fea000b800000 */
[----:B------:R-:W-:-:S05]  /*0d40*/  IADD3 R11, PT, PT, R4, UR5, RZ ;  /* 0x00000005040b7c10 */ /* 0x000fca000fffe0ff */
[----:B01----:R-:W-:-:S05]  /*0d50*/  IMAD.WIDE R2, R11, 0x4, R20 ;  /* 0x000000040b027825 */ /* 0x003fca00078e0214 */
[----:B------:R-:W2:Y:S04]  /*0d60*/  LDG.E R10, desc[UR12][R2.64+-0x4] ;  /* 0xfffffc0c020a7981 */ /* 0x000ea8000c1e1900 */
[----:B------:R-:W3:Y:S04]  /*0d70*/  LDG.E R0, desc[UR12][R2.64+-0x8] ;  /* 0xfffff80c02007981 */ /* 0x000ee8000c1e1900 */
[----:B------:R-:W4:Y:S04]  /*0d80*/  LDG.E R15, desc[UR12][R2.64] ;  /* 0x0000000c020f7981 */ /* 0x000f28000c1e1900 */
[----:B------:R-:W5:Y:S04]  /*0d90*/  LDG.E R17, desc[UR12][R2.64+0x4] ;  /* 0x0000040c02117981 */ /* 0x000f68000c1e1900 */
[----:B------:R-:W5:Y:S01]  /*0da0*/  LDG.E R23, desc[UR12][R2.64+0x8] ;  /* 0x0000080c02177981 */ /* 0x000f62000c1e1900 */
[----:B------:R-:W-:Y:S01]  /*0db0*/  HFMA2 R12, -RZ, RZ, 1.57421875, -19.203125 ;  /* 0x3e4ccccdff0c7431 */ /* 0x000fe200000001ff */
[----:B------:R-:W-:Y:S01]  /*0dc0*/  BSSY.RECONVERGENT B2, `(.L_x_227) ;  /* 0x0000010000027945 */ /* 0x000fe20003800200 */
[----:B--2---:R-:W-:-:S04]  /*0dd0*/  FMUL R13, R10, 1.3999999761581420898 ;  /* 0x3fb333330a0d7820 */ /* 0x004fc80000400000 */
[----:B---3--:R-:W-:Y:S01]  /*0de0*/  FFMA R0, R0, 1.7000000476837158203, R13 ;  /* 0x3fd9999a00007823 */ /* 0x008fe2000000000d */
[----:B------:R-:W-:-:S03]  /*0df0*/  FFMA R13, R12, -R5, 1 ;  /* 0x3f8000000c0d7423 */ /* 0x000fc60000000805 */
[----:B----4-:R-:W-:-:S04]  /*0e00*/  FADD R0, R0, R15 ;  /* 0x0000000f00007221 */ /* 0x010fc80000000000 */
        /* <DEDUP_REMOVED lines=11> */
.L_x_228:
[----:B------:R-:W-:Y:S05]  /*0ec0*/  BSYNC.RECONVERGENT B2 ;  /* 0x0000000000027941 */ /* 0x000fea0003800200 */
.L_x_227:
[----:B------:R-:W-:-:S05]  /*0ed0*/  IMAD.WIDE.U32 R2, R11, 0x4, R18 ;  /* 0x000000040b027825 */ /* 0x000fca00078e0012 */
[----:B------:R2:W-:Y:S02]  /*0ee0*/  STG.E desc[UR12][R2.64], R0 ;  /* 0x0000000002007986 */ /* 0x0005e4000c10190c */
.L_x_221:
[----:B------:R-:W-:-:S04]  /*0ef0*/  IMAD.WIDE.U32 R16, R7, 0x4, R20 ;  /* 0x0000000407107825 */ /* 0x000fc800078e0014 */
[--C-:B012---:R-:W-:Y:S01]  /*0f00*/  IMAD.WIDE.U32 R2, R6, 0x4, R20.reuse ;  /* 0x0000000406027825 */ /* 0x107fe200078e0014 */
[----:B------:R-:W2:Y:S03]  /*0f10*/  LDG.E R0, desc[UR12][R16.64] ;  /* 0x0000000c10007981 */ /* 0x000ea6000c1e1900 */
[--C-:B------:R-:W-:Y:S02]  /*0f20*/  IMAD.WIDE.U32 R14, R8, 0x4, R20.reuse ;  /* 0x00000004080e7825 */ /* 0x100fe400078e0014 */
[----:B------:R-:W3:Y:S02]  /*0f30*/  LDG.E R2, desc[UR12][R2.64] ;  /* 0x0000000c02027981 */ /* 0x000ee4000c1e1900 */
[--C-:B------:R-:W-:Y:S02]  /*0f40*/  IMAD.WIDE.U32 R12, R9, 0x4, R20.reuse ;  /* 0x00000004090c7825 */ /* 0x100fe400078e0014 */
[----:B------:R-:W4:Y:S02]  /*0f50*/  LDG.E R22, desc[UR12][R14.64] ;  /* 0x0000000c0e167981 */ /* 0x000f24000c1e1900 */
[----:B------:R-:W-:-:S02]  /*0f60*/  IMAD.WIDE R10, R4, 0x4, R20 ;  /* 0x00000004040a7825 */ /* 0x000fc400078e0214 */
[----:B------:R-:W5:Y:S04]  /*0f70*/  LDG.E R25, desc[UR12][R12.64] ;  /* 0x0000000c0c197981 */ /* 0x000f68000c1e1900 */
[----:B------:R-:W5:Y:S01]  /*0f80*/  LDG.E R27, desc[UR12][R10.64] ;  /* 0x0000000c0a1b7981 */ /* 0x000f62000c1e1900 */
[----:B------:R-:W-:Y:S01]  /*0f90*/  BSSY.RECONVERGENT B2, `(.L_x_229) ;  /* 0x0000011000027945 */ /* 0x000fe20003800200 */
[----:B--2---:R-:W-:Y:S01]  /*0fa0*/  FMUL R23, R0, 1.3999999761581420898 ;  /* 0x3fb3333300177820 */ /* 0x004fe20000400000 */
[----:B------:R-:W-:-:S03]  /*0fb0*/  MOV R0, 0x3e4ccccd ;  /* 0x3e4ccccd00007802 */ /* 0x000fc60000000f00 */
[----:B---3--:R-:W-:Y:S02]  /*0fc0*/  FFMA R23, R2, 1.7000000476837158203, R23 ;  /* 0x3fd9999a02177823 */ /* 0x008fe40000000017 */
[----:B------:R-:W-:Y:S02]  /*0fd0*/  FFMA R3, R0, -R5, 1 ;  /* 0x3f80000000037423 */ /* 0x000fe40000000805 */
        /* <DEDUP_REMOVED lines=12> */
.L_x_230:
[----:B------:R-:W-:Y:S05]  /*10a0*/  BSYNC.RECONVERGENT B2 ;  /* 0x0000000000027941 */ /* 0x000fea0003800200 */
.L_x_229:
        /* <DEDUP_REMOVED lines=24> */
.L_x_232:
[----:B------:R-:W-:Y:S05]  /*1230*/  BSYNC.RECONVERGENT B2 ;  /* 0x0000000000027941 */ /* 0x000fea0003800200 */
.L_x_231:
        /* <DEDUP_REMOVED lines=8> */
[----:B------:R-:W-:Y:S01]  /*12c0*/  MOV R3, R19 ;  /* 0x0000001300037202 */ /* 0x000fe20000000f00 */
[----:B------:R-:W-:Y:S06]  /*12d0*/  BRA `(.L_x_233) ;  /* 0xffffffec00c47947 */ /* 0x000fec000383ffff */
.L_x_210:
[----:B------:R-:W-:Y:S02]  /*12e0*/  UISETP.GE.U32.AND UP0, UPT, UR4, 0x4, UPT ;  /* 0x000000040400788c */ /* 0x000fe4000bf06070 */
[----:B------:R-:W-:-:S07]  /*12f0*/  ULOP3.LUT UR5, UR4, 0x3, URZ, 0xc0, !UPT ;  /* 0x0000000304057892 */ /* 0x000fce000f8ec0ff */
[----:B------:R-:W-:Y:S05]  /*1300*/  BRA.U !UP0, `(.L_x_234) ;  /* 0x0000000d083c7547 */ /* 0x000fea000b800000 */
[----:B------:R-:W0:Y:S08]  /*1310*/  LDC.64 R12, c[0x0][0x380] ;  /* 0x0000e000ff0c7b82 */ /* 0x000e300000000a00 */
[----:B------:R-:W1:Y:S01]  /*1320*/  LDC.64 R18, c[0x0][0x398] ;  /* 0x0000e600ff127b82 */ /* 0x000e620000000a00 */
[----:B0-----:R-:W-:-:S04]  /*1330*/  IMAD.WIDE.U32 R32, R8, 0x4, R12 ;  /* 0x0000000408207825 */ /* 0x001fc800078e000c */
[C---:B------:R-:W-:Y:S01]  /*1340*/  IMAD.WIDE.U32 R30, R9.reuse, 0x4, R12 ;  /* 0x00000004091e7825 */ /* 0x040fe200078e000c */
[----:B------:R0:W5:Y:S04]  /*1350*/  LDG.E R36, desc[UR12][R32.64] ;  /* 0x0000000c20247981 */ /* 0x000168000c1e1900 */
[----:B------:R0:W5:Y:S01]  /*1360*/  LDG.E R0, desc[UR12][R30.64] ;  /* 0x0000000c1e007981 */ /* 0x000162000c1e1900 */
[----:B------:R-:W-:Y:S01]  /*1370*/  IADD3 R17, PT, PT, R4, 0x1, RZ ;  /* 0x0000000104117810 */ /* 0x000fe20007ffe0ff */
[----:B-1----:R-:W-:Y:S01]  /*1380*/  IMAD.WIDE.U32 R28, R9, 0x4, R18 ;  /* 0x00000004091c7825 */ /* 0x002fe200078e0012 */
[----:B------:R-:W-:-:S03]  /*1390*/  ULOP3.LUT UR4, UR4, 0xfffffffc, URZ, 0xc0, !UPT ;  /* 0xfffffffc04047892 */ /* 0x000fc6000f8ec0ff */
[----:B------:R-:W-:Y:S01]  /*13a0*/  IMAD.WIDE.U32 R26, R8, 0x4, R18 ;  /* 0x00000004081a7825 */ /* 0x000fe200078e0012 */
[----:B------:R-:W-:-:S03]  /*13b0*/  UIADD3 UR4, UPT, UPT, -UR4, URZ, URZ ;  /* 0x000000ff04047290 */ /* 0x000fc6000fffe1ff */
[----:B------:R-:W-:-:S04]  /*13c0*/  IMAD.WIDE.U32 R24, R6, 0x4, R18 ;  /* 0x0000000406187825 */ /* 0x000fc800078e0012 */
[----:B------:R-:W-:-:S04]  /*13d0*/  IMAD.WIDE.U32 R22, R7, 0x4, R18 ;  /* 0x0000000407167825 */ /* 0x000fc800078e0012 */
[----:B------:R-:W-:-:S04]  /*13e0*/  IMAD.WIDE R20, R4, 0x4, R18 ;  /* 0x0000000404147825 */ /* 0x000fc800078e0212 */
[----:B------:R-:W-:-:S04]  /*13f0*/  IMAD.WIDE R18, R17, 0x4, R18 ;  /* 0x0000000411127825 */ /* 0x000fc800078e0212 */
[----:B------:R-:W-:-:S04]  /*1400*/  IMAD.WIDE R16, R17, 0x4, R12 ;  /* 0x0000000411107825 */ /* 0x000fc800078e020c */
[----:B------:R-:W-:-:S04]  /*1410*/  IMAD.WIDE.U32 R14, R7, 0x4, R12 ;  /* 0x00000004070e7825 */ /* 0x000fc800078e000c */
[----:B0-----:R-:W-:-:S07]  /*1420*/  IMAD.WIDE.U32 R12, R6, 0x4, R12 ;  /* 0x00000004060c7825 */ /* 0x001fce00078e000c */
.L_x_251:
[----:B0-----:R-:W0:Y:S01]  /*1430*/  LDC.64 R10, c[0x0][0x380] ;  /* 0x0000e000ff0a7b82 */ /* 0x001e220000000a00 */
[----:B------:R-:W2:Y:S04]  /*1440*/  LDG.E R3, desc[UR12][R14.64] ;  /* 0x0000000c0e037981 */ /* 0x000ea8000c1e1900 */
[----:B------:R-:W3:Y:S01]  /*1450*/  LDG.E R2, desc[UR12][R12.64] ;  /* 0x0000000c0c027981 */ /* 0x000ee2000c1e1900 */
[----:B0-----:R-:W-:-:S05]  /*1460*/  IMAD.WIDE R10, R4, 0x4, R10 ;  /* 0x00000004040a7825 */ /* 0x001fca00078e020a */
[----:B------:R-:W4:Y:S01]  /*1470*/  LDG.E R35, desc[UR12][R10.64] ;  /* 0x0000000c0a237981 */ /* 0x000f22000c1e1900 */
[----:B------:R-:W-:Y:S01]  /*1480*/  UIADD3 UR4, UPT, UPT, UR4, 0x4, URZ ;  /* 0x0000000404047890 */ /* 0x000fe2000fffe0ff */
[----:B------:R-:W-:Y:S03]  /*1490*/  BSSY.RECONVERGENT B2, `(.L_x_235) ;  /* 0x0000013000027945 */ /* 0x000fe60003800200 */
[----:B------:R-:W-:Y:S01]  /*14a0*/  UISETP.NE.AND UP0, UPT, UR4, URZ, UPT ;  /* 0x000000ff0400728c */ /* 0x000fe2000bf05270 */
[----:B--2---:R-:W-:-:S04]  /*14b0*/  FMUL R3, R3, 1.3999999761581420898 ;  /* 0x3fb3333303037820 */ /* 0x004fc80000400000 */
[----:B---3--:R-:W-:Y:S01]  /*14c0*/  FFMA R3, R2, 1.7000000476837158203, R3 ;  /* 0x3fd9999a02037823 */ /* 0x008fe20000000003 */
[----:B------:R-:W-:-:S03]  /*14d0*/  HFMA2 R2, -RZ, RZ, 1.57421875, -19.203125 ;  /* 0x3e4ccccdff027431 */ /* 0x000fc600000001ff */
[----:B-----5:R-:W-:-:S04]  /*14e0*/  FADD R3, R3, R36 ;  /* 0x0000002403037221 */ /* 0x020fc80000000000 */
[----:B------:R-:W-:Y:S01]  /*14f0*/  FFMA R0, R0, 0.60000002384185791016, R3 ;  /* 0x3f19999a00007823 */ /* 0x000fe20000000003 */
[----:B------:R-:W-:-:S04]  /*1500*/  FFMA R39, R2, -R5, 1 ;  /* 0x3f80000002277423 */ /* 0x000fc80000000805 */
[----:B------:R-:W-:Y:S01]  /*1510*/  FFMA R39, R39, R2, 0.20000000298023223877 ;  /* 0x3e4ccccd27277423 */ /* 0x000fe20000000002 */
[----:B----4-:R-:W-:-:S04]  /*1520*/  FFMA R35, R35, 0.30000001192092895508, R0 ;  /* 0x3e99999a23237823 */ /* 0x010fc80000000000 */
        /* <DEDUP_REMOVED lines=8> */
[----:B------:R-:W-:-:S07]  /*15b0*/  MOV R39, R0 ;  /* 0x0000000000277202 */ /* 0x000fce0000000f00 */
.L_x_236:
[----:B------:R-:W-:Y:S05]  /*15c0*/  BSYNC.RECONVERGENT B2 ;  /* 0x0000000000027941 */ /* 0x000fea0003800200 */
.L_x_235:
[----:B------:R0:W-:Y:S04]  /*15d0*/  STG.E desc[UR12][R26.64], R39 ;  /* 0x000000271a007986 */ /* 0x0001e8000c10190c */
[----:B------:R-:W2:Y:S04]  /*15e0*/  LDG.E R2, desc[UR12][R32.64] ;  /* 0x0000000c20027981 */ /* 0x000ea8000c1e1900 */
        /* <DEDUP_REMOVED lines=13> */
[----:B------:R-:W1:Y:S01]  /*16c0*/  FCHK P0, R3, 5 ;  /* 0x40a0000003007902 */ /* 0x000e620000000000 */
[----:B------:R-:W-:-:S04]  /*16d0*/  FFMA R2, R0, R3, RZ ;  /* 0x0000000300027223 */ /* 0x000fc800000000ff */
[----:B------:R-:W-:-:S04]  /*16e0*/  FFMA R35, R2, -5, R3 ;  /* 0xc0a0000002237823 */ /* 0x000fc80000000003 */
[----:B------:R-:W-:Y:S01]  /*16f0*/  FFMA R0, R0, R35, R2 ;  /* 0x0000002300007223 */ /* 0x000fe20000000002 */
[----:B01----:R-:W-:Y:S06]  /*1700*/  @!P0 BRA `(.L_x_238) ;  /* 0x0000000000088947 */ /* 0x003fec0003800000 */
[----:B------:R-:W-:-:S07]  /*1710*/  MOV R2, 0x1730 ;  /* 0x0000173000027802 */ /* 0x000fce0000000f00 */
[----:B------:R-:W-:Y:S05]  /*1720*/  CALL.REL.NOINC `($__internal_4_$__cuda_sm3x_div_rn_noftz_f32_slowpath) ;  /* 0x0000001000ec7944 */ /* 0x000fea0003c00000 */
.L_x_238:
[----:B------:R-:W-:Y:S05]  /*1730*/  BSYNC.RECONVERGENT B2 ;  /* 0x0000000000027941 */ /* 0x000fea0003800200 */
.L_x_237:
[----:B------:R0:W-:Y:S04]  /*1740*/  STG.E desc[UR12][R28.64], R0 ;  /* 0x000000001c007986 */ /* 0x0001e8000c10190c */
[----:B------:R-:W2:Y:S04]  /*1750*/  LDG.E R3, desc[UR12][R22.64] ;  /* 0x0000000c16037981 */ /* 0x000ea8000c1e1900 */
[----:B------:R-:W3:Y:S04]  /*1760*/  LDG.E R2, desc[UR12][R24.64] ;  /* 0x0000000c18027981 */ /* 0x000ee8000c1e1900 */
[----:B------:R-:W4:Y:S01]  /*1770*/  LDG.E R34, desc[UR12][R20.64] ;  /* 0x0000000c14227981 */ /* 0x000f22000c1e1900 */
[----:B------:R-:W-:Y:S01]  /*1780*/  MOV R36, 0x3e4ccccd ;  /* 0x3e4ccccd00247802 */ /* 0x000fe20000000f00 */
[----:B------:R-:W-:Y:S01]  /*1790*/  BSSY.RECONVERGENT B2, `(.L_x_239) ;  /* 0x0000011000027945 */ /* 0x000fe20003800200 */
[----:B--2---:R-:W-:-:S04]  /*17a0*/  FMUL R3, R3, 1.3999999761581420898 ;  /* 0x3fb3333303037820 */ /* 0x004fc80000400000 */
[----:B---3--:R-:W-:Y:S01]  /*17b0*/  FFMA R2, R2, 1.7000000476837158203, R3 ;  /* 0x3fd9999a02027823 */ /* 0x008fe20000000003 */
[----:B------:R-:W-:-:S03]  /*17c0*/  FFMA R3, R36, -R5, 1 ;  /* 0x3f80000024037423 */ /* 0x000fc60000000805 */
[----:B------:R-:W-:-:S04]  /*17d0*/  FADD R39, R2, R39 ;  /* 0x0000002702277221 */ /* 0x000fc80000000000 */
[----:B------:R-:W-:-:S04]  /*17e0*/  FFMA R39, R0, 0.60000002384185791016, R39 ;  /* 0x3f19999a00277823 */ /* 0x000fc80000000027 */
[----:B----4-:R-:W-:Y:S01]  /*17f0*/  FFMA R35, R34, 0.30000001192092895508, R39 ;  /* 0x3e99999a22237823 */ /* 0x010fe20000000027 */
[----:B------:R-:W-:-:S03]  /*1800*/  FFMA R39, R3, R36, 0.20000000298023223877 ;  /* 0x3e4ccccd03277423 */ /* 0x000fc60000000024 */
[----:B------:R-:W1:Y:S01]  /*1810*/  FCHK P0, R35, 5 ;  /* 0x40a0000023007902 */ /* 0x000e620000000000 */
[----:B0-----:R-:W-:-:S04]  /*1820*/  FFMA R0, R39, R35, RZ ;  /* 0x0000002327007223 */ /* 0x001fc800000000ff */
[----:B------:R-:W-:-:S04]  /*1830*/  FFMA R3, R0, -5, R35 ;  /* 0xc0a0000000037823 */ /* 0x000fc80000000023 */
[----:B------:R-:W-:Y:S01]  /*1840*/  FFMA R39, R39, R3, R0 ;  /* 0x0000000327277223 */ /* 0x000fe20000000000 */
[----:B-1----:R-:W-:Y:S06]  /*1850*/  @!P0 BRA `(.L_x_240) ;  /* 0x0000000000108947 */ /* 0x002fec0003800000 */
[----:B------:R-:W-:Y:S02]  /*1860*/  MOV R3, R35 ;  /* 0x0000002300037202 */ /* 0x000fe40000000f00 */
[----:B------:R-:W-:-:S07]  /*1870*/  MOV R2, 0x1890 ;  /* 0x0000189000027802 */ /* 0x000fce0000000f00 */
[----:B------:R-:W-:Y:S05]  /*1880*/  CALL.REL.NOINC `($__internal_4_$__cuda_sm3x_div_rn_noftz_f32_slowpath) ;  /* 0x0000001000947944 */ /* 0x000fea0003c00000 */
[----:B------:R-:W-:-:S07]  /*1890*/  MOV R39, R0 ;  /* 0x0000000000277202 */ /* 0x000fce0000000f00 */
.L_x_240:
[----:B------:R-:W-:Y:S05]  /*18a0*/  BSYNC.RECONVERGENT B2 ;  /* 0x0000000000027941 */ /* 0x000fea0003800200 */
.L_x_239:
        /* <DEDUP_REMOVED lines=22> */
.L_x_242:
[----:B------:R-:W-:Y:S05]  /*1a10*/  BSYNC.RECONVERGENT B2 ;  /* 0x0000000000027941 */ /* 0x000fea0003800200 */
.L_x_241:
        /* <DEDUP_REMOVED lines=22> */
.L_x_244:
[----:B------:R-:W-:Y:S05]  /*1b80*/  BSYNC.RECONVERGENT B2 ;  /* 0x0000000000027941 */ /* 0x000fea0003800200 */
.L_x_243:
        /* <DEDUP_REMOVED lines=22> */
.L_x_246:
[----:B------:R-:W-:Y:S05]  /*1cf0*/  BSYNC.RECONVERGENT B2 ;  /* 0x0000000000027941 */ /* 0x000fea0003800200 */
.L_x_245:
        /* <DEDUP_REMOVED lines=10> */
[----:B------:R-:W-:Y:S01]  /*1da0*/  FFMA R39, R0, 0.60000002384185791016, R39 ;  /* 0x3f19999a00277823 */ /* 0x000fe20000000027 */
[----:B0-----:R-:W-:-:S03]  /*1db0*/  FFMA R0, R3, R34, 0.20000000298023223877 ;  /* 0x3e4ccccd03007423 */ /* 0x001fc60000000022 */
        /* <DEDUP_REMOVED lines=10> */
.L_x_248:
[----:B------:R-:W-:Y:S05]  /*1e60*/  BSYNC.RECONVERGENT B2 ;  /* 0x0000000000027941 */ /* 0x000fea0003800200 */
.L_x_247:
        /* <DEDUP_REMOVED lines=22> */
.L_x_250:
[----:B------:R-:W-:Y:S05]  /*1fd0*/  BSYNC.RECONVERGENT B2 ;  /* 0x0000000000027941 */ /* 0x000fea0003800200 */
.L_x_249:
[----:B------:R0:W-:Y:S01]  /*1fe0*/  STG.E desc[UR12][R30.64], R0 ;  /* 0x000000001e007986 */ /* 0x0001e2000c10190c */
[----:B------:R-:W-:Y:S05]  /*1ff0*/  BRA.U UP0, `(.L_x_251) ;  /* 0xfffffff5000c7547 */ /* 0x000fea000b83ffff */
.L_x_234:
[----:B------:R-:W-:-:S13]  /*2000*/  ISETP.NE.AND P0, PT, RZ, UR5, PT ;  /* 0x00000005ff007c0c */ /* 0x000fda000bf05270 */
[----:B------:R-:W-:Y:S05]  /*2010*/  @!P0 EXIT ;  /* 0x000000000000894d */ /* 0x000fea0003800000 */
[----:B------:R-:W-:-:S09]  /*2020*/  UISETP.NE.AND UP0, UPT, UR5, 0x1, UPT ;  /* 0x000000010500788c */ /* 0x000fd2000bf05270 */
[----:B------:R-:W-:Y:S05]  /*2030*/  BRA.U !UP0, `(.L_x_252) ;  /* 0x0000000508b07547 */ /* 0x000fea000b800000 */
[----:B------:R-:W1:Y:S01]  /*2040*/  LDC.64 R24, c[0x0][0x380] ;  /* 0x0000e000ff187b82 */ /* 0x000e620000000a00 */
[----:B------:R-:W-:-:S07]  /*2050*/  MOV R12, 0x3e4ccccd ;  /* 0x3e4ccccd000c7802 */ /* 0x000fce0000000f00 */
[----:B------:R-:W2:Y:S01]  /*2060*/  LDC.64 R14, c[0x0][0x398] ;  /* 0x0000e600ff0e7b82 */ /* 0x000ea20000000a00 */
[----:B-1----:R-:W-:-:S04]  /*2070*/  IMAD.WIDE.U32 R32, R7, 0x4, R24 ;  /* 0x0000000407207825 */ /* 0x002fc800078e0018 */
[--C-:B------:R-:W-:Y:S01]  /*2080*/  IMAD.WIDE.U32 R2, R6, 0x4, R24.reuse ;  /* 0x0000000406027825 */ /* 0x100fe200078e0018 */
[----:B0-----:R-:W3:Y:S03]  /*2090*/  LDG.E R0, desc[UR12][R32.64] ;  /* 0x0000000c20007981 */ /* 0x001ee6000c1e1900 */
[--C-:B------:R-:W-:Y:S02]  /*20a0*/  IMAD.WIDE.U32 R30, R8, 0x4, R24.reuse ;  /* 0x00000004081e7825 */ /* 0x100fe400078e0018 */
[----:B------:R0:W4:Y:S02]  /*20b0*/  LDG.E R2, desc[UR12][R2.64] ;  /* 0x0000000c02027981 */ /* 0x000124000c1e1900 */
[--C-:B------:R-:W-:Y:S02]  /*20c0*/  IMAD.WIDE.U32 R28, R9, 0x4, R24.reuse ;  /* 0x00000004091c7825 */ /* 0x100fe400078e0018 */
[----:B------:R-:W5:Y:S02]  /*20d0*/  LDG.E R10, desc[UR12][R30.64] ;  /* 0x0000000c1e0a7981 */ /* 0x000f64000c1e1900 */
[----:B------:R-:W-:-:S02]  /*20e0*/  IMAD.WIDE R26, R4, 0x4, R24 ;  /* 0x00000004041a7825 */ /* 0x000fc400078e0218 */
[----:B------:R-:W5:Y:S04]  /*20f0*/  LDG.E R17, desc[UR12][R28.64] ;  /* 0x0000000c1c117981 */ /* 0x000f68000c1e1900 */
[----:B------:R-:W5:Y:S01]  /*2100*/  LDG.E R13, desc[UR12][R26.64] ;  /* 0x0000000c1a0d7981 */ /* 0x000f62000c1e1900 */
[----:B0-----:R-:W-:Y:S01]  /*2110*/  FFMA R3, R12, -R5, 1 ;  /* 0x3f8000000c037423 */ /* 0x001fe20000000805 */
[----:B------:R-:W-:Y:S01]  /*2120*/  BSSY.RECONVERGENT B2, `(.L_x_253) ;  /* 0x0000018000027945 */ /* 0x000fe20003800200 */
[----:B--2---:R-:W-:-:S04]  /*2130*/  IMAD.WIDE.U32 R22, R8, 0x4, R14 ;  /* 0x0000000408167825 */ /* 0x004fc800078e000e */
[----:B------:R-:W-:Y:S01]  /*2140*/  FFMA R12, R3, R12, 0.20000000298023223877 ;  /* 0x3e4ccccd030c7423 */ /* 0x000fe2000000000c */
[----:B------:R-:W-:-:S04]  /*2150*/  IMAD.WIDE.U32 R20, R9, 0x4, R14 ;  /* 0x0000000409147825 */ /* 0x000fc800078e000e */
[----:B------:R-:W-:-:S04]  /*2160*/  IMAD.WIDE.U32 R18, R6, 0x4, R14 ;  /* 0x0000000406127825 */ /* 0x000fc800078e000e */
[----:B---3--:R-:W-:-:S04]  /*2170*/  FMUL R11, R0, 1.3999999761581420898 ;  /* 0x3fb33333000b7820 */ /* 0x008fc80000400000 */
[----:B----4-:R-:W-:-:S04]  /*2180*/  FFMA R11, R2, 1.7000000476837158203, R11 ;  /* 0x3fd9999a020b7823 */ /* 0x010fc8000000000b */
[----:B-----5:R-:W-:Y:S01]  /*2190*/  FADD R10, R11, R10 ;  /* 0x0000000a0b0a7221 */ /* 0x020fe20000000000 */
[----:B------:R-:W-:-:S03]  /*21a0*/  IADD3 R11, PT, PT, R4, 0x1, RZ ;  /* 0x00000001040b7810 */ /* 0x000fc60007ffe0ff */
[----:B------:R-:W-:Y:S01]  /*21b0*/  FFMA R10, R17, 0.60000002384185791016, R10 ;  /* 0x3f19999a110a7823 */ /* 0x000fe2000000000a */
[----:B------:R-:W-:-:S04]  /*21c0*/  IMAD.WIDE.U32 R16, R7, 0x4, R14 ;  /* 0x0000000407107825 */ /* 0x000fc800078e000e */
[----:B------:R-:W-:Y:S01]  /*21d0*/  FFMA R2, R13, 0.30000001192092895508, R10 ;  /* 0x3e99999a0d027823 */ /* 0x000fe2000000000a */
[----:B------:R-:W-:-:S03]  /*21e0*/  IMAD.WIDE R24, R11, 0x4, R24 ;  /* 0x000000040b187825 */ /* 0x000fc600078e0218 */
[----:B------:R-:W0:Y:S01]  /*21f0*/  FCHK P0, R2, 5 ;  /* 0x40a0000002007902 */ /* 0x000e220000000000 */
[----:B------:R-:W-:Y:S01]  /*2200*/  FFMA R3, R12, R2, RZ ;  /* 0x000000020c037223 */ /* 0x000fe200000000ff */
[----:B------:R-:W-:-:S04]  /*2210*/  IMAD.WIDE R10, R11, 0x4, R14 ;  /* 0x000000040b0a7825 */ /* 0x000fc800078e020e */
[----:B------:R-:W-:Y:S01]  /*2220*/  FFMA R0, R3, -5, R2 ;  /* 0xc0a0000003007823 */ /* 0x000fe20000000002 */
[----:B------:R-:W-:-:S04]  /*2230*/  IMAD.WIDE R14, R4, 0x4, R14 ;  /* 0x00000004040e7825 */ /* 0x000fc800078e020e */
[----:B------:R-:W-:Y:S01]  /*2240*/  FFMA R12, R12, R0, R3 ;  /* 0x000000000c0c7223 */ /* 0x000fe20000000003 */
[----:B0-----:R-:W-:Y:S06]  /*2250*/  @!P0 BRA `(.L_x_254) ;  /* 0x0000000000108947 */ /* 0x001fec0003800000 */
[----:B------:R-:W-:Y:S02]  /*2260*/  MOV R3, R2 ;  /* 0x0000000200037202 */ /* 0x000fe40000000f00 */
[----:B------:R-:W-:-:S07]  /*2270*/  MOV R2, 0x2290 ;  /* 0x0000229000027802 */ /* 0x000fce0000000f00 */
[----:B------:R-:W-:Y:S05]  /*2280*/  CALL.REL.NOINC `($__internal_4_$__cuda_sm3x_div_rn_noftz_f32_slowpath) ;  /* 0x0000000800147944 */ /* 0x000fea0003c00000 */
[----:B------:R-:W-:-:S07]  /*2290*/  MOV R12, R0 ;  /* 0x00000000000c7202 */ /* 0x000fce0000000f00 */
.L_x_254:
[----:B------:R-:W-:Y:S05]  /*22a0*/  BSYNC.RECONVERGENT B2 ;  /* 0x0000000000027941 */ /* 0x000fea0003800200 */
.L_x_253:
        /* <DEDUP_REMOVED lines=12> */
[----:B-----5:R-:W-:Y:S01]  /*2370*/  FFMA R2, R27, 0.60000002384185791016, R2 ;  /* 0x3f19999a1b027823 */ /* 0x020fe20000000002 */
[----:B------:R-:W-:-:S03]  /*2380*/  FFMA R0, R13, R0, 0.20000000298023223877 ;  /* 0x3e4ccccd0d007423 */ /* 0x000fc60000000000 */
[----:B------:R-:W-:-:S04]  /*2390*/  FFMA R3, R25, 0.30000001192092895508, R2 ;  /* 0x3e99999a19037823 */ /* 0x000fc80000000002 */
[----:B------:R-:W1:Y:S01]  /*23a0*/  FCHK P0, R3, 5 ;  /* 0x40a0000003007902 */ /* 0x000e620000000000 */
[----:B------:R-:W-:-:S04]  /*23b0*/  FFMA R2, R0, R3, RZ ;  /* 0x0000000300027223 */ /* 0x000fc800000000ff */
[----:B------:R-:W-:-:S04]  /*23c0*/  FFMA R13, R2, -5, R3 ;  /* 0xc0a00000020d7823 */ /* 0x000fc80000000003 */
[----:B------:R-:W-:Y:S01]  /*23d0*/  FFMA R0, R0, R13, R2 ;  /* 0x0000000d00007223 */ /* 0x000fe20000000002 */
[----:B01----:R-:W-:Y:S06]  /*23e0*/  @!P0 BRA `(.L_x_256) ;  /* 0x0000000000088947 */ /* 0x003fec0003800000 */
[----:B------:R-:W-:-:S07]  /*23f0*/  MOV R2, 0x2410 ;  /* 0x0000241000027802 */ /* 0x000fce0000000f00 */
[----:B------:R-:W-:Y:S05]  /*2400*/  CALL.REL.NOINC `($__internal_4_$__cuda_sm3x_div_rn_noftz_f32_slowpath) ;  /* 0x0000000400b47944 */ /* 0x000fea0003c00000 */
.L_x_256:
[----:B------:R-:W-:Y:S05]  /*2410*/  BSYNC.RECONVERGENT B2 ;  /* 0x0000000000027941 */ /* 0x000fea0003800200 */
.L_x_255:
[----:B------:R0:W-:Y:S04]  /*2420*/  STG.E desc[UR12][R20.64], R0 ;  /* 0x0000000014007986 */ /* 0x0001e8000c10190c */
[----:B------:R-:W2:Y:S04]  /*2430*/  LDG.E R2, desc[UR12][R16.64] ;  /* 0x0000000c10027981 */ /* 0x000ea8000c1e1900 */
[----:B------:R-:W3:Y:S04]  /*2440*/  LDG.E R18, desc[UR12][R18.64] ;  /* 0x0000000c12127981 */ /* 0x000ee8000c1e1900 */
[----:B------:R-:W4:Y:S01]  /*2450*/  LDG.E R24, desc[UR12][R14.64] ;  /* 0x0000000c0e187981 */ /* 0x000f22000c1e1900 */
[----:B------:R-:W-:Y:S01]  /*2460*/  BSSY.RECONVERGENT B2, `(.L_x_257) ;  /* 0x0000011000027945 */ /* 0x000fe20003800200 */
[----:B--2---:R-:W-:Y:S01]  /*2470*/  FMUL R3, R2, 1.3999999761581420898 ;  /* 0x3fb3333302037820 */ /* 0x004fe20000400000 */
[----:B------:R-:W-:-:S03]  /*2480*/  MOV R2, 0x3e4ccccd ;  /* 0x3e4ccccd00027802 */ /* 0x000fc60000000f00 */
[----:B---3--:R-:W-:Y:S02]  /*2490*/  FFMA R3, R18, 1.7000000476837158203, R3 ;  /* 0x3fd9999a12037823 */ /* 0x008fe40000000003 */
[----:B------:R-:W-:Y:S02]  /*24a0*/  FFMA R13, R2, -R5, 1 ;  /* 0x3f800000020d7423 */ /* 0x000fe40000000805 */
        /* <DEDUP_REMOVED lines=12> */
.L_x_258:
[----:B------:R-:W-:Y:S05]  /*2570*/  BSYNC.RECONVERGENT B2 ;  /* 0x0000000000027941 */ /* 0x000fea0003800200 */
.L_x_257:
        /* <DEDUP_REMOVED lines=8> */
[----:B------:R-:W-:-:S04]  /*2600*/  FFMA R13, R2, -R5, 1 ;  /* 0x3f800000020d7423 */ /* 0x000fc80000000805 */
[----:B0-----:R-:W-:Y:S01]  /*2610*/  FFMA R0, R13, R2, 0.20000000298023223877 ;  /* 0x3e4ccccd0d007423 */ /* 0x001fe20000000002 */
        /* <DEDUP_REMOVED lines=12> */
.L_x_260:
[----:B------:R-:W-:Y:S05]  /*26e0*/  BSYNC.RECONVERGENT B2 ;  /* 0x0000000000027941 */ /* 0x000fea0003800200 */
.L_x_259:
[----:B------:R1:W-:Y:S02]  /*26f0*/  STG.E desc[UR12][R28.64], R0 ;  /* 0x000000001c007986 */ /* 0x0003e4000c10190c */
.L_x_252:
[----:B01----:R-:W0:Y:S02]  /*2700*/  LDC R0, c[0x0][0x390] ;  /* 0x0000e400ff007b82 */ /* 0x003e240000000800 */
[----:B0-----:R-:W-:-:S04]  /*2710*/  LOP3.LUT R0, R0, 0x1, RZ, 0xc0, !PT ;  /* 0x0000000100007812 */ /* 0x001fc800078ec0ff */
[----:B------:R-:W-:-:S13]  /*2720*/  ISETP.NE.U32.AND P0, PT, R0, 0x1, PT ;  /* 0x000000010000780c */ /* 0x000fda0003f05070 */
[----:B------:R-:W-:Y:S05]  /*2730*/  @P0 EXIT ;  /* 0x000000000000094d */ /* 0x000fea0003800000 */
[----:B------:R-:W0:Y:S02]  /*2740*/  LDC.64 R14, c[0x0][0x380] ;  /* 0x0000e000ff0e7b82 */ /* 0x000e240000000a00 */
[----:B0-----:R-:W-:-:S04]  /*2750*/  IMAD.WIDE.U32 R10, R7, 0x4, R14 ;  /* 0x00000004070a7825 */ /* 0x001fc800078e000e */
[--C-:B------:R-:W-:Y:S01]  /*2760*/  IMAD.WIDE.U32 R2, R6, 0x4, R14.reuse ;  /* 0x0000000406027825 */ /* 0x100fe200078e000e */
        /* <DEDUP_REMOVED lines=25> */
.L_x_262:
[----:B------:R-:W-:Y:S05]  /*2900*/  BSYNC.RECONVERGENT B2 ;  /* 0x0000000000027941 */ /* 0x000fea0003800200 */
.L_x_261:
[----:B------:R-:W0:Y:S02]  /*2910*/  LDC.64 R2, c[0x0][0x398] ;  /* 0x0000e600ff027b82 */ /* 0x000e240000000a00 */
[----:B0-----:R-:W-:-:S05]  /*2920*/  IMAD.WIDE.U32 R2, R8, 0x4, R2 ;  /* 0x0000000408027825 */ /* 0x001fca00078e0002 */
[----:B------:R0:W-:Y:S04]  /*2930*/  STG.E desc[UR12][R2.64], R0 ;  /* 0x0000000002007986 */ /* 0x0001e8000c10190c */
[----:B------:R-:W2:Y:S04]  /*2940*/  LDG.E R12, desc[UR12][R12.64] ;  /* 0x0000000c0c0c7981 */ /* 0x000ea8000c1e1900 */
[----:B------:R-:W3:Y:S04]  /*2950*/  LDG.E R10, desc[UR12][R10.64] ;  /* 0x0000000c0a0a7981 */ /* 0x000ee8000c1e1900 */
[----:B------:R-:W4:Y:S04]  /*2960*/  LDG.E R6, desc[UR12][R6.64] ;  /* 0x0000000c06067981 */ /* 0x000f28000c1e1900 */
[----:B------:R-:W5:Y:S04]  /*2970*/  LDG.E R4, desc[UR12][R14.64] ;  /* 0x0000000c0e047981 */ /* 0x000f68000c1e1900 */
[----:B------:R-:W0:Y:S01]  /*2980*/  LDG.E R19, desc[UR12][R14.64+0x4] ;  /* 0x0000040c0e137981 */ /* 0x000e22000c1e1900 */
[----:B------:R-:W-:Y:S01]  /*2990*/  HFMA2 R8, -RZ, RZ, 1.57421875, -19.203125 ;  /* 0x3e4ccccdff087431 */ /* 0x000fe200000001ff */
[----:B------:R-:W-:Y:S01]  /*29a0*/  BSSY.RECONVERGENT B2, `(.L_x_263) ;  /* 0x000000f000027945 */ /* 0x000fe20003800200 */
[----:B--2---:R-:W-:-:S04]  /*29b0*/  FMUL R17, R12, 1.3999999761581420898 ;  /* 0x3fb333330c117820 */ /* 0x004fc80000400000 */
[----:B---3--:R-:W-:-:S04]  /*29c0*/  FFMA R17, R10, 1.7000000476837158203, R17 ;  /* 0x3fd9999a0a117823 */ /* 0x008fc80000000011 */
[----:B----4-:R-:W-:-:S04]  /*29d0*/  FADD R17, R17, R6 ;  /* 0x0000000611117221 */ /* 0x010fc80000000000 */
[----:B-----5:R-:W-:Y:S01]  /*29e0*/  FFMA R4, R4, 0.60000002384185791016, R17 ;  /* 0x3f19999a04047823 */ /* 0x020fe20000000011 */
[----:B------:R-:W-:-:S03]  /*29f0*/  FFMA R17, R8, -R5, 1 ;  /* 0x3f80000008117423 */ /* 0x000fc60000000805 */
[----:B0-----:R-:W-:Y:S01]  /*2a00*/  FFMA R3, R19, 0.30000001192092895508, R4 ;  /* 0x3e99999a13037823 */ /* 0x001fe20000000004 */
[----:B------:R-:W-:-:S03]  /*2a10*/  FFMA R0, R17, R8, 0.20000000298023223877 ;  /* 0x3e4ccccd11007423 */ /* 0x000fc60000000008 */
[----:B------:R-:W0:Y:S01]  /*2a20*/  FCHK P0, R3, 5 ;  /* 0x40a0000003007902 */ /* 0x000e220000000000 */
[----:B------:R-:W-:-:S04]  /*2a30*/  FFMA R2, R0, R3, RZ ;  /* 0x0000000300027223 */ /* 0x000fc800000000ff */
[----:B------:R-:W-:-:S04]  /*2a40*/  FFMA R7, R2, -5, R3 ;  /* 0xc0a0000002077823 */ /* 0x000fc80000000003 */
[----:B------:R-:W-:Y:S01]  /*2a50*/  FFMA R0, R0, R7, R2 ;  /* 0x0000000700007223 */ /* 0x000fe20000000002 */
[----:B0-----:R-:W-:Y:S06]  /*2a60*/  @!P0 BRA `(.L_x_264) ;  /* 0x0000000000088947 */ /* 0x001fec0003800000 */
[----:B------:R-:W-:-:S07]  /*2a70*/  MOV R2, 0x2a90 ;  /* 0x00002a9000027802 */ /* 0x000fce0000000f00 */
[----:B------:R-:W-:Y:S05]  /*2a80*/  CALL.REL.NOINC `($__internal_4_$__cuda_sm3x_div_rn_noftz_f32_slowpath) ;  /* 0x0000000000147944 */ /* 0x000fea0003c00000 */
.L_x_264:
[----:B------:R-:W-:Y:S05]  /*2a90*/  BSYNC.RECONVERGENT B2 ;  /* 0x0000000000027941 */ /* 0x000fea0003800200 */
.L_x_263:
[----:B------:R-:W0:Y:S02]  /*2aa0*/  LDC.64 R2, c[0x0][0x398] ;  /* 0x0000e600ff027b82 */ /* 0x000e240000000a00 */
[----:B0-----:R-:W-:-:S05]  /*2ab0*/  IMAD.WIDE.U32 R2, R9, 0x4, R2 ;  /* 0x0000000409027825 */ /* 0x001fca00078e0002 */
[----:B------:R-:W-:Y:S01]  /*2ac0*/  STG.E desc[UR12][R2.64], R0 ;  /* 0x0000000002007986 */ /* 0x000fe2000c10190c */
[----:B------:R-:W-:Y:S05]  /*2ad0*/  EXIT ;  /* 0x000000000000794d */ /* 0x000fea0003800000 */
        .weak           $__internal_4_$__cuda_sm3x_div_rn_noftz_f32_slowpath
        .type           $__internal_4_$__cuda_sm3x_div_rn_noftz_f32_slowpath,@function
        .size           $__internal_4_$__cuda_sm3x_div_rn_noftz_f32_slowpath,(.L_x_281 - $__internal_4_$__cuda_sm3x_div_rn_noftz_f32_slowpath)
$__internal_4_$__cuda_sm3x_div_rn_noftz_f32_slowpath:
[----:B------:R-:W-:Y:S01]  /*2ae0*/  SHF.R.U32.HI R34, RZ, 0x17, R5 ;  /* 0x00000017ff227819 */ /* 0x000fe20000011605 */
[----:B------:R-:W-:Y:S01]  /*2af0*/  BSSY.RECONVERGENT B0, `(.L_x_265) ;  /* 0x0000064000007945 */ /* 0x000fe20003800200 */
[----:B------:R-:W-:Y:S02]  /*2b00*/  SHF.R.U32.HI R37, RZ, 0x17, R3 ;  /* 0x00000017ff257819 */ /* 0x000fe40000011603 */
[----:B------:R-:W-:Y:S02]  /*2b10*/  LOP3.LUT R34, R34, 0xff, RZ, 0xc0, !PT ;  /* 0x000000ff22227812 */ /* 0x000fe400078ec0ff */
[----:B------:R-:W-:Y:S02]  /*2b20*/  LOP3.LUT R37, R37, 0xff, RZ, 0xc0, !PT ;  /* 0x000000ff25257812 */ /* 0x000fe400078ec0ff */
[----:B------:R-:W-:Y:S02]  /*2b30*/  IADD3 R38, PT, PT, R34, -0x1, RZ ;  /* 0xffffffff22267810 */ /* 0x000fe40007ffe0ff */
[----:B------:R-:W-:-:S02]  /*2b40*/  IADD3 R40, PT, PT, R37, -0x1, RZ ;  /* 0xffffffff25287810 */ /* 0x000fc40007ffe0ff */
[----:B------:R-:W-:Y:S02]  /*2b50*/  ISETP.GT.U32.AND P0, PT, R38, 0xfd, PT ;  /* 0x000000fd2600780c */ /* 0x000fe40003f04070 */
[----:B------:R-:W-:Y:S02]  /*2b60*/  MOV R41, 0x40a00000 ;  /* 0x40a0000000297802 */ /* 0x000fe40000000f00 */
[----:B------:R-:W-:-:S13]  /*2b70*/  ISETP.GT.U32.OR P0, PT, R40, 0xfd, P0 ;  /* 0x000000fd2800780c */ /* 0x000fda0000704470 */
[----:B------:R-:W-:Y:S01]  /*2b80*/  @!P0 MOV R35, RZ ;  /* 0x000000ff00238202 */ /* 0x000fe20000000f00 */
[----:B------:R-:W-:Y:S06]  /*2b90*/  @!P0 BRA `(.L_x_266) ;  /* 0x0000000000608947 */ /* 0x000fec0003800000 */
[----:B------:R-:W-:Y:S01]  /*2ba0*/  HFMA2 R0, -RZ, RZ, 2.3125, 0 ;  /* 0x40a00000ff007431 */ /* 0x000fe200000001ff */
[----:B------:R-:W-:-:S04]  /*2bb0*/  FSETP.GTU.FTZ.AND P0, PT, |R3|, +INF , PT ;  /* 0x7f8000000300780b */ /* 0x000fc80003f1c200 */
        /* <DEDUP_REMOVED lines=22> */
.L_x_266:
[----:B------:R-:W-:Y:S01]  /*2d20*/  LEA R40, R34, 0xc0800000, 0x17 ;  /* 0xc080000022287811 */ /* 0x000fe200078eb8ff */
[----:B------:R-:W-:Y:S01]  /*2d30*/  BSSY.RECONVERGENT B1, `(.L_x_271) ;  /* 0x0000036000017945 */ /* 0x000fe20003800200 */
[----:B------:R-:W-:Y:S02]  /*2d40*/  IADD3 R37, PT, PT, R37, -0x7f, RZ ;  /* 0xffffff8125257810 */ /* 0x000fe40007ffe0ff */
[----:B------:R-:W-:Y:S02]  /*2d50*/  IADD3 R40, PT, PT, -R40, R41, RZ ;  /* 0x0000002928287210 */ /* 0x000fe40007ffe1ff */
[C---:B------:R-:W-:Y:S01]  /*2d60*/  IADD3 R34, PT, PT, R37.reuse, 0x7f, -R34 ;  /* 0x0000007f25227810 */ /* 0x040fe20007ffe822 */
[----:B------:R-:W-:Y:S01]  /*2d70*/  IMAD R0, R37, -0x800000, R3 ;  /* 0xff80000025007824 */ /* 0x000fe200078e0203 */
[----:B------:R-:W0:Y:S01]  /*2d80*/  MUFU.RCP R38, R40 ;  /* 0x0000002800267308 */ /* 0x000e220000001000 */
[----:B------:R-:W-:Y:S01]  /*2d90*/  FADD.FTZ R41, -R40, -RZ ;  /* 0x800000ff28297221 */ /* 0x000fe20000010100 */
[----:B------:R-:W-:-:S03]  /*2da0*/  IADD3 R35, PT, PT, R34, R35, RZ ;  /* 0x0000002322237210 */ /* 0x000fc60007ffe0ff */
        /* <DEDUP_REMOVED lines=23> */
[----:B------:R-:W-:Y:S02]  /*2f20*/  IADD3 R37, PT, PT, R3, 0x20, RZ ;  /* 0x0000002003257810 */ /* 0x000fe40007ffe0ff */
[----:B------:R-:W-:Y:S02]  /*2f30*/  LOP3.LUT R35, R35, 0x7fffff, RZ, 0xc0, !PT ;  /* 0x007fffff23237812 */ /* 0x000fe400078ec0ff */
[----:B------:R-:W-:Y:S02]  /*2f40*/  ISETP.NE.AND P2, PT, R3, RZ, PT ;  /* 0x000000ff0300720c */ /* 0x000fe40003f45270 */
        /* <DEDUP_REMOVED lines=16> */
.L_x_273:
[----:B------:R-:W-:-:S04]  /*3050*/  LOP3.LUT R0, R0, 0x80000000, RZ, 0xc0, !PT ;  /* 0x8000000000007812 */ /* 0x000fc800078ec0ff */
[----:B------:R-:W-:Y:S01]  /*3060*/  LOP3.LUT R0, R0, 0x7f800000, RZ, 0xfc, !PT ;  /* 0x7f80000000007812 */ /* 0x000fe200078efcff */
[----:B------:R-:W-:Y:S06]  /*3070*/  BRA `(.L_x_274) ;  /* 0x0000000000047947 */ /* 0x000fec0003800000 */
.L_x_272:
[----:B------:R-:W-:-:S07]  /*3080*/  LEA R0, R35, R0, 0x17 ;  /* 0x0000000023007211 */ /* 0x000fce00078eb8ff */
.L_x_274:
[----:B------:R-:W-:Y:S05]  /*3090*/  BSYNC.RECONVERGENT B1 ;  /* 0x0000000000017941 */ /* 0x000fea0003800200 */
.L_x_271:
[----:B------:R-:W-:Y:S05]  /*30a0*/  BRA `(.L_x_275) ;  /* 0x0000000000207947 */ /* 0x000fea0003800000 */
.L_x_270:
[----:B------:R-:W-:-:S04]  /*30b0*/  LOP3.LUT R3, R41, 0x80000000, R3, 0x48, !PT ;  /* 0x8000000029037812 */ /* 0x000fc800078e4803 */
[----:B------:R-:W-:Y:S01]  /*30c0*/  LOP3.LUT R0, R3, 0x7f800000, RZ, 0xfc, !PT ;  /* 0x7f80000003007812 */ /* 0x000fe200078efcff */
[----:B------:R-:W-:Y:S06]  /*30d0*/  BRA `(.L_x_275) ;  /* 0x0000000000147947 */ /* 0x000fec0003800000 */
.L_x_269:
[----:B------:R-:W-:Y:S01]  /*30e0*/  LOP3.LUT R0, R41, 0x80000000, R3, 0x48, !PT ;  /* 0x8000000029007812 */ /* 0x000fe200078e4803 */
[----:B------:R-:W-:Y:S06]  /*30f0*/  BRA `(.L_x_275) ;  /* 0x00000000000c7947 */ /* 0x000fec0003800000 */
.L_x_268:
[----:B------:R-:W0:Y:S01]  /*3100*/  MUFU.RSQ R0, -QNAN ;  /* 0xffc0000000007908 */ /* 0x000e220000001400 */
[----:B------:R-:W-:Y:S05]  /*3110*/  BRA `(.L_x_275) ;  /* 0x0000000000047947 */ /* 0x000fea0003800000 */
.L_x_267:
[----:B------:R-:W-:-:S07]  /*3120*/  FADD.FTZ R0, R3, R0 ;  /* 0x0000000003007221 */ /* 0x000fce0000010000 */
.L_x_275:
[----:B------:R-:W-:Y:S05]  /*3130*/  BSYNC.RECONVERGENT B0 ;  /* 0x0000000000007941 */ /* 0x000fea0003800200 */
.L_x_265:
[----:B------:R-:W-:-:S04]  /*3140*/  HFMA2 R3, -RZ, RZ, 0, 0 ;  /* 0x00000000ff037431 */ /* 0x000fc800000001ff */
[----:B0-----:R-:W-:Y:S05]  /*3150*/  RET.REL.NODEC R2 `(_Z14gpu_rad_sweep1PfjjjS_) ;  /* 0xffffffcc02a87950 */ /* 0x001fea0003c3ffff */
.L_x_276:
        /* <DEDUP_REMOVED lines=10> */
.L_x_281:


//--------------------- .nv.shared._Z14gpu_rad_sweep5PfjjjS_ --------------------------
	.section	.nv.shared._Z14gpu_rad_sweep5PfjjjS_,"aw",@nobits
	.sectionflags	@""
	.align	16
.nv.shared._Z14gpu_rad_sweep5PfjjjS_:
	.zero		50176


//--------------------- .nv.shared.reserved.0     --------------------------
	.section	.nv.shared.reserved.0,"aw",@nobits
	.weak		__nv_reservedSMEM_offset_0_alias
	.size		__nv_reservedSMEM_offset_0_alias, 0, 64
	.other		__nv_reservedSMEM_offset_0_alias,@"STO_CUDA_RESERVED_SHARED STV_DEFAULT"
__nv_reservedSMEM_offset_0_alias:
	.zero		0
	.zero		64


//--------------------- .nv.shared._Z14gpu_rad_sweep4PfjjjS_ --------------------------
	.section	.nv.shared._Z14gpu_rad_sweep4PfjjjS_,"aw",@nobits
	.sectionflags	@""
	.align	16
.nv.shared._Z14gpu_rad_sweep4PfjjjS_:
	.zero		1536


//--------------------- .nv.shared._Z14gpu_rad_sweep3PfjjjS_ --------------------------
	.section	.nv.shared._Z14gpu_rad_sweep3PfjjjS_,"aw",@nobits
	.sectionflags	@""
	.align	16
	.zero		1024


//--------------------- .nv.shared._Z14gpu_rad_sweep2PfjjjS_ --------------------------
	.section	.nv.shared._Z14gpu_rad_sweep2PfjjjS_,"aw",@nobits
	.sectionflags	@""
	.align	16
	.zero		1024


//--------------------- .nv.shared._Z14gpu_rad_sweep1PfjjjS_ --------------------------
	.section	.nv.shared._Z14gpu_rad_sweep1PfjjjS_,"aw",@nobits
	.sectionflags	@""
	.align	16
	.zero		1024


//--------------------- .nv.constant0._Z14gpu_rad_sweep5PfjjjS_ --------------------------
	.section	.nv.constant0._Z14gpu_rad_sweep5PfjjjS_,"a",@progbits
	.sectionflags	@""
	.align	4
.nv.constant0._Z14gpu_rad_sweep5PfjjjS_:
	.zero		928


//--------------------- .nv.constant0._Z14gpu_rad_sweep4PfjjjS_ --------------------------
	.section	.nv.constant0._Z14gpu_rad_sweep4PfjjjS_,"a",@progbits
	.sectionflags	@""
	.align	4
.nv.constant0._Z14gpu_rad_sweep4PfjjjS_:
	.zero		928


//--------------------- .nv.constant0._Z14gpu_rad_sweep3PfjjjS_ --------------------------
	.section	.nv.constant0._Z14gpu_rad_sweep3PfjjjS_,"a",@progbits
	.sectionflags	@""
	.align	4
.nv.constant0._Z14gpu_rad_sweep3PfjjjS_:
	.zero		928


//--------------------- .nv.constant0._Z14gpu_rad_sweep2PfjjjS_ --------------------------
	.section	.nv.constant0._Z14gpu_rad_sweep2PfjjjS_,"a",@progbits
	.sectionflags	@""
	.align	4
.nv.constant0._Z14gpu_rad_sweep2PfjjjS_:
	.zero		928


//--------------------- .nv.constant0._Z14gpu_rad_sweep1PfjjjS_ --------------------------
	.section	.nv.constant0._Z14gpu_rad_sweep1PfjjjS_,"a",@progbits
	.sectionflags	@""
	.align	4
.nv.constant0._Z14gpu_rad_sweep1PfjjjS_:
	.zero		928


//--------------------- SYMBOLS --------------------------

	.type		.nv.reservedSmem.offset0,@object
	.size		.nv.reservedSmem.offset0,0x4
	.type		.nv.reservedSmem.cap,@object
	.size		.nv.reservedSmem.cap,0x4
